//
// Generated by NVIDIA NVVM Compiler
//
// Compiler Build ID: CL-36424714
// Cuda compilation tools, release 13.0, V13.0.88
// Based on NVVM 20.0.0
//

.version 9.0
.target sm_100
.address_size 64

	// .globl	_ZN3cub18CUB_300001_SM_10006detail11EmptyKernelIvEEvv
// _ZZN3cub18CUB_300001_SM_10006detail6reduce28DeviceReduceSingleTileKernelINS2_10policy_hubIijN4cuda3std3__44plusIiEEE10Policy1000EN6thrust24THRUST_300001_SM_1000_NS6detail15normal_iteratorINSD_10device_ptrI6float2EEEEPijS9_ii13inside_circleEEvT0_T1_T2_T3_T4_T6_E12temp_storage has been demoted
// _ZZN3cub18CUB_300001_SM_10006detail6reduce18DeviceReduceKernelINS2_10policy_hubIijN4cuda3std3__44plusIiEEE10Policy1000EN6thrust24THRUST_300001_SM_1000_NS6detail15normal_iteratorINSD_10device_ptrI6float2EEEEjS9_i13inside_circleEEvT0_PT3_T1_NS0_13GridEvenShareISO_EET2_T4_E12temp_storage has been demoted
// _ZZN3cub18CUB_300001_SM_10006detail6reduce28DeviceReduceSingleTileKernelINS2_10policy_hubIijN4cuda3std3__44plusIiEEE10Policy1000EPiSC_iS9_iiNS7_10__identityEEEvT0_T1_T2_T3_T4_T6_E12temp_storage has been demoted
// _ZZN3cub18CUB_300001_SM_10006detail6reduce28DeviceReduceSingleTileKernelINS2_10policy_hubIiyN4cuda3std3__44plusIiEEE10Policy1000EN6thrust24THRUST_300001_SM_1000_NS6detail15normal_iteratorINSD_10device_ptrI6float2EEEEPiyS9_ii13inside_circleEEvT0_T1_T2_T3_T4_T6_E12temp_storage has been demoted
// _ZZN3cub18CUB_300001_SM_10006detail6reduce18DeviceReduceKernelINS2_10policy_hubIiyN4cuda3std3__44plusIiEEE10Policy1000EN6thrust24THRUST_300001_SM_1000_NS6detail15normal_iteratorINSD_10device_ptrI6float2EEEEyS9_i13inside_circleEEvT0_PT3_T1_NS0_13GridEvenShareISO_EET2_T4_E12temp_storage has been demoted
// _ZZN3cub18CUB_300001_SM_10006detail6reduce28DeviceReduceSingleTileKernelINS2_10policy_hubIiyN4cuda3std3__44plusIiEEE10Policy1000EPiSC_iS9_iiNS7_10__identityEEEvT0_T1_T2_T3_T4_T6_E12temp_storage has been demoted
.global .align 1 .b8 _ZN30_INTERNAL_05dd2fd7_4_k_cu_main4cuda3std3__45__cpo5beginE[1];
.global .align 1 .b8 _ZN30_INTERNAL_05dd2fd7_4_k_cu_main4cuda3std3__45__cpo3endE[1];
.global .align 1 .b8 _ZN30_INTERNAL_05dd2fd7_4_k_cu_main4cuda3std3__45__cpo6cbeginE[1];
.global .align 1 .b8 _ZN30_INTERNAL_05dd2fd7_4_k_cu_main4cuda3std3__45__cpo4cendE[1];
.global .align 1 .b8 _ZN30_INTERNAL_05dd2fd7_4_k_cu_main4cuda3std3__45__cpo6rbeginE[1];
.global .align 1 .b8 _ZN30_INTERNAL_05dd2fd7_4_k_cu_main4cuda3std3__45__cpo4rendE[1];
.global .align 1 .b8 _ZN30_INTERNAL_05dd2fd7_4_k_cu_main4cuda3std3__45__cpo7crbeginE[1];
.global .align 1 .b8 _ZN30_INTERNAL_05dd2fd7_4_k_cu_main4cuda3std3__45__cpo5crendE[1];
.global .align 1 .b8 _ZN30_INTERNAL_05dd2fd7_4_k_cu_main4cuda3std3__432_GLOBAL__N__05dd2fd7_4_k_cu_main6ignoreE[1];
.global .align 1 .b8 _ZN30_INTERNAL_05dd2fd7_4_k_cu_main4cuda3std3__419piecewise_constructE[1];
.global .align 1 .b8 _ZN30_INTERNAL_05dd2fd7_4_k_cu_main4cuda3std3__48in_placeE[1];
.global .align 1 .b8 _ZN30_INTERNAL_05dd2fd7_4_k_cu_main4cuda3std3__420unreachable_sentinelE[1];
.global .align 1 .b8 _ZN30_INTERNAL_05dd2fd7_4_k_cu_main4cuda3std3__47nulloptE[1];
.global .align 1 .b8 _ZN30_INTERNAL_05dd2fd7_4_k_cu_main4cuda3std3__48unexpectE[1];
.global .align 1 .b8 _ZN30_INTERNAL_05dd2fd7_4_k_cu_main4cuda3std6ranges3__45__cpo4swapE[1];
.global .align 1 .b8 _ZN30_INTERNAL_05dd2fd7_4_k_cu_main4cuda3std6ranges3__45__cpo9iter_moveE[1];
.global .align 1 .b8 _ZN30_INTERNAL_05dd2fd7_4_k_cu_main4cuda3std6ranges3__45__cpo5beginE[1];
.global .align 1 .b8 _ZN30_INTERNAL_05dd2fd7_4_k_cu_main4cuda3std6ranges3__45__cpo3endE[1];
.global .align 1 .b8 _ZN30_INTERNAL_05dd2fd7_4_k_cu_main4cuda3std6ranges3__45__cpo6cbeginE[1];
.global .align 1 .b8 _ZN30_INTERNAL_05dd2fd7_4_k_cu_main4cuda3std6ranges3__45__cpo4cendE[1];
.global .align 1 .b8 _ZN30_INTERNAL_05dd2fd7_4_k_cu_main4cuda3std6ranges3__45__cpo7advanceE[1];
.global .align 1 .b8 _ZN30_INTERNAL_05dd2fd7_4_k_cu_main4cuda3std6ranges3__45__cpo9iter_swapE[1];
.global .align 1 .b8 _ZN30_INTERNAL_05dd2fd7_4_k_cu_main4cuda3std6ranges3__45__cpo4nextE[1];
.global .align 1 .b8 _ZN30_INTERNAL_05dd2fd7_4_k_cu_main4cuda3std6ranges3__45__cpo4prevE[1];
.global .align 1 .b8 _ZN30_INTERNAL_05dd2fd7_4_k_cu_main4cuda3std6ranges3__45__cpo4dataE[1];
.global .align 1 .b8 _ZN30_INTERNAL_05dd2fd7_4_k_cu_main4cuda3std6ranges3__45__cpo5cdataE[1];
.global .align 1 .b8 _ZN30_INTERNAL_05dd2fd7_4_k_cu_main4cuda3std6ranges3__45__cpo4sizeE[1];
.global .align 1 .b8 _ZN30_INTERNAL_05dd2fd7_4_k_cu_main4cuda3std6ranges3__45__cpo5ssizeE[1];
.global .align 1 .b8 _ZN30_INTERNAL_05dd2fd7_4_k_cu_main4cuda3std6ranges3__45__cpo8distanceE[1];
.global .align 1 .b8 _ZN30_INTERNAL_05dd2fd7_4_k_cu_main6thrust24THRUST_300001_SM_1000_NS8cuda_cub3parE[1];
.global .align 1 .b8 _ZN30_INTERNAL_05dd2fd7_4_k_cu_main6thrust24THRUST_300001_SM_1000_NS8cuda_cub10par_nosyncE[1];
.global .align 1 .b8 _ZN30_INTERNAL_05dd2fd7_4_k_cu_main6thrust24THRUST_300001_SM_1000_NS6system6detail10sequential3seqE[1];
.global .align 1 .b8 _ZN30_INTERNAL_05dd2fd7_4_k_cu_main6thrust24THRUST_300001_SM_1000_NS12placeholders2_1E[1];
.global .align 1 .b8 _ZN30_INTERNAL_05dd2fd7_4_k_cu_main6thrust24THRUST_300001_SM_1000_NS12placeholders2_2E[1];
.global .align 1 .b8 _ZN30_INTERNAL_05dd2fd7_4_k_cu_main6thrust24THRUST_300001_SM_1000_NS12placeholders2_3E[1];
.global .align 1 .b8 _ZN30_INTERNAL_05dd2fd7_4_k_cu_main6thrust24THRUST_300001_SM_1000_NS12placeholders2_4E[1];
.global .align 1 .b8 _ZN30_INTERNAL_05dd2fd7_4_k_cu_main6thrust24THRUST_300001_SM_1000_NS12placeholders2_5E[1];
.global .align 1 .b8 _ZN30_INTERNAL_05dd2fd7_4_k_cu_main6thrust24THRUST_300001_SM_1000_NS12placeholders2_6E[1];
.global .align 1 .b8 _ZN30_INTERNAL_05dd2fd7_4_k_cu_main6thrust24THRUST_300001_SM_1000_NS12placeholders2_7E[1];
.global .align 1 .b8 _ZN30_INTERNAL_05dd2fd7_4_k_cu_main6thrust24THRUST_300001_SM_1000_NS12placeholders2_8E[1];
.global .align 1 .b8 _ZN30_INTERNAL_05dd2fd7_4_k_cu_main6thrust24THRUST_300001_SM_1000_NS12placeholders2_9E[1];
.global .align 1 .b8 _ZN30_INTERNAL_05dd2fd7_4_k_cu_main6thrust24THRUST_300001_SM_1000_NS12placeholders3_10E[1];
.global .align 1 .b8 _ZN30_INTERNAL_05dd2fd7_4_k_cu_main6thrust24THRUST_300001_SM_1000_NS3seqE[1];

.visible .entry _ZN3cub18CUB_300001_SM_10006detail11EmptyKernelIvEEvv()
{


	ret;

}
	// .globl	_ZN3cub18CUB_300001_SM_10006detail8for_each13static_kernelINS2_12policy_hub_t12policy_500_tEmN6thrust24THRUST_300001_SM_1000_NS8cuda_cub20__uninitialized_fill7functorINS7_10device_ptrI6float2EESC_EEEEvT0_T1_
.visible .entry _ZN3cub18CUB_300001_SM_10006detail8for_each13static_kernelINS2_12policy_hub_t12policy_500_tEmN6thrust24THRUST_300001_SM_1000_NS8cuda_cub20__uninitialized_fill7functorINS7_10device_ptrI6float2EESC_EEEEvT0_T1_(
	.param .u64 _ZN3cub18CUB_300001_SM_10006detail8for_each13static_kernelINS2_12policy_hub_t12policy_500_tEmN6thrust24THRUST_300001_SM_1000_NS8cuda_cub20__uninitialized_fill7functorINS7_10device_ptrI6float2EESC_EEEEvT0_T1__param_0,
	.param .align 8 .b8 _ZN3cub18CUB_300001_SM_10006detail8for_each13static_kernelINS2_12policy_hub_t12policy_500_tEmN6thrust24THRUST_300001_SM_1000_NS8cuda_cub20__uninitialized_fill7functorINS7_10device_ptrI6float2EESC_EEEEvT0_T1__param_1[16]
)
.maxntid 256
{
	.reg .pred 	%p<4>;
	.reg .b32 	%r<5>;
	.reg .b32 	%f<5>;
	.reg .b64 	%rd<16>;

	ld.param.u64 	%rd4, [_ZN3cub18CUB_300001_SM_10006detail8for_each13static_kernelINS2_12policy_hub_t12policy_500_tEmN6thrust24THRUST_300001_SM_1000_NS8cuda_cub20__uninitialized_fill7functorINS7_10device_ptrI6float2EESC_EEEEvT0_T1__param_1];
	ld.param.u64 	%rd5, [_ZN3cub18CUB_300001_SM_10006detail8for_each13static_kernelINS2_12policy_hub_t12policy_500_tEmN6thrust24THRUST_300001_SM_1000_NS8cuda_cub20__uninitialized_fill7functorINS7_10device_ptrI6float2EESC_EEEEvT0_T1__param_0];
	ld.param.v2.f32 	{%f3, %f4}, [_ZN3cub18CUB_300001_SM_10006detail8for_each13static_kernelINS2_12policy_hub_t12policy_500_tEmN6thrust24THRUST_300001_SM_1000_NS8cuda_cub20__uninitialized_fill7functorINS7_10device_ptrI6float2EESC_EEEEvT0_T1__param_1+8];
	mov.u32 	%r2, %ctaid.x;
	mul.wide.u32 	%rd1, %r2, 512;
	sub.s64 	%rd2, %rd5, %rd1;
	setp.lt.u64 	%p1, %rd2, 512;
	@%p1 bra 	$L__BB1_2;
	mov.u32 	%r4, %tid.x;
	cvta.to.global.u64 	%rd11, %rd4;
	cvt.u64.u32 	%rd12, %r4;
	add.s64 	%rd13, %rd1, %rd12;
	shl.b64 	%rd14, %rd13, 3;
	add.s64 	%rd15, %rd11, %rd14;
	st.global.v2.f32 	[%rd15], {%f3, %f4};
	st.global.v2.f32 	[%rd15+2048], {%f3, %f4};
	bra.uni 	$L__BB1_6;
$L__BB1_2:
	cvta.to.global.u64 	%rd6, %rd4;
	mov.u32 	%r1, %tid.x;
	cvt.u64.u32 	%rd7, %r1;
	setp.le.u64 	%p2, %rd2, %rd7;
	add.s64 	%rd8, %rd1, %rd7;
	shl.b64 	%rd9, %rd8, 3;
	add.s64 	%rd3, %rd6, %rd9;
	@%p2 bra 	$L__BB1_4;
	st.global.v2.f32 	[%rd3], {%f3, %f4};
$L__BB1_4:
	add.s32 	%r3, %r1, 256;
	cvt.u64.u32 	%rd10, %r3;
	setp.le.u64 	%p3, %rd2, %rd10;
	@%p3 bra 	$L__BB1_6;
	st.global.v2.f32 	[%rd3+2048], {%f3, %f4};
$L__BB1_6:
	ret;

}
	// .globl	_ZN3cub18CUB_300001_SM_10006detail9transform16transform_kernelINS2_10policy_hubILb1EN4cuda3std3__45tupleIJN6thrust24THRUST_300001_SM_1000_NS17counting_iteratorIjNSA_11use_defaultESC_SC_EEEEEE10policy1000Ei11randomPointNSA_6detail15normal_iteratorINSA_10device_ptrI6float2EEEEJSD_EEEvT0_iT1_T2_DpNS2_10kernel_argIT3_EE
.visible .entry _ZN3cub18CUB_300001_SM_10006detail9transform16transform_kernelINS2_10policy_hubILb1EN4cuda3std3__45tupleIJN6thrust24THRUST_300001_SM_1000_NS17counting_iteratorIjNSA_11use_defaultESC_SC_EEEEEE10policy1000Ei11randomPointNSA_6detail15normal_iteratorINSA_10device_ptrI6float2EEEEJSD_EEEvT0_iT1_T2_DpNS2_10kernel_argIT3_EE(
	.param .u32 _ZN3cub18CUB_300001_SM_10006detail9transform16transform_kernelINS2_10policy_hubILb1EN4cuda3std3__45tupleIJN6thrust24THRUST_300001_SM_1000_NS17counting_iteratorIjNSA_11use_defaultESC_SC_EEEEEE10policy1000Ei11randomPointNSA_6detail15normal_iteratorINSA_10device_ptrI6float2EEEEJSD_EEEvT0_iT1_T2_DpNS2_10kernel_argIT3_EE_param_0,
	.param .u32 _ZN3cub18CUB_300001_SM_10006detail9transform16transform_kernelINS2_10policy_hubILb1EN4cuda3std3__45tupleIJN6thrust24THRUST_300001_SM_1000_NS17counting_iteratorIjNSA_11use_defaultESC_SC_EEEEEE10policy1000Ei11randomPointNSA_6detail15normal_iteratorINSA_10device_ptrI6float2EEEEJSD_EEEvT0_iT1_T2_DpNS2_10kernel_argIT3_EE_param_1,
	.param .align 1 .b8 _ZN3cub18CUB_300001_SM_10006detail9transform16transform_kernelINS2_10policy_hubILb1EN4cuda3std3__45tupleIJN6thrust24THRUST_300001_SM_1000_NS17counting_iteratorIjNSA_11use_defaultESC_SC_EEEEEE10policy1000Ei11randomPointNSA_6detail15normal_iteratorINSA_10device_ptrI6float2EEEEJSD_EEEvT0_iT1_T2_DpNS2_10kernel_argIT3_EE_param_2[1],
	.param .align 8 .b8 _ZN3cub18CUB_300001_SM_10006detail9transform16transform_kernelINS2_10policy_hubILb1EN4cuda3std3__45tupleIJN6thrust24THRUST_300001_SM_1000_NS17counting_iteratorIjNSA_11use_defaultESC_SC_EEEEEE10policy1000Ei11randomPointNSA_6detail15normal_iteratorINSA_10device_ptrI6float2EEEEJSD_EEEvT0_iT1_T2_DpNS2_10kernel_argIT3_EE_param_3[8],
	.param .align 8 .b8 _ZN3cub18CUB_300001_SM_10006detail9transform16transform_kernelINS2_10policy_hubILb1EN4cuda3std3__45tupleIJN6thrust24THRUST_300001_SM_1000_NS17counting_iteratorIjNSA_11use_defaultESC_SC_EEEEEE10policy1000Ei11randomPointNSA_6detail15normal_iteratorINSA_10device_ptrI6float2EEEEJSD_EEEvT0_iT1_T2_DpNS2_10kernel_argIT3_EE_param_4[16]
)
.maxntid 128
{
	.reg .pred 	%p<19>;
	.reg .b32 	%r<90>;
	.reg .b32 	%f<9>;
	.reg .b64 	%rd<61>;

	ld.param.u32 	%r18, [_ZN3cub18CUB_300001_SM_10006detail9transform16transform_kernelINS2_10policy_hubILb1EN4cuda3std3__45tupleIJN6thrust24THRUST_300001_SM_1000_NS17counting_iteratorIjNSA_11use_defaultESC_SC_EEEEEE10policy1000Ei11randomPointNSA_6detail15normal_iteratorINSA_10device_ptrI6float2EEEEJSD_EEEvT0_iT1_T2_DpNS2_10kernel_argIT3_EE_param_4];
	ld.param.u32 	%r19, [_ZN3cub18CUB_300001_SM_10006detail9transform16transform_kernelINS2_10policy_hubILb1EN4cuda3std3__45tupleIJN6thrust24THRUST_300001_SM_1000_NS17counting_iteratorIjNSA_11use_defaultESC_SC_EEEEEE10policy1000Ei11randomPointNSA_6detail15normal_iteratorINSA_10device_ptrI6float2EEEEJSD_EEEvT0_iT1_T2_DpNS2_10kernel_argIT3_EE_param_0];
	ld.param.u64 	%rd18, [_ZN3cub18CUB_300001_SM_10006detail9transform16transform_kernelINS2_10policy_hubILb1EN4cuda3std3__45tupleIJN6thrust24THRUST_300001_SM_1000_NS17counting_iteratorIjNSA_11use_defaultESC_SC_EEEEEE10policy1000Ei11randomPointNSA_6detail15normal_iteratorINSA_10device_ptrI6float2EEEEJSD_EEEvT0_iT1_T2_DpNS2_10kernel_argIT3_EE_param_3];
	ld.param.u32 	%r17, [_ZN3cub18CUB_300001_SM_10006detail9transform16transform_kernelINS2_10policy_hubILb1EN4cuda3std3__45tupleIJN6thrust24THRUST_300001_SM_1000_NS17counting_iteratorIjNSA_11use_defaultESC_SC_EEEEEE10policy1000Ei11randomPointNSA_6detail15normal_iteratorINSA_10device_ptrI6float2EEEEJSD_EEEvT0_iT1_T2_DpNS2_10kernel_argIT3_EE_param_1];
	cvta.to.global.u64 	%rd19, %rd18;
	shl.b32 	%r20, %r17, 7;
	mov.u32 	%r21, %ctaid.x;
	mul.lo.s32 	%r22, %r20, %r21;
	sub.s32 	%r23, %r19, %r22;
	min.s32 	%r1, %r20, %r23;
	add.s32 	%r2, %r18, %r22;
	mul.wide.s32 	%rd20, %r22, 8;
	add.s64 	%rd1, %rd19, %rd20;
	setp.gt.s32 	%p1, %r20, %r23;
	@%p1 bra 	$L__BB2_10;
	setp.lt.s32 	%p2, %r17, 1;
	@%p2 bra 	$L__BB2_21;
	mov.b32 	%r86, 0;
	mov.u32 	%r3, %tid.x;
$L__BB2_3:
	shl.b32 	%r26, %r86, 7;
	add.s32 	%r6, %r26, %r3;
	add.s32 	%r27, %r6, %r2;
	shl.b32 	%r7, %r27, 1;
	setp.eq.s32 	%p3, %r7, 0;
	mov.b32 	%r87, 1;
	@%p3 bra 	$L__BB2_9;
	cvt.u64.u32 	%rd54, %r7;
	mov.b64 	%rd55, 48271;
	mov.b64 	%rd56, 1;
$L__BB2_5:
	and.b64  	%rd23, %rd54, 1;
	setp.eq.b64 	%p4, %rd23, 1;
	not.pred 	%p5, %p4;
	@%p5 bra 	$L__BB2_7;
	mul.lo.s64 	%rd24, %rd56, %rd55;
	mul.hi.u64 	%rd25, %rd24, 8589934597;
	sub.s64 	%rd26, %rd24, %rd25;
	shr.u64 	%rd27, %rd26, 1;
	add.s64 	%rd28, %rd27, %rd25;
	shr.u64 	%rd29, %rd28, 30;
	mul.lo.s64 	%rd30, %rd29, 2147483647;
	sub.s64 	%rd56, %rd24, %rd30;
$L__BB2_7:
	shr.u64 	%rd8, %rd54, 1;
	mul.lo.s64 	%rd31, %rd55, %rd55;
	mul.hi.u64 	%rd32, %rd31, -9223372032559808509;
	shr.u64 	%rd33, %rd32, 30;
	mul.lo.s64 	%rd34, %rd33, 2147483647;
	sub.s64 	%rd55, %rd31, %rd34;
	setp.gt.u64 	%p6, %rd54, 1;
	mov.u64 	%rd54, %rd8;
	@%p6 bra 	$L__BB2_5;
	cvt.u32.u64 	%r28, %rd56;
	mul.hi.u32 	%r29, %r28, 3;
	sub.s32 	%r30, %r28, %r29;
	shr.u32 	%r31, %r30, 1;
	add.s32 	%r32, %r31, %r29;
	shr.u32 	%r33, %r32, 30;
	mul.lo.s32 	%r34, %r33, 2147483647;
	sub.s32 	%r87, %r28, %r34;
$L__BB2_9:
	mul.hi.u32 	%r35, %r87, -1131474031;
	shr.u32 	%r36, %r35, 15;
	mul.lo.s32 	%r37, %r36, 44488;
	sub.s32 	%r38, %r87, %r37;
	mul.lo.s32 	%r39, %r38, 48271;
	mul.lo.s32 	%r40, %r36, 3399;
	setp.lt.u32 	%p7, %r39, %r40;
	xor.b32  	%r41, %r40, 2147483647;
	neg.s32 	%r42, %r40;
	selp.b32 	%r43, %r41, %r42, %p7;
	add.s32 	%r44, %r43, %r39;
	cvt.rn.f32.u32 	%f1, %r44;
	mul.f32 	%f2, %f1, 0f30000000;
	mul.hi.u32 	%r45, %r44, -1131474031;
	shr.u32 	%r46, %r45, 15;
	mul.lo.s32 	%r47, %r46, 44488;
	sub.s32 	%r48, %r44, %r47;
	mul.lo.s32 	%r49, %r48, 48271;
	mul.lo.s32 	%r50, %r46, 3399;
	setp.lt.u32 	%p8, %r49, %r50;
	xor.b32  	%r51, %r50, 2147483647;
	neg.s32 	%r52, %r50;
	selp.b32 	%r53, %r51, %r52, %p8;
	add.s32 	%r54, %r53, %r49;
	cvt.rn.f32.u32 	%f3, %r54;
	mul.f32 	%f4, %f3, 0f30000000;
	mul.wide.s32 	%rd35, %r6, 8;
	add.s64 	%rd36, %rd1, %rd35;
	st.global.v2.f32 	[%rd36], {%f2, %f4};
	add.s32 	%r86, %r86, 1;
	setp.eq.s32 	%p9, %r86, %r17;
	@%p9 bra 	$L__BB2_21;
	bra.uni 	$L__BB2_3;
$L__BB2_10:
	setp.lt.s32 	%p10, %r17, 1;
	@%p10 bra 	$L__BB2_21;
	mov.b32 	%r88, 0;
	mov.u32 	%r4, %tid.x;
$L__BB2_12:
	shl.b32 	%r56, %r88, 7;
	add.s32 	%r12, %r56, %r4;
	setp.ge.s32 	%p11, %r12, %r1;
	@%p11 bra 	$L__BB2_20;
	add.s32 	%r58, %r12, %r2;
	shl.b32 	%r13, %r58, 1;
	setp.eq.s32 	%p12, %r13, 0;
	mov.b32 	%r89, 1;
	@%p12 bra 	$L__BB2_19;
	cvt.u64.u32 	%rd58, %r13;
	mov.b64 	%rd59, 48271;
	mov.b64 	%rd60, 1;
$L__BB2_15:
	and.b64  	%rd39, %rd58, 1;
	setp.eq.b64 	%p13, %rd39, 1;
	not.pred 	%p14, %p13;
	@%p14 bra 	$L__BB2_17;
	mul.lo.s64 	%rd40, %rd60, %rd59;
	mul.hi.u64 	%rd41, %rd40, 8589934597;
	sub.s64 	%rd42, %rd40, %rd41;
	shr.u64 	%rd43, %rd42, 1;
	add.s64 	%rd44, %rd43, %rd41;
	shr.u64 	%rd45, %rd44, 30;
	mul.lo.s64 	%rd46, %rd45, 2147483647;
	sub.s64 	%rd60, %rd40, %rd46;
$L__BB2_17:
	shr.u64 	%rd16, %rd58, 1;
	mul.lo.s64 	%rd47, %rd59, %rd59;
	mul.hi.u64 	%rd48, %rd47, -9223372032559808509;
	shr.u64 	%rd49, %rd48, 30;
	mul.lo.s64 	%rd50, %rd49, 2147483647;
	sub.s64 	%rd59, %rd47, %rd50;
	setp.gt.u64 	%p15, %rd58, 1;
	mov.u64 	%rd58, %rd16;
	@%p15 bra 	$L__BB2_15;
	cvt.u32.u64 	%r59, %rd60;
	mul.hi.u32 	%r60, %r59, 3;
	sub.s32 	%r61, %r59, %r60;
	shr.u32 	%r62, %r61, 1;
	add.s32 	%r63, %r62, %r60;
	shr.u32 	%r64, %r63, 30;
	mul.lo.s32 	%r65, %r64, 2147483647;
	sub.s32 	%r89, %r59, %r65;
$L__BB2_19:
	mul.hi.u32 	%r66, %r89, -1131474031;
	shr.u32 	%r67, %r66, 15;
	mul.lo.s32 	%r68, %r67, 44488;
	sub.s32 	%r69, %r89, %r68;
	mul.lo.s32 	%r70, %r69, 48271;
	mul.lo.s32 	%r71, %r67, 3399;
	setp.lt.u32 	%p16, %r70, %r71;
	xor.b32  	%r72, %r71, 2147483647;
	neg.s32 	%r73, %r71;
	selp.b32 	%r74, %r72, %r73, %p16;
	add.s32 	%r75, %r74, %r70;
	cvt.rn.f32.u32 	%f5, %r75;
	mul.f32 	%f6, %f5, 0f30000000;
	mul.hi.u32 	%r76, %r75, -1131474031;
	shr.u32 	%r77, %r76, 15;
	mul.lo.s32 	%r78, %r77, 44488;
	sub.s32 	%r79, %r75, %r78;
	mul.lo.s32 	%r80, %r79, 48271;
	mul.lo.s32 	%r81, %r77, 3399;
	setp.lt.u32 	%p17, %r80, %r81;
	xor.b32  	%r82, %r81, 2147483647;
	neg.s32 	%r83, %r81;
	selp.b32 	%r84, %r82, %r83, %p17;
	add.s32 	%r85, %r84, %r80;
	cvt.rn.f32.u32 	%f7, %r85;
	mul.f32 	%f8, %f7, 0f30000000;
	mul.wide.s32 	%rd51, %r12, 8;
	add.s64 	%rd52, %rd1, %rd51;
	st.global.v2.f32 	[%rd52], {%f6, %f8};
$L__BB2_20:
	add.s32 	%r88, %r88, 1;
	setp.ne.s32 	%p18, %r88, %r17;
	@%p18 bra 	$L__BB2_12;
$L__BB2_21:
	ret;

}
	// .globl	_ZN3cub18CUB_300001_SM_10006detail9transform16transform_kernelINS2_10policy_hubILb1EN4cuda3std3__45tupleIJN6thrust24THRUST_300001_SM_1000_NS17counting_iteratorIjNSA_11use_defaultESC_SC_EEEEEE10policy1000El11randomPointNSA_6detail15normal_iteratorINSA_10device_ptrI6float2EEEEJSD_EEEvT0_iT1_T2_DpNS2_10kernel_argIT3_EE
.visible .entry _ZN3cub18CUB_300001_SM_10006detail9transform16transform_kernelINS2_10policy_hubILb1EN4cuda3std3__45tupleIJN6thrust24THRUST_300001_SM_1000_NS17counting_iteratorIjNSA_11use_defaultESC_SC_EEEEEE10policy1000El11randomPointNSA_6detail15normal_iteratorINSA_10device_ptrI6float2EEEEJSD_EEEvT0_iT1_T2_DpNS2_10kernel_argIT3_EE(
	.param .u64 _ZN3cub18CUB_300001_SM_10006detail9transform16transform_kernelINS2_10policy_hubILb1EN4cuda3std3__45tupleIJN6thrust24THRUST_300001_SM_1000_NS17counting_iteratorIjNSA_11use_defaultESC_SC_EEEEEE10policy1000El11randomPointNSA_6detail15normal_iteratorINSA_10device_ptrI6float2EEEEJSD_EEEvT0_iT1_T2_DpNS2_10kernel_argIT3_EE_param_0,
	.param .u32 _ZN3cub18CUB_300001_SM_10006detail9transform16transform_kernelINS2_10policy_hubILb1EN4cuda3std3__45tupleIJN6thrust24THRUST_300001_SM_1000_NS17counting_iteratorIjNSA_11use_defaultESC_SC_EEEEEE10policy1000El11randomPointNSA_6detail15normal_iteratorINSA_10device_ptrI6float2EEEEJSD_EEEvT0_iT1_T2_DpNS2_10kernel_argIT3_EE_param_1,
	.param .align 1 .b8 _ZN3cub18CUB_300001_SM_10006detail9transform16transform_kernelINS2_10policy_hubILb1EN4cuda3std3__45tupleIJN6thrust24THRUST_300001_SM_1000_NS17counting_iteratorIjNSA_11use_defaultESC_SC_EEEEEE10policy1000El11randomPointNSA_6detail15normal_iteratorINSA_10device_ptrI6float2EEEEJSD_EEEvT0_iT1_T2_DpNS2_10kernel_argIT3_EE_param_2[1],
	.param .align 8 .b8 _ZN3cub18CUB_300001_SM_10006detail9transform16transform_kernelINS2_10policy_hubILb1EN4cuda3std3__45tupleIJN6thrust24THRUST_300001_SM_1000_NS17counting_iteratorIjNSA_11use_defaultESC_SC_EEEEEE10policy1000El11randomPointNSA_6detail15normal_iteratorINSA_10device_ptrI6float2EEEEJSD_EEEvT0_iT1_T2_DpNS2_10kernel_argIT3_EE_param_3[8],
	.param .align 8 .b8 _ZN3cub18CUB_300001_SM_10006detail9transform16transform_kernelINS2_10policy_hubILb1EN4cuda3std3__45tupleIJN6thrust24THRUST_300001_SM_1000_NS17counting_iteratorIjNSA_11use_defaultESC_SC_EEEEEE10policy1000El11randomPointNSA_6detail15normal_iteratorINSA_10device_ptrI6float2EEEEJSD_EEEvT0_iT1_T2_DpNS2_10kernel_argIT3_EE_param_4[16]
)
.maxntid 128
{
	.reg .pred 	%p<19>;
	.reg .b32 	%r<88>;
	.reg .b32 	%f<9>;
	.reg .b64 	%rd<67>;

	ld.param.u32 	%r18, [_ZN3cub18CUB_300001_SM_10006detail9transform16transform_kernelINS2_10policy_hubILb1EN4cuda3std3__45tupleIJN6thrust24THRUST_300001_SM_1000_NS17counting_iteratorIjNSA_11use_defaultESC_SC_EEEEEE10policy1000El11randomPointNSA_6detail15normal_iteratorINSA_10device_ptrI6float2EEEEJSD_EEEvT0_iT1_T2_DpNS2_10kernel_argIT3_EE_param_4];
	ld.param.u64 	%rd18, [_ZN3cub18CUB_300001_SM_10006detail9transform16transform_kernelINS2_10policy_hubILb1EN4cuda3std3__45tupleIJN6thrust24THRUST_300001_SM_1000_NS17counting_iteratorIjNSA_11use_defaultESC_SC_EEEEEE10policy1000El11randomPointNSA_6detail15normal_iteratorINSA_10device_ptrI6float2EEEEJSD_EEEvT0_iT1_T2_DpNS2_10kernel_argIT3_EE_param_0];
	ld.param.u64 	%rd19, [_ZN3cub18CUB_300001_SM_10006detail9transform16transform_kernelINS2_10policy_hubILb1EN4cuda3std3__45tupleIJN6thrust24THRUST_300001_SM_1000_NS17counting_iteratorIjNSA_11use_defaultESC_SC_EEEEEE10policy1000El11randomPointNSA_6detail15normal_iteratorINSA_10device_ptrI6float2EEEEJSD_EEEvT0_iT1_T2_DpNS2_10kernel_argIT3_EE_param_3];
	ld.param.u32 	%r17, [_ZN3cub18CUB_300001_SM_10006detail9transform16transform_kernelINS2_10policy_hubILb1EN4cuda3std3__45tupleIJN6thrust24THRUST_300001_SM_1000_NS17counting_iteratorIjNSA_11use_defaultESC_SC_EEEEEE10policy1000El11randomPointNSA_6detail15normal_iteratorINSA_10device_ptrI6float2EEEEJSD_EEEvT0_iT1_T2_DpNS2_10kernel_argIT3_EE_param_1];
	cvta.to.global.u64 	%rd20, %rd19;
	shl.b32 	%r19, %r17, 7;
	mov.u32 	%r20, %ctaid.x;
	cvt.u64.u32 	%rd21, %r20;
	cvt.s64.s32 	%rd22, %r19;
	mul.lo.s64 	%rd23, %rd22, %rd21;
	sub.s64 	%rd24, %rd18, %rd23;
	min.s64 	%rd25, %rd24, %rd22;
	cvt.u32.u64 	%r1, %rd25;
	cvt.u32.u64 	%r21, %rd23;
	add.s32 	%r2, %r18, %r21;
	shl.b64 	%rd26, %rd23, 3;
	add.s64 	%rd1, %rd20, %rd26;
	setp.eq.s32 	%p1, %r19, %r1;
	@%p1 bra 	$L__BB3_12;
	setp.lt.s32 	%p2, %r17, 1;
	@%p2 bra 	$L__BB3_21;
	mov.b32 	%r86, 0;
	mov.u32 	%r3, %tid.x;
$L__BB3_3:
	shl.b32 	%r23, %r86, 7;
	add.s32 	%r12, %r23, %r3;
	setp.ge.s32 	%p3, %r12, %r1;
	@%p3 bra 	$L__BB3_11;
	add.s32 	%r25, %r12, %r2;
	shl.b32 	%r13, %r25, 1;
	setp.eq.s32 	%p4, %r13, 0;
	mov.b32 	%r87, 1;
	@%p4 bra 	$L__BB3_10;
	cvt.u64.u32 	%rd64, %r13;
	mov.b64 	%rd65, 48271;
	mov.b64 	%rd66, 1;
$L__BB3_6:
	and.b64  	%rd29, %rd64, 1;
	setp.eq.b64 	%p5, %rd29, 1;
	not.pred 	%p6, %p5;
	@%p6 bra 	$L__BB3_8;
	mul.lo.s64 	%rd30, %rd66, %rd65;
	mul.hi.u64 	%rd31, %rd30, 8589934597;
	sub.s64 	%rd32, %rd30, %rd31;
	shr.u64 	%rd33, %rd32, 1;
	add.s64 	%rd34, %rd33, %rd31;
	shr.u64 	%rd35, %rd34, 30;
	mul.lo.s64 	%rd36, %rd35, 2147483647;
	sub.s64 	%rd66, %rd30, %rd36;
$L__BB3_8:
	shr.u64 	%rd16, %rd64, 1;
	mul.lo.s64 	%rd37, %rd65, %rd65;
	mul.hi.u64 	%rd38, %rd37, -9223372032559808509;
	shr.u64 	%rd39, %rd38, 30;
	mul.lo.s64 	%rd40, %rd39, 2147483647;
	sub.s64 	%rd65, %rd37, %rd40;
	setp.gt.u64 	%p7, %rd64, 1;
	mov.u64 	%rd64, %rd16;
	@%p7 bra 	$L__BB3_6;
	cvt.u32.u64 	%r26, %rd66;
	mul.hi.u32 	%r27, %r26, 3;
	sub.s32 	%r28, %r26, %r27;
	shr.u32 	%r29, %r28, 1;
	add.s32 	%r30, %r29, %r27;
	shr.u32 	%r31, %r30, 30;
	mul.lo.s32 	%r32, %r31, 2147483647;
	sub.s32 	%r87, %r26, %r32;
$L__BB3_10:
	mul.hi.u32 	%r33, %r87, -1131474031;
	shr.u32 	%r34, %r33, 15;
	mul.lo.s32 	%r35, %r34, 44488;
	sub.s32 	%r36, %r87, %r35;
	mul.lo.s32 	%r37, %r36, 48271;
	mul.lo.s32 	%r38, %r34, 3399;
	setp.lt.u32 	%p8, %r37, %r38;
	xor.b32  	%r39, %r38, 2147483647;
	neg.s32 	%r40, %r38;
	selp.b32 	%r41, %r39, %r40, %p8;
	add.s32 	%r42, %r41, %r37;
	cvt.rn.f32.u32 	%f1, %r42;
	mul.f32 	%f2, %f1, 0f30000000;
	mul.hi.u32 	%r43, %r42, -1131474031;
	shr.u32 	%r44, %r43, 15;
	mul.lo.s32 	%r45, %r44, 44488;
	sub.s32 	%r46, %r42, %r45;
	mul.lo.s32 	%r47, %r46, 48271;
	mul.lo.s32 	%r48, %r44, 3399;
	setp.lt.u32 	%p9, %r47, %r48;
	xor.b32  	%r49, %r48, 2147483647;
	neg.s32 	%r50, %r48;
	selp.b32 	%r51, %r49, %r50, %p9;
	add.s32 	%r52, %r51, %r47;
	cvt.rn.f32.u32 	%f3, %r52;
	mul.f32 	%f4, %f3, 0f30000000;
	mul.wide.s32 	%rd41, %r12, 8;
	add.s64 	%rd42, %rd1, %rd41;
	st.global.v2.f32 	[%rd42], {%f2, %f4};
$L__BB3_11:
	add.s32 	%r86, %r86, 1;
	setp.ne.s32 	%p10, %r86, %r17;
	@%p10 bra 	$L__BB3_3;
	bra.uni 	$L__BB3_21;
$L__BB3_12:
	setp.lt.s32 	%p11, %r17, 1;
	@%p11 bra 	$L__BB3_21;
	mov.b32 	%r84, 0;
	mov.u32 	%r4, %tid.x;
$L__BB3_14:
	shl.b32 	%r55, %r84, 7;
	add.s32 	%r6, %r55, %r4;
	add.s32 	%r56, %r6, %r2;
	shl.b32 	%r7, %r56, 1;
	setp.eq.s32 	%p12, %r7, 0;
	mov.b32 	%r85, 1;
	@%p12 bra 	$L__BB3_20;
	cvt.u64.u32 	%rd60, %r7;
	mov.b64 	%rd61, 48271;
	mov.b64 	%rd62, 1;
$L__BB3_16:
	and.b64  	%rd45, %rd60, 1;
	setp.eq.b64 	%p13, %rd45, 1;
	not.pred 	%p14, %p13;
	@%p14 bra 	$L__BB3_18;
	mul.lo.s64 	%rd46, %rd62, %rd61;
	mul.hi.u64 	%rd47, %rd46, 8589934597;
	sub.s64 	%rd48, %rd46, %rd47;
	shr.u64 	%rd49, %rd48, 1;
	add.s64 	%rd50, %rd49, %rd47;
	shr.u64 	%rd51, %rd50, 30;
	mul.lo.s64 	%rd52, %rd51, 2147483647;
	sub.s64 	%rd62, %rd46, %rd52;
$L__BB3_18:
	shr.u64 	%rd8, %rd60, 1;
	mul.lo.s64 	%rd53, %rd61, %rd61;
	mul.hi.u64 	%rd54, %rd53, -9223372032559808509;
	shr.u64 	%rd55, %rd54, 30;
	mul.lo.s64 	%rd56, %rd55, 2147483647;
	sub.s64 	%rd61, %rd53, %rd56;
	setp.gt.u64 	%p15, %rd60, 1;
	mov.u64 	%rd60, %rd8;
	@%p15 bra 	$L__BB3_16;
	cvt.u32.u64 	%r57, %rd62;
	mul.hi.u32 	%r58, %r57, 3;
	sub.s32 	%r59, %r57, %r58;
	shr.u32 	%r60, %r59, 1;
	add.s32 	%r61, %r60, %r58;
	shr.u32 	%r62, %r61, 30;
	mul.lo.s32 	%r63, %r62, 2147483647;
	sub.s32 	%r85, %r57, %r63;
$L__BB3_20:
	mul.hi.u32 	%r64, %r85, -1131474031;
	shr.u32 	%r65, %r64, 15;
	mul.lo.s32 	%r66, %r65, 44488;
	sub.s32 	%r67, %r85, %r66;
	mul.lo.s32 	%r68, %r67, 48271;
	mul.lo.s32 	%r69, %r65, 3399;
	setp.lt.u32 	%p16, %r68, %r69;
	xor.b32  	%r70, %r69, 2147483647;
	neg.s32 	%r71, %r69;
	selp.b32 	%r72, %r70, %r71, %p16;
	add.s32 	%r73, %r72, %r68;
	cvt.rn.f32.u32 	%f5, %r73;
	mul.f32 	%f6, %f5, 0f30000000;
	mul.hi.u32 	%r74, %r73, -1131474031;
	shr.u32 	%r75, %r74, 15;
	mul.lo.s32 	%r76, %r75, 44488;
	sub.s32 	%r77, %r73, %r76;
	mul.lo.s32 	%r78, %r77, 48271;
	mul.lo.s32 	%r79, %r75, 3399;
	setp.lt.u32 	%p17, %r78, %r79;
	xor.b32  	%r80, %r79, 2147483647;
	neg.s32 	%r81, %r79;
	selp.b32 	%r82, %r80, %r81, %p17;
	add.s32 	%r83, %r82, %r78;
	cvt.rn.f32.u32 	%f7, %r83;
	mul.f32 	%f8, %f7, 0f30000000;
	mul.wide.s32 	%rd57, %r6, 8;
	add.s64 	%rd58, %rd1, %rd57;
	st.global.v2.f32 	[%rd58], {%f6, %f8};
	add.s32 	%r84, %r84, 1;
	setp.eq.s32 	%p18, %r84, %r17;
	@%p18 bra 	$L__BB3_21;
	bra.uni 	$L__BB3_14;
$L__BB3_21:
	ret;

}
	// .globl	_ZN3cub18CUB_300001_SM_10006detail6reduce28DeviceReduceSingleTileKernelINS2_10policy_hubIijN4cuda3std3__44plusIiEEE10Policy1000EN6thrust24THRUST_300001_SM_1000_NS6detail15normal_iteratorINSD_10device_ptrI6float2EEEEPijS9_ii13inside_circleEEvT0_T1_T2_T3_T4_T6_
.visible .entry _ZN3cub18CUB_300001_SM_10006detail6reduce28DeviceReduceSingleTileKernelINS2_10policy_hubIijN4cuda3std3__44plusIiEEE10Policy1000EN6thrust24THRUST_300001_SM_1000_NS6detail15normal_iteratorINSD_10device_ptrI6float2EEEEPijS9_ii13inside_circleEEvT0_T1_T2_T3_T4_T6_(
	.param .align 8 .b8 _ZN3cub18CUB_300001_SM_10006detail6reduce28DeviceReduceSingleTileKernelINS2_10policy_hubIijN4cuda3std3__44plusIiEEE10Policy1000EN6thrust24THRUST_300001_SM_1000_NS6detail15normal_iteratorINSD_10device_ptrI6float2EEEEPijS9_ii13inside_circleEEvT0_T1_T2_T3_T4_T6__param_0[8],
	.param .u64 .ptr .align 1 _ZN3cub18CUB_300001_SM_10006detail6reduce28DeviceReduceSingleTileKernelINS2_10policy_hubIijN4cuda3std3__44plusIiEEE10Policy1000EN6thrust24THRUST_300001_SM_1000_NS6detail15normal_iteratorINSD_10device_ptrI6float2EEEEPijS9_ii13inside_circleEEvT0_T1_T2_T3_T4_T6__param_1,
	.param .u32 _ZN3cub18CUB_300001_SM_10006detail6reduce28DeviceReduceSingleTileKernelINS2_10policy_hubIijN4cuda3std3__44plusIiEEE10Policy1000EN6thrust24THRUST_300001_SM_1000_NS6detail15normal_iteratorINSD_10device_ptrI6float2EEEEPijS9_ii13inside_circleEEvT0_T1_T2_T3_T4_T6__param_2,
	.param .align 1 .b8 _ZN3cub18CUB_300001_SM_10006detail6reduce28DeviceReduceSingleTileKernelINS2_10policy_hubIijN4cuda3std3__44plusIiEEE10Policy1000EN6thrust24THRUST_300001_SM_1000_NS6detail15normal_iteratorINSD_10device_ptrI6float2EEEEPijS9_ii13inside_circleEEvT0_T1_T2_T3_T4_T6__param_3[1],
	.param .u32 _ZN3cub18CUB_300001_SM_10006detail6reduce28DeviceReduceSingleTileKernelINS2_10policy_hubIijN4cuda3std3__44plusIiEEE10Policy1000EN6thrust24THRUST_300001_SM_1000_NS6detail15normal_iteratorINSD_10device_ptrI6float2EEEEPijS9_ii13inside_circleEEvT0_T1_T2_T3_T4_T6__param_4,
	.param .align 1 .b8 _ZN3cub18CUB_300001_SM_10006detail6reduce28DeviceReduceSingleTileKernelINS2_10policy_hubIijN4cuda3std3__44plusIiEEE10Policy1000EN6thrust24THRUST_300001_SM_1000_NS6detail15normal_iteratorINSD_10device_ptrI6float2EEEEPijS9_ii13inside_circleEEvT0_T1_T2_T3_T4_T6__param_5[1]
)
.maxntid 256
.minnctapersm 1
{
	.reg .pred 	%p<120>;
	.reg .b32 	%r<426>;
	.reg .b32 	%f<127>;
	.reg .b64 	%rd<53>;
	.reg .b64 	%fd<379>;
	// demoted variable
	.shared .align 4 .b8 _ZZN3cub18CUB_300001_SM_10006detail6reduce28DeviceReduceSingleTileKernelINS2_10policy_hubIijN4cuda3std3__44plusIiEEE10Policy1000EN6thrust24THRUST_300001_SM_1000_NS6detail15normal_iteratorINSD_10device_ptrI6float2EEEEPijS9_ii13inside_circleEEvT0_T1_T2_T3_T4_T6_E12temp_storage[44];
	ld.param.u64 	%rd6, [_ZN3cub18CUB_300001_SM_10006detail6reduce28DeviceReduceSingleTileKernelINS2_10policy_hubIijN4cuda3std3__44plusIiEEE10Policy1000EN6thrust24THRUST_300001_SM_1000_NS6detail15normal_iteratorINSD_10device_ptrI6float2EEEEPijS9_ii13inside_circleEEvT0_T1_T2_T3_T4_T6__param_0];
	ld.param.u64 	%rd7, [_ZN3cub18CUB_300001_SM_10006detail6reduce28DeviceReduceSingleTileKernelINS2_10policy_hubIijN4cuda3std3__44plusIiEEE10Policy1000EN6thrust24THRUST_300001_SM_1000_NS6detail15normal_iteratorINSD_10device_ptrI6float2EEEEPijS9_ii13inside_circleEEvT0_T1_T2_T3_T4_T6__param_1];
	ld.param.u32 	%r77, [_ZN3cub18CUB_300001_SM_10006detail6reduce28DeviceReduceSingleTileKernelINS2_10policy_hubIijN4cuda3std3__44plusIiEEE10Policy1000EN6thrust24THRUST_300001_SM_1000_NS6detail15normal_iteratorINSD_10device_ptrI6float2EEEEPijS9_ii13inside_circleEEvT0_T1_T2_T3_T4_T6__param_2];
	ld.param.u32 	%r78, [_ZN3cub18CUB_300001_SM_10006detail6reduce28DeviceReduceSingleTileKernelINS2_10policy_hubIijN4cuda3std3__44plusIiEEE10Policy1000EN6thrust24THRUST_300001_SM_1000_NS6detail15normal_iteratorINSD_10device_ptrI6float2EEEEPijS9_ii13inside_circleEEvT0_T1_T2_T3_T4_T6__param_4];
	cvta.to.global.u64 	%rd1, %rd7;
	setp.ne.s32 	%p1, %r77, 0;
	@%p1 bra 	$L__BB4_3;
	mov.u32 	%r391, %tid.x;
	setp.ne.s32 	%p119, %r391, 0;
	@%p119 bra 	$L__BB4_50;
	st.global.u32 	[%rd1], %r78;
	bra.uni 	$L__BB4_50;
$L__BB4_3:
	cvta.to.global.u64 	%rd2, %rd6;
	setp.gt.u32 	%p2, %r77, 4095;
	@%p2 bra 	$L__BB4_27;
	mov.u32 	%r1, %tid.x;
	setp.ge.u32 	%p70, %r1, %r77;
	mov.b32 	%r406, 0;
	mov.u32 	%r398, %r1;
	@%p70 bra 	$L__BB4_6;
	mul.wide.u32 	%rd42, %r1, 8;
	add.s64 	%rd43, %rd2, %rd42;
	ld.global.v2.f32 	{%f95, %f96}, [%rd43];
	cvt.f64.f32 	%fd283, %f95;
	add.f64 	%fd284, %fd283, 0dBFE0000000000000;
	cvt.f64.f32 	%fd285, %f96;
	add.f64 	%fd286, %fd285, 0dBFE0000000000000;
	mul.f64 	%fd287, %fd286, %fd286;
	fma.rn.f64 	%fd288, %fd284, %fd284, %fd287;
	setp.lt.f64 	%p71, %fd288, 0d3FD0000000000000;
	selp.u32 	%r406, 1, 0, %p71;
	add.s32 	%r398, %r1, 256;
$L__BB4_6:
	setp.ge.u32 	%p72, %r398, %r77;
	@%p72 bra 	$L__BB4_18;
	not.b32 	%r245, %r398;
	add.s32 	%r6, %r77, %r245;
	shr.u32 	%r246, %r6, 8;
	add.s32 	%r7, %r246, 1;
	and.b32  	%r8, %r7, 7;
	setp.lt.u32 	%p73, %r6, 1792;
	@%p73 bra 	$L__BB4_10;
	and.b32  	%r247, %r7, 33554424;
	neg.s32 	%r394, %r247;
	mul.wide.u32 	%rd44, %r398, 8;
	add.s64 	%rd45, %rd44, %rd2;
	add.s64 	%rd52, %rd45, 8192;
$L__BB4_9:
	.pragma "nounroll";
	ld.global.v2.f32 	{%f97, %f98}, [%rd52+-8192];
	cvt.f64.f32 	%fd289, %f97;
	add.f64 	%fd290, %fd289, 0dBFE0000000000000;
	cvt.f64.f32 	%fd291, %f98;
	add.f64 	%fd292, %fd291, 0dBFE0000000000000;
	mul.f64 	%fd293, %fd292, %fd292;
	fma.rn.f64 	%fd294, %fd290, %fd290, %fd293;
	setp.lt.f64 	%p74, %fd294, 0d3FD0000000000000;
	selp.u32 	%r248, 1, 0, %p74;
	add.s32 	%r249, %r406, %r248;
	ld.global.v2.f32 	{%f99, %f100}, [%rd52+-6144];
	cvt.f64.f32 	%fd295, %f99;
	add.f64 	%fd296, %fd295, 0dBFE0000000000000;
	cvt.f64.f32 	%fd297, %f100;
	add.f64 	%fd298, %fd297, 0dBFE0000000000000;
	mul.f64 	%fd299, %fd298, %fd298;
	fma.rn.f64 	%fd300, %fd296, %fd296, %fd299;
	setp.lt.f64 	%p75, %fd300, 0d3FD0000000000000;
	selp.u32 	%r250, 1, 0, %p75;
	add.s32 	%r251, %r249, %r250;
	ld.global.v2.f32 	{%f101, %f102}, [%rd52+-4096];
	cvt.f64.f32 	%fd301, %f101;
	add.f64 	%fd302, %fd301, 0dBFE0000000000000;
	cvt.f64.f32 	%fd303, %f102;
	add.f64 	%fd304, %fd303, 0dBFE0000000000000;
	mul.f64 	%fd305, %fd304, %fd304;
	fma.rn.f64 	%fd306, %fd302, %fd302, %fd305;
	setp.lt.f64 	%p76, %fd306, 0d3FD0000000000000;
	selp.u32 	%r252, 1, 0, %p76;
	add.s32 	%r253, %r251, %r252;
	ld.global.v2.f32 	{%f103, %f104}, [%rd52+-2048];
	cvt.f64.f32 	%fd307, %f103;
	add.f64 	%fd308, %fd307, 0dBFE0000000000000;
	cvt.f64.f32 	%fd309, %f104;
	add.f64 	%fd310, %fd309, 0dBFE0000000000000;
	mul.f64 	%fd311, %fd310, %fd310;
	fma.rn.f64 	%fd312, %fd308, %fd308, %fd311;
	setp.lt.f64 	%p77, %fd312, 0d3FD0000000000000;
	selp.u32 	%r254, 1, 0, %p77;
	add.s32 	%r255, %r253, %r254;
	ld.global.v2.f32 	{%f105, %f106}, [%rd52];
	cvt.f64.f32 	%fd313, %f105;
	add.f64 	%fd314, %fd313, 0dBFE0000000000000;
	cvt.f64.f32 	%fd315, %f106;
	add.f64 	%fd316, %fd315, 0dBFE0000000000000;
	mul.f64 	%fd317, %fd316, %fd316;
	fma.rn.f64 	%fd318, %fd314, %fd314, %fd317;
	setp.lt.f64 	%p78, %fd318, 0d3FD0000000000000;
	selp.u32 	%r256, 1, 0, %p78;
	add.s32 	%r257, %r255, %r256;
	ld.global.v2.f32 	{%f107, %f108}, [%rd52+2048];
	cvt.f64.f32 	%fd319, %f107;
	add.f64 	%fd320, %fd319, 0dBFE0000000000000;
	cvt.f64.f32 	%fd321, %f108;
	add.f64 	%fd322, %fd321, 0dBFE0000000000000;
	mul.f64 	%fd323, %fd322, %fd322;
	fma.rn.f64 	%fd324, %fd320, %fd320, %fd323;
	setp.lt.f64 	%p79, %fd324, 0d3FD0000000000000;
	selp.u32 	%r258, 1, 0, %p79;
	add.s32 	%r259, %r257, %r258;
	ld.global.v2.f32 	{%f109, %f110}, [%rd52+4096];
	cvt.f64.f32 	%fd325, %f109;
	add.f64 	%fd326, %fd325, 0dBFE0000000000000;
	cvt.f64.f32 	%fd327, %f110;
	add.f64 	%fd328, %fd327, 0dBFE0000000000000;
	mul.f64 	%fd329, %fd328, %fd328;
	fma.rn.f64 	%fd330, %fd326, %fd326, %fd329;
	setp.lt.f64 	%p80, %fd330, 0d3FD0000000000000;
	selp.u32 	%r260, 1, 0, %p80;
	add.s32 	%r261, %r259, %r260;
	ld.global.v2.f32 	{%f111, %f112}, [%rd52+6144];
	cvt.f64.f32 	%fd331, %f111;
	add.f64 	%fd332, %fd331, 0dBFE0000000000000;
	cvt.f64.f32 	%fd333, %f112;
	add.f64 	%fd334, %fd333, 0dBFE0000000000000;
	mul.f64 	%fd335, %fd334, %fd334;
	fma.rn.f64 	%fd336, %fd332, %fd332, %fd335;
	setp.lt.f64 	%p81, %fd336, 0d3FD0000000000000;
	selp.u32 	%r262, 1, 0, %p81;
	add.s32 	%r406, %r261, %r262;
	add.s32 	%r398, %r398, 2048;
	add.s32 	%r394, %r394, 8;
	add.s64 	%rd52, %rd52, 16384;
	setp.ne.s32 	%p82, %r394, 0;
	@%p82 bra 	$L__BB4_9;
$L__BB4_10:
	setp.eq.s32 	%p83, %r8, 0;
	@%p83 bra 	$L__BB4_18;
	setp.lt.u32 	%p84, %r8, 4;
	@%p84 bra 	$L__BB4_13;
	mul.wide.u32 	%rd46, %r398, 8;
	add.s64 	%rd47, %rd2, %rd46;
	ld.global.v2.f32 	{%f113, %f114}, [%rd47];
	cvt.f64.f32 	%fd337, %f113;
	add.f64 	%fd338, %fd337, 0dBFE0000000000000;
	cvt.f64.f32 	%fd339, %f114;
	add.f64 	%fd340, %fd339, 0dBFE0000000000000;
	mul.f64 	%fd341, %fd340, %fd340;
	fma.rn.f64 	%fd342, %fd338, %fd338, %fd341;
	setp.lt.f64 	%p85, %fd342, 0d3FD0000000000000;
	selp.u32 	%r264, 1, 0, %p85;
	add.s32 	%r265, %r406, %r264;
	ld.global.v2.f32 	{%f115, %f116}, [%rd47+2048];
	cvt.f64.f32 	%fd343, %f115;
	add.f64 	%fd344, %fd343, 0dBFE0000000000000;
	cvt.f64.f32 	%fd345, %f116;
	add.f64 	%fd346, %fd345, 0dBFE0000000000000;
	mul.f64 	%fd347, %fd346, %fd346;
	fma.rn.f64 	%fd348, %fd344, %fd344, %fd347;
	setp.lt.f64 	%p86, %fd348, 0d3FD0000000000000;
	selp.u32 	%r266, 1, 0, %p86;
	add.s32 	%r267, %r265, %r266;
	ld.global.v2.f32 	{%f117, %f118}, [%rd47+4096];
	cvt.f64.f32 	%fd349, %f117;
	add.f64 	%fd350, %fd349, 0dBFE0000000000000;
	cvt.f64.f32 	%fd351, %f118;
	add.f64 	%fd352, %fd351, 0dBFE0000000000000;
	mul.f64 	%fd353, %fd352, %fd352;
	fma.rn.f64 	%fd354, %fd350, %fd350, %fd353;
	setp.lt.f64 	%p87, %fd354, 0d3FD0000000000000;
	selp.u32 	%r268, 1, 0, %p87;
	add.s32 	%r269, %r267, %r268;
	ld.global.v2.f32 	{%f119, %f120}, [%rd47+6144];
	cvt.f64.f32 	%fd355, %f119;
	add.f64 	%fd356, %fd355, 0dBFE0000000000000;
	cvt.f64.f32 	%fd357, %f120;
	add.f64 	%fd358, %fd357, 0dBFE0000000000000;
	mul.f64 	%fd359, %fd358, %fd358;
	fma.rn.f64 	%fd360, %fd356, %fd356, %fd359;
	setp.lt.f64 	%p88, %fd360, 0d3FD0000000000000;
	selp.u32 	%r270, 1, 0, %p88;
	add.s32 	%r406, %r269, %r270;
	add.s32 	%r398, %r398, 1024;
$L__BB4_13:
	and.b32  	%r272, %r7, 3;
	setp.eq.s32 	%p89, %r272, 0;
	@%p89 bra 	$L__BB4_18;
	setp.eq.s32 	%p90, %r272, 1;
	@%p90 bra 	$L__BB4_16;
	mul.wide.u32 	%rd48, %r398, 8;
	add.s64 	%rd49, %rd2, %rd48;
	ld.global.v2.f32 	{%f121, %f122}, [%rd49];
	cvt.f64.f32 	%fd361, %f121;
	add.f64 	%fd362, %fd361, 0dBFE0000000000000;
	cvt.f64.f32 	%fd363, %f122;
	add.f64 	%fd364, %fd363, 0dBFE0000000000000;
	mul.f64 	%fd365, %fd364, %fd364;
	fma.rn.f64 	%fd366, %fd362, %fd362, %fd365;
	setp.lt.f64 	%p91, %fd366, 0d3FD0000000000000;
	selp.u32 	%r273, 1, 0, %p91;
	add.s32 	%r274, %r406, %r273;
	ld.global.v2.f32 	{%f123, %f124}, [%rd49+2048];
	cvt.f64.f32 	%fd367, %f123;
	add.f64 	%fd368, %fd367, 0dBFE0000000000000;
	cvt.f64.f32 	%fd369, %f124;
	add.f64 	%fd370, %fd369, 0dBFE0000000000000;
	mul.f64 	%fd371, %fd370, %fd370;
	fma.rn.f64 	%fd372, %fd368, %fd368, %fd371;
	setp.lt.f64 	%p92, %fd372, 0d3FD0000000000000;
	selp.u32 	%r275, 1, 0, %p92;
	add.s32 	%r406, %r274, %r275;
	add.s32 	%r398, %r398, 512;
$L__BB4_16:
	and.b32  	%r276, %r6, 256;
	setp.ne.s32 	%p93, %r276, 0;
	@%p93 bra 	$L__BB4_18;
	mul.wide.u32 	%rd50, %r398, 8;
	add.s64 	%rd51, %rd2, %rd50;
	ld.global.v2.f32 	{%f125, %f126}, [%rd51];
	cvt.f64.f32 	%fd373, %f125;
	add.f64 	%fd374, %fd373, 0dBFE0000000000000;
	cvt.f64.f32 	%fd375, %f126;
	add.f64 	%fd376, %fd375, 0dBFE0000000000000;
	mul.f64 	%fd377, %fd376, %fd376;
	fma.rn.f64 	%fd378, %fd374, %fd374, %fd377;
	setp.lt.f64 	%p94, %fd378, 0d3FD0000000000000;
	selp.u32 	%r277, 1, 0, %p94;
	add.s32 	%r406, %r406, %r277;
$L__BB4_18:
	setp.lt.u32 	%p95, %r77, 256;
	@%p95 bra 	$L__BB4_23;
	// begin inline asm
	mov.u32 %r341, %laneid;
	// end inline asm
	mov.b32 	%r344, 1;
	mov.b32 	%r365, 31;
	mov.b32 	%r366, -1;
	// begin inline asm
	shfl.sync.down.b32 %r342, %r406, %r344, %r365, %r366;
	// end inline asm
	setp.gt.s32 	%p111, %r341, 30;
	selp.b32 	%r367, 0, %r342, %p111;
	add.s32 	%r348, %r367, %r406;
	mov.b32 	%r349, 2;
	// begin inline asm
	shfl.sync.down.b32 %r347, %r348, %r349, %r365, %r366;
	// end inline asm
	setp.gt.s32 	%p112, %r341, 29;
	selp.b32 	%r368, 0, %r347, %p112;
	add.s32 	%r353, %r348, %r368;
	mov.b32 	%r354, 4;
	// begin inline asm
	shfl.sync.down.b32 %r352, %r353, %r354, %r365, %r366;
	// end inline asm
	setp.gt.s32 	%p113, %r341, 27;
	selp.b32 	%r369, 0, %r352, %p113;
	add.s32 	%r358, %r353, %r369;
	mov.b32 	%r359, 8;
	// begin inline asm
	shfl.sync.down.b32 %r357, %r358, %r359, %r365, %r366;
	// end inline asm
	setp.gt.s32 	%p114, %r341, 23;
	selp.b32 	%r370, 0, %r357, %p114;
	add.s32 	%r363, %r358, %r370;
	mov.b32 	%r364, 16;
	// begin inline asm
	shfl.sync.down.b32 %r362, %r363, %r364, %r365, %r366;
	// end inline asm
	setp.gt.s32 	%p115, %r341, 15;
	selp.b32 	%r371, 0, %r362, %p115;
	add.s32 	%r425, %r363, %r371;
	setp.ne.s32 	%p116, %r341, 0;
	@%p116 bra 	$L__BB4_21;
	shr.u32 	%r372, %r1, 3;
	and.b32  	%r373, %r372, 124;
	mov.u32 	%r374, _ZZN3cub18CUB_300001_SM_10006detail6reduce28DeviceReduceSingleTileKernelINS2_10policy_hubIijN4cuda3std3__44plusIiEEE10Policy1000EN6thrust24THRUST_300001_SM_1000_NS6detail15normal_iteratorINSD_10device_ptrI6float2EEEEPijS9_ii13inside_circleEEvT0_T1_T2_T3_T4_T6_E12temp_storage;
	add.s32 	%r375, %r374, %r373;
	st.shared.u32 	[%r375+8], %r425;
$L__BB4_21:
	bar.sync 	0;
	setp.ne.s32 	%p117, %r1, 0;
	@%p117 bra 	$L__BB4_48;
	ld.shared.u32 	%r376, [_ZZN3cub18CUB_300001_SM_10006detail6reduce28DeviceReduceSingleTileKernelINS2_10policy_hubIijN4cuda3std3__44plusIiEEE10Policy1000EN6thrust24THRUST_300001_SM_1000_NS6detail15normal_iteratorINSD_10device_ptrI6float2EEEEPijS9_ii13inside_circleEEvT0_T1_T2_T3_T4_T6_E12temp_storage+12];
	add.s32 	%r377, %r376, %r425;
	ld.shared.u32 	%r378, [_ZZN3cub18CUB_300001_SM_10006detail6reduce28DeviceReduceSingleTileKernelINS2_10policy_hubIijN4cuda3std3__44plusIiEEE10Policy1000EN6thrust24THRUST_300001_SM_1000_NS6detail15normal_iteratorINSD_10device_ptrI6float2EEEEPijS9_ii13inside_circleEEvT0_T1_T2_T3_T4_T6_E12temp_storage+16];
	add.s32 	%r379, %r377, %r378;
	ld.shared.u32 	%r380, [_ZZN3cub18CUB_300001_SM_10006detail6reduce28DeviceReduceSingleTileKernelINS2_10policy_hubIijN4cuda3std3__44plusIiEEE10Policy1000EN6thrust24THRUST_300001_SM_1000_NS6detail15normal_iteratorINSD_10device_ptrI6float2EEEEPijS9_ii13inside_circleEEvT0_T1_T2_T3_T4_T6_E12temp_storage+20];
	add.s32 	%r381, %r379, %r380;
	ld.shared.u32 	%r382, [_ZZN3cub18CUB_300001_SM_10006detail6reduce28DeviceReduceSingleTileKernelINS2_10policy_hubIijN4cuda3std3__44plusIiEEE10Policy1000EN6thrust24THRUST_300001_SM_1000_NS6detail15normal_iteratorINSD_10device_ptrI6float2EEEEPijS9_ii13inside_circleEEvT0_T1_T2_T3_T4_T6_E12temp_storage+24];
	add.s32 	%r383, %r381, %r382;
	ld.shared.u32 	%r384, [_ZZN3cub18CUB_300001_SM_10006detail6reduce28DeviceReduceSingleTileKernelINS2_10policy_hubIijN4cuda3std3__44plusIiEEE10Policy1000EN6thrust24THRUST_300001_SM_1000_NS6detail15normal_iteratorINSD_10device_ptrI6float2EEEEPijS9_ii13inside_circleEEvT0_T1_T2_T3_T4_T6_E12temp_storage+28];
	add.s32 	%r385, %r383, %r384;
	ld.shared.u32 	%r386, [_ZZN3cub18CUB_300001_SM_10006detail6reduce28DeviceReduceSingleTileKernelINS2_10policy_hubIijN4cuda3std3__44plusIiEEE10Policy1000EN6thrust24THRUST_300001_SM_1000_NS6detail15normal_iteratorINSD_10device_ptrI6float2EEEEPijS9_ii13inside_circleEEvT0_T1_T2_T3_T4_T6_E12temp_storage+32];
	add.s32 	%r387, %r385, %r386;
	ld.shared.u32 	%r388, [_ZZN3cub18CUB_300001_SM_10006detail6reduce28DeviceReduceSingleTileKernelINS2_10policy_hubIijN4cuda3std3__44plusIiEEE10Policy1000EN6thrust24THRUST_300001_SM_1000_NS6detail15normal_iteratorINSD_10device_ptrI6float2EEEEPijS9_ii13inside_circleEEvT0_T1_T2_T3_T4_T6_E12temp_storage+36];
	add.s32 	%r425, %r387, %r388;
	bra.uni 	$L__BB4_48;
$L__BB4_23:
	// begin inline asm
	mov.u32 %r278, %laneid;
	// end inline asm
	and.b32  	%r304, %r1, 992;
	add.s32 	%r305, %r304, 32;
	setp.gt.u32 	%p96, %r305, %r77;
	not.b32 	%r306, %r304;
	add.s32 	%r307, %r77, %r306;
	selp.b32 	%r302, %r307, 31, %p96;
	mov.b32 	%r281, 1;
	mov.b32 	%r303, -1;
	// begin inline asm
	shfl.sync.down.b32 %r279, %r406, %r281, %r302, %r303;
	// end inline asm
	setp.lt.s32 	%p97, %r278, %r302;
	selp.b32 	%r308, %r279, 0, %p97;
	add.s32 	%r285, %r308, %r406;
	mov.b32 	%r286, 2;
	// begin inline asm
	shfl.sync.down.b32 %r284, %r285, %r286, %r302, %r303;
	// end inline asm
	add.s32 	%r309, %r278, 2;
	setp.gt.s32 	%p98, %r309, %r302;
	selp.b32 	%r310, 0, %r284, %p98;
	add.s32 	%r290, %r285, %r310;
	mov.b32 	%r291, 4;
	// begin inline asm
	shfl.sync.down.b32 %r289, %r290, %r291, %r302, %r303;
	// end inline asm
	add.s32 	%r311, %r278, 4;
	setp.gt.s32 	%p99, %r311, %r302;
	selp.b32 	%r312, 0, %r289, %p99;
	add.s32 	%r295, %r290, %r312;
	mov.b32 	%r296, 8;
	// begin inline asm
	shfl.sync.down.b32 %r294, %r295, %r296, %r302, %r303;
	// end inline asm
	add.s32 	%r313, %r278, 8;
	setp.gt.s32 	%p100, %r313, %r302;
	selp.b32 	%r314, 0, %r294, %p100;
	add.s32 	%r300, %r295, %r314;
	mov.b32 	%r301, 16;
	// begin inline asm
	shfl.sync.down.b32 %r299, %r300, %r301, %r302, %r303;
	// end inline asm
	add.s32 	%r315, %r278, 16;
	setp.gt.s32 	%p101, %r315, %r302;
	selp.b32 	%r316, 0, %r299, %p101;
	add.s32 	%r425, %r300, %r316;
	setp.ne.s32 	%p102, %r278, 0;
	@%p102 bra 	$L__BB4_25;
	shr.u32 	%r317, %r1, 3;
	and.b32  	%r318, %r317, 124;
	mov.u32 	%r319, _ZZN3cub18CUB_300001_SM_10006detail6reduce28DeviceReduceSingleTileKernelINS2_10policy_hubIijN4cuda3std3__44plusIiEEE10Policy1000EN6thrust24THRUST_300001_SM_1000_NS6detail15normal_iteratorINSD_10device_ptrI6float2EEEEPijS9_ii13inside_circleEEvT0_T1_T2_T3_T4_T6_E12temp_storage;
	add.s32 	%r320, %r319, %r318;
	st.shared.u32 	[%r320+8], %r425;
$L__BB4_25:
	bar.sync 	0;
	setp.ne.s32 	%p103, %r1, 0;
	@%p103 bra 	$L__BB4_48;
	setp.gt.u32 	%p104, %r77, 32;
	ld.shared.u32 	%r321, [_ZZN3cub18CUB_300001_SM_10006detail6reduce28DeviceReduceSingleTileKernelINS2_10policy_hubIijN4cuda3std3__44plusIiEEE10Policy1000EN6thrust24THRUST_300001_SM_1000_NS6detail15normal_iteratorINSD_10device_ptrI6float2EEEEPijS9_ii13inside_circleEEvT0_T1_T2_T3_T4_T6_E12temp_storage+12];
	selp.b32 	%r322, %r321, 0, %p104;
	add.s32 	%r323, %r322, %r425;
	setp.gt.u32 	%p105, %r77, 64;
	ld.shared.u32 	%r324, [_ZZN3cub18CUB_300001_SM_10006detail6reduce28DeviceReduceSingleTileKernelINS2_10policy_hubIijN4cuda3std3__44plusIiEEE10Policy1000EN6thrust24THRUST_300001_SM_1000_NS6detail15normal_iteratorINSD_10device_ptrI6float2EEEEPijS9_ii13inside_circleEEvT0_T1_T2_T3_T4_T6_E12temp_storage+16];
	selp.b32 	%r325, %r324, 0, %p105;
	add.s32 	%r326, %r323, %r325;
	setp.gt.u32 	%p106, %r77, 96;
	ld.shared.u32 	%r327, [_ZZN3cub18CUB_300001_SM_10006detail6reduce28DeviceReduceSingleTileKernelINS2_10policy_hubIijN4cuda3std3__44plusIiEEE10Policy1000EN6thrust24THRUST_300001_SM_1000_NS6detail15normal_iteratorINSD_10device_ptrI6float2EEEEPijS9_ii13inside_circleEEvT0_T1_T2_T3_T4_T6_E12temp_storage+20];
	selp.b32 	%r328, %r327, 0, %p106;
	add.s32 	%r329, %r326, %r328;
	setp.gt.u32 	%p107, %r77, 128;
	ld.shared.u32 	%r330, [_ZZN3cub18CUB_300001_SM_10006detail6reduce28DeviceReduceSingleTileKernelINS2_10policy_hubIijN4cuda3std3__44plusIiEEE10Policy1000EN6thrust24THRUST_300001_SM_1000_NS6detail15normal_iteratorINSD_10device_ptrI6float2EEEEPijS9_ii13inside_circleEEvT0_T1_T2_T3_T4_T6_E12temp_storage+24];
	selp.b32 	%r331, %r330, 0, %p107;
	add.s32 	%r332, %r329, %r331;
	setp.gt.u32 	%p108, %r77, 160;
	ld.shared.u32 	%r333, [_ZZN3cub18CUB_300001_SM_10006detail6reduce28DeviceReduceSingleTileKernelINS2_10policy_hubIijN4cuda3std3__44plusIiEEE10Policy1000EN6thrust24THRUST_300001_SM_1000_NS6detail15normal_iteratorINSD_10device_ptrI6float2EEEEPijS9_ii13inside_circleEEvT0_T1_T2_T3_T4_T6_E12temp_storage+28];
	selp.b32 	%r334, %r333, 0, %p108;
	add.s32 	%r335, %r332, %r334;
	setp.gt.u32 	%p109, %r77, 192;
	ld.shared.u32 	%r336, [_ZZN3cub18CUB_300001_SM_10006detail6reduce28DeviceReduceSingleTileKernelINS2_10policy_hubIijN4cuda3std3__44plusIiEEE10Policy1000EN6thrust24THRUST_300001_SM_1000_NS6detail15normal_iteratorINSD_10device_ptrI6float2EEEEPijS9_ii13inside_circleEEvT0_T1_T2_T3_T4_T6_E12temp_storage+32];
	selp.b32 	%r337, %r336, 0, %p109;
	add.s32 	%r338, %r335, %r337;
	setp.gt.u32 	%p110, %r77, 224;
	ld.shared.u32 	%r339, [_ZZN3cub18CUB_300001_SM_10006detail6reduce28DeviceReduceSingleTileKernelINS2_10policy_hubIijN4cuda3std3__44plusIiEEE10Policy1000EN6thrust24THRUST_300001_SM_1000_NS6detail15normal_iteratorINSD_10device_ptrI6float2EEEEPijS9_ii13inside_circleEEvT0_T1_T2_T3_T4_T6_E12temp_storage+36];
	selp.b32 	%r340, %r339, 0, %p110;
	add.s32 	%r425, %r338, %r340;
	bra.uni 	$L__BB4_48;
$L__BB4_27:
	mov.u32 	%r35, %tid.x;
	mul.wide.u32 	%rd8, %r35, 8;
	add.s64 	%rd9, %rd2, %rd8;
	ld.global.v2.f32 	{%f1, %f2}, [%rd9];
	cvt.f64.f32 	%fd1, %f1;
	add.f64 	%fd2, %fd1, 0dBFE0000000000000;
	cvt.f64.f32 	%fd3, %f2;
	add.f64 	%fd4, %fd3, 0dBFE0000000000000;
	mul.f64 	%fd5, %fd4, %fd4;
	fma.rn.f64 	%fd6, %fd2, %fd2, %fd5;
	setp.lt.f64 	%p3, %fd6, 0d3FD0000000000000;
	selp.u32 	%r80, 1, 0, %p3;
	ld.global.v2.f32 	{%f3, %f4}, [%rd9+2048];
	cvt.f64.f32 	%fd7, %f3;
	add.f64 	%fd8, %fd7, 0dBFE0000000000000;
	cvt.f64.f32 	%fd9, %f4;
	add.f64 	%fd10, %fd9, 0dBFE0000000000000;
	mul.f64 	%fd11, %fd10, %fd10;
	fma.rn.f64 	%fd12, %fd8, %fd8, %fd11;
	setp.lt.f64 	%p4, %fd12, 0d3FD0000000000000;
	selp.u32 	%r81, 1, 0, %p4;
	ld.global.v2.f32 	{%f5, %f6}, [%rd9+4096];
	cvt.f64.f32 	%fd13, %f5;
	add.f64 	%fd14, %fd13, 0dBFE0000000000000;
	cvt.f64.f32 	%fd15, %f6;
	add.f64 	%fd16, %fd15, 0dBFE0000000000000;
	mul.f64 	%fd17, %fd16, %fd16;
	fma.rn.f64 	%fd18, %fd14, %fd14, %fd17;
	setp.lt.f64 	%p5, %fd18, 0d3FD0000000000000;
	selp.u32 	%r82, 1, 0, %p5;
	ld.global.v2.f32 	{%f7, %f8}, [%rd9+6144];
	cvt.f64.f32 	%fd19, %f7;
	add.f64 	%fd20, %fd19, 0dBFE0000000000000;
	cvt.f64.f32 	%fd21, %f8;
	add.f64 	%fd22, %fd21, 0dBFE0000000000000;
	mul.f64 	%fd23, %fd22, %fd22;
	fma.rn.f64 	%fd24, %fd20, %fd20, %fd23;
	setp.lt.f64 	%p6, %fd24, 0d3FD0000000000000;
	selp.u32 	%r83, 1, 0, %p6;
	ld.global.v2.f32 	{%f9, %f10}, [%rd9+8192];
	cvt.f64.f32 	%fd25, %f9;
	add.f64 	%fd26, %fd25, 0dBFE0000000000000;
	cvt.f64.f32 	%fd27, %f10;
	add.f64 	%fd28, %fd27, 0dBFE0000000000000;
	mul.f64 	%fd29, %fd28, %fd28;
	fma.rn.f64 	%fd30, %fd26, %fd26, %fd29;
	setp.lt.f64 	%p7, %fd30, 0d3FD0000000000000;
	selp.u32 	%r84, 1, 0, %p7;
	ld.global.v2.f32 	{%f11, %f12}, [%rd9+10240];
	cvt.f64.f32 	%fd31, %f11;
	add.f64 	%fd32, %fd31, 0dBFE0000000000000;
	cvt.f64.f32 	%fd33, %f12;
	add.f64 	%fd34, %fd33, 0dBFE0000000000000;
	mul.f64 	%fd35, %fd34, %fd34;
	fma.rn.f64 	%fd36, %fd32, %fd32, %fd35;
	setp.lt.f64 	%p8, %fd36, 0d3FD0000000000000;
	selp.u32 	%r85, 1, 0, %p8;
	ld.global.v2.f32 	{%f13, %f14}, [%rd9+12288];
	cvt.f64.f32 	%fd37, %f13;
	add.f64 	%fd38, %fd37, 0dBFE0000000000000;
	cvt.f64.f32 	%fd39, %f14;
	add.f64 	%fd40, %fd39, 0dBFE0000000000000;
	mul.f64 	%fd41, %fd40, %fd40;
	fma.rn.f64 	%fd42, %fd38, %fd38, %fd41;
	setp.lt.f64 	%p9, %fd42, 0d3FD0000000000000;
	selp.u32 	%r86, 1, 0, %p9;
	ld.global.v2.f32 	{%f15, %f16}, [%rd9+14336];
	cvt.f64.f32 	%fd43, %f15;
	add.f64 	%fd44, %fd43, 0dBFE0000000000000;
	cvt.f64.f32 	%fd45, %f16;
	add.f64 	%fd46, %fd45, 0dBFE0000000000000;
	mul.f64 	%fd47, %fd46, %fd46;
	fma.rn.f64 	%fd48, %fd44, %fd44, %fd47;
	setp.lt.f64 	%p10, %fd48, 0d3FD0000000000000;
	selp.u32 	%r87, 1, 0, %p10;
	ld.global.v2.f32 	{%f17, %f18}, [%rd9+16384];
	cvt.f64.f32 	%fd49, %f17;
	add.f64 	%fd50, %fd49, 0dBFE0000000000000;
	cvt.f64.f32 	%fd51, %f18;
	add.f64 	%fd52, %fd51, 0dBFE0000000000000;
	mul.f64 	%fd53, %fd52, %fd52;
	fma.rn.f64 	%fd54, %fd50, %fd50, %fd53;
	setp.lt.f64 	%p11, %fd54, 0d3FD0000000000000;
	selp.u32 	%r88, 1, 0, %p11;
	ld.global.v2.f32 	{%f19, %f20}, [%rd9+18432];
	cvt.f64.f32 	%fd55, %f19;
	add.f64 	%fd56, %fd55, 0dBFE0000000000000;
	cvt.f64.f32 	%fd57, %f20;
	add.f64 	%fd58, %fd57, 0dBFE0000000000000;
	mul.f64 	%fd59, %fd58, %fd58;
	fma.rn.f64 	%fd60, %fd56, %fd56, %fd59;
	setp.lt.f64 	%p12, %fd60, 0d3FD0000000000000;
	selp.u32 	%r89, 1, 0, %p12;
	ld.global.v2.f32 	{%f21, %f22}, [%rd9+20480];
	cvt.f64.f32 	%fd61, %f21;
	add.f64 	%fd62, %fd61, 0dBFE0000000000000;
	cvt.f64.f32 	%fd63, %f22;
	add.f64 	%fd64, %fd63, 0dBFE0000000000000;
	mul.f64 	%fd65, %fd64, %fd64;
	fma.rn.f64 	%fd66, %fd62, %fd62, %fd65;
	setp.lt.f64 	%p13, %fd66, 0d3FD0000000000000;
	selp.u32 	%r90, 1, 0, %p13;
	ld.global.v2.f32 	{%f23, %f24}, [%rd9+22528];
	cvt.f64.f32 	%fd67, %f23;
	add.f64 	%fd68, %fd67, 0dBFE0000000000000;
	cvt.f64.f32 	%fd69, %f24;
	add.f64 	%fd70, %fd69, 0dBFE0000000000000;
	mul.f64 	%fd71, %fd70, %fd70;
	fma.rn.f64 	%fd72, %fd68, %fd68, %fd71;
	setp.lt.f64 	%p14, %fd72, 0d3FD0000000000000;
	selp.u32 	%r91, 1, 0, %p14;
	ld.global.v2.f32 	{%f25, %f26}, [%rd9+24576];
	cvt.f64.f32 	%fd73, %f25;
	add.f64 	%fd74, %fd73, 0dBFE0000000000000;
	cvt.f64.f32 	%fd75, %f26;
	add.f64 	%fd76, %fd75, 0dBFE0000000000000;
	mul.f64 	%fd77, %fd76, %fd76;
	fma.rn.f64 	%fd78, %fd74, %fd74, %fd77;
	setp.lt.f64 	%p15, %fd78, 0d3FD0000000000000;
	selp.u32 	%r92, 1, 0, %p15;
	ld.global.v2.f32 	{%f27, %f28}, [%rd9+26624];
	cvt.f64.f32 	%fd79, %f27;
	add.f64 	%fd80, %fd79, 0dBFE0000000000000;
	cvt.f64.f32 	%fd81, %f28;
	add.f64 	%fd82, %fd81, 0dBFE0000000000000;
	mul.f64 	%fd83, %fd82, %fd82;
	fma.rn.f64 	%fd84, %fd80, %fd80, %fd83;
	setp.lt.f64 	%p16, %fd84, 0d3FD0000000000000;
	selp.u32 	%r93, 1, 0, %p16;
	ld.global.v2.f32 	{%f29, %f30}, [%rd9+28672];
	cvt.f64.f32 	%fd85, %f29;
	add.f64 	%fd86, %fd85, 0dBFE0000000000000;
	cvt.f64.f32 	%fd87, %f30;
	add.f64 	%fd88, %fd87, 0dBFE0000000000000;
	mul.f64 	%fd89, %fd88, %fd88;
	fma.rn.f64 	%fd90, %fd86, %fd86, %fd89;
	setp.lt.f64 	%p17, %fd90, 0d3FD0000000000000;
	selp.u32 	%r94, 1, 0, %p17;
	ld.global.v2.f32 	{%f31, %f32}, [%rd9+30720];
	cvt.f64.f32 	%fd91, %f31;
	add.f64 	%fd92, %fd91, 0dBFE0000000000000;
	cvt.f64.f32 	%fd93, %f32;
	add.f64 	%fd94, %fd93, 0dBFE0000000000000;
	mul.f64 	%fd95, %fd94, %fd94;
	fma.rn.f64 	%fd96, %fd92, %fd92, %fd95;
	setp.lt.f64 	%p18, %fd96, 0d3FD0000000000000;
	selp.u32 	%r95, 1, 0, %p18;
	add.s32 	%r96, %r81, %r80;
	add.s32 	%r97, %r96, %r82;
	add.s32 	%r98, %r97, %r83;
	add.s32 	%r99, %r98, %r84;
	add.s32 	%r100, %r99, %r85;
	add.s32 	%r101, %r100, %r86;
	add.s32 	%r102, %r101, %r87;
	add.s32 	%r103, %r102, %r88;
	add.s32 	%r104, %r103, %r89;
	add.s32 	%r105, %r104, %r90;
	add.s32 	%r106, %r105, %r91;
	add.s32 	%r107, %r106, %r92;
	add.s32 	%r108, %r107, %r93;
	add.s32 	%r109, %r108, %r94;
	add.s32 	%r424, %r109, %r95;
	add.s32 	%r37, %r77, -4096;
	setp.lt.u32 	%p19, %r37, 4096;
	mov.b32 	%r410, 4096;
	@%p19 bra 	$L__BB4_31;
	mov.b32 	%r410, 4096;
$L__BB4_29:
	add.s32 	%r111, %r35, %r410;
	mul.wide.u32 	%rd10, %r111, 8;
	add.s64 	%rd11, %rd2, %rd10;
	ld.global.v2.f32 	{%f33, %f34}, [%rd11];
	cvt.f64.f32 	%fd97, %f33;
	add.f64 	%fd98, %fd97, 0dBFE0000000000000;
	cvt.f64.f32 	%fd99, %f34;
	add.f64 	%fd100, %fd99, 0dBFE0000000000000;
	mul.f64 	%fd101, %fd100, %fd100;
	fma.rn.f64 	%fd102, %fd98, %fd98, %fd101;
	setp.lt.f64 	%p20, %fd102, 0d3FD0000000000000;
	selp.u32 	%r112, 1, 0, %p20;
	ld.global.v2.f32 	{%f35, %f36}, [%rd11+2048];
	cvt.f64.f32 	%fd103, %f35;
	add.f64 	%fd104, %fd103, 0dBFE0000000000000;
	cvt.f64.f32 	%fd105, %f36;
	add.f64 	%fd106, %fd105, 0dBFE0000000000000;
	mul.f64 	%fd107, %fd106, %fd106;
	fma.rn.f64 	%fd108, %fd104, %fd104, %fd107;
	setp.lt.f64 	%p21, %fd108, 0d3FD0000000000000;
	selp.u32 	%r113, 1, 0, %p21;
	ld.global.v2.f32 	{%f37, %f38}, [%rd11+4096];
	cvt.f64.f32 	%fd109, %f37;
	add.f64 	%fd110, %fd109, 0dBFE0000000000000;
	cvt.f64.f32 	%fd111, %f38;
	add.f64 	%fd112, %fd111, 0dBFE0000000000000;
	mul.f64 	%fd113, %fd112, %fd112;
	fma.rn.f64 	%fd114, %fd110, %fd110, %fd113;
	setp.lt.f64 	%p22, %fd114, 0d3FD0000000000000;
	selp.u32 	%r114, 1, 0, %p22;
	ld.global.v2.f32 	{%f39, %f40}, [%rd11+6144];
	cvt.f64.f32 	%fd115, %f39;
	add.f64 	%fd116, %fd115, 0dBFE0000000000000;
	cvt.f64.f32 	%fd117, %f40;
	add.f64 	%fd118, %fd117, 0dBFE0000000000000;
	mul.f64 	%fd119, %fd118, %fd118;
	fma.rn.f64 	%fd120, %fd116, %fd116, %fd119;
	setp.lt.f64 	%p23, %fd120, 0d3FD0000000000000;
	selp.u32 	%r115, 1, 0, %p23;
	ld.global.v2.f32 	{%f41, %f42}, [%rd11+8192];
	cvt.f64.f32 	%fd121, %f41;
	add.f64 	%fd122, %fd121, 0dBFE0000000000000;
	cvt.f64.f32 	%fd123, %f42;
	add.f64 	%fd124, %fd123, 0dBFE0000000000000;
	mul.f64 	%fd125, %fd124, %fd124;
	fma.rn.f64 	%fd126, %fd122, %fd122, %fd125;
	setp.lt.f64 	%p24, %fd126, 0d3FD0000000000000;
	selp.u32 	%r116, 1, 0, %p24;
	ld.global.v2.f32 	{%f43, %f44}, [%rd11+10240];
	cvt.f64.f32 	%fd127, %f43;
	add.f64 	%fd128, %fd127, 0dBFE0000000000000;
	cvt.f64.f32 	%fd129, %f44;
	add.f64 	%fd130, %fd129, 0dBFE0000000000000;
	mul.f64 	%fd131, %fd130, %fd130;
	fma.rn.f64 	%fd132, %fd128, %fd128, %fd131;
	setp.lt.f64 	%p25, %fd132, 0d3FD0000000000000;
	selp.u32 	%r117, 1, 0, %p25;
	ld.global.v2.f32 	{%f45, %f46}, [%rd11+12288];
	cvt.f64.f32 	%fd133, %f45;
	add.f64 	%fd134, %fd133, 0dBFE0000000000000;
	cvt.f64.f32 	%fd135, %f46;
	add.f64 	%fd136, %fd135, 0dBFE0000000000000;
	mul.f64 	%fd137, %fd136, %fd136;
	fma.rn.f64 	%fd138, %fd134, %fd134, %fd137;
	setp.lt.f64 	%p26, %fd138, 0d3FD0000000000000;
	selp.u32 	%r118, 1, 0, %p26;
	ld.global.v2.f32 	{%f47, %f48}, [%rd11+14336];
	cvt.f64.f32 	%fd139, %f47;
	add.f64 	%fd140, %fd139, 0dBFE0000000000000;
	cvt.f64.f32 	%fd141, %f48;
	add.f64 	%fd142, %fd141, 0dBFE0000000000000;
	mul.f64 	%fd143, %fd142, %fd142;
	fma.rn.f64 	%fd144, %fd140, %fd140, %fd143;
	setp.lt.f64 	%p27, %fd144, 0d3FD0000000000000;
	selp.u32 	%r119, 1, 0, %p27;
	ld.global.v2.f32 	{%f49, %f50}, [%rd11+16384];
	cvt.f64.f32 	%fd145, %f49;
	add.f64 	%fd146, %fd145, 0dBFE0000000000000;
	cvt.f64.f32 	%fd147, %f50;
	add.f64 	%fd148, %fd147, 0dBFE0000000000000;
	mul.f64 	%fd149, %fd148, %fd148;
	fma.rn.f64 	%fd150, %fd146, %fd146, %fd149;
	setp.lt.f64 	%p28, %fd150, 0d3FD0000000000000;
	selp.u32 	%r120, 1, 0, %p28;
	ld.global.v2.f32 	{%f51, %f52}, [%rd11+18432];
	cvt.f64.f32 	%fd151, %f51;
	add.f64 	%fd152, %fd151, 0dBFE0000000000000;
	cvt.f64.f32 	%fd153, %f52;
	add.f64 	%fd154, %fd153, 0dBFE0000000000000;
	mul.f64 	%fd155, %fd154, %fd154;
	fma.rn.f64 	%fd156, %fd152, %fd152, %fd155;
	setp.lt.f64 	%p29, %fd156, 0d3FD0000000000000;
	selp.u32 	%r121, 1, 0, %p29;
	ld.global.v2.f32 	{%f53, %f54}, [%rd11+20480];
	cvt.f64.f32 	%fd157, %f53;
	add.f64 	%fd158, %fd157, 0dBFE0000000000000;
	cvt.f64.f32 	%fd159, %f54;
	add.f64 	%fd160, %fd159, 0dBFE0000000000000;
	mul.f64 	%fd161, %fd160, %fd160;
	fma.rn.f64 	%fd162, %fd158, %fd158, %fd161;
	setp.lt.f64 	%p30, %fd162, 0d3FD0000000000000;
	selp.u32 	%r122, 1, 0, %p30;
	ld.global.v2.f32 	{%f55, %f56}, [%rd11+22528];
	cvt.f64.f32 	%fd163, %f55;
	add.f64 	%fd164, %fd163, 0dBFE0000000000000;
	cvt.f64.f32 	%fd165, %f56;
	add.f64 	%fd166, %fd165, 0dBFE0000000000000;
	mul.f64 	%fd167, %fd166, %fd166;
	fma.rn.f64 	%fd168, %fd164, %fd164, %fd167;
	setp.lt.f64 	%p31, %fd168, 0d3FD0000000000000;
	selp.u32 	%r123, 1, 0, %p31;
	ld.global.v2.f32 	{%f57, %f58}, [%rd11+24576];
	cvt.f64.f32 	%fd169, %f57;
	add.f64 	%fd170, %fd169, 0dBFE0000000000000;
	cvt.f64.f32 	%fd171, %f58;
	add.f64 	%fd172, %fd171, 0dBFE0000000000000;
	mul.f64 	%fd173, %fd172, %fd172;
	fma.rn.f64 	%fd174, %fd170, %fd170, %fd173;
	setp.lt.f64 	%p32, %fd174, 0d3FD0000000000000;
	selp.u32 	%r124, 1, 0, %p32;
	ld.global.v2.f32 	{%f59, %f60}, [%rd11+26624];
	cvt.f64.f32 	%fd175, %f59;
	add.f64 	%fd176, %fd175, 0dBFE0000000000000;
	cvt.f64.f32 	%fd177, %f60;
	add.f64 	%fd178, %fd177, 0dBFE0000000000000;
	mul.f64 	%fd179, %fd178, %fd178;
	fma.rn.f64 	%fd180, %fd176, %fd176, %fd179;
	setp.lt.f64 	%p33, %fd180, 0d3FD0000000000000;
	selp.u32 	%r125, 1, 0, %p33;
	ld.global.v2.f32 	{%f61, %f62}, [%rd11+28672];
	cvt.f64.f32 	%fd181, %f61;
	add.f64 	%fd182, %fd181, 0dBFE0000000000000;
	cvt.f64.f32 	%fd183, %f62;
	add.f64 	%fd184, %fd183, 0dBFE0000000000000;
	mul.f64 	%fd185, %fd184, %fd184;
	fma.rn.f64 	%fd186, %fd182, %fd182, %fd185;
	setp.lt.f64 	%p34, %fd186, 0d3FD0000000000000;
	selp.u32 	%r126, 1, 0, %p34;
	ld.global.v2.f32 	{%f63, %f64}, [%rd11+30720];
	cvt.f64.f32 	%fd187, %f63;
	add.f64 	%fd188, %fd187, 0dBFE0000000000000;
	cvt.f64.f32 	%fd189, %f64;
	add.f64 	%fd190, %fd189, 0dBFE0000000000000;
	mul.f64 	%fd191, %fd190, %fd190;
	fma.rn.f64 	%fd192, %fd188, %fd188, %fd191;
	setp.lt.f64 	%p35, %fd192, 0d3FD0000000000000;
	selp.u32 	%r127, 1, 0, %p35;
	add.s32 	%r128, %r424, %r112;
	add.s32 	%r129, %r128, %r113;
	add.s32 	%r130, %r129, %r114;
	add.s32 	%r131, %r130, %r115;
	add.s32 	%r132, %r131, %r116;
	add.s32 	%r133, %r132, %r117;
	add.s32 	%r134, %r133, %r118;
	add.s32 	%r135, %r134, %r119;
	add.s32 	%r136, %r135, %r120;
	add.s32 	%r137, %r136, %r121;
	add.s32 	%r138, %r137, %r122;
	add.s32 	%r139, %r138, %r123;
	add.s32 	%r140, %r139, %r124;
	add.s32 	%r141, %r140, %r125;
	add.s32 	%r142, %r141, %r126;
	add.s32 	%r424, %r142, %r127;
	sub.s32 	%r143, %r77, %r410;
	setp.lt.u32 	%p36, %r143, 4096;
	@%p36 bra 	$L__BB4_44;
	add.s32 	%r410, %r410, 4096;
	setp.le.u32 	%p37, %r410, %r37;
	@%p37 bra 	$L__BB4_29;
$L__BB4_31:
	setp.le.u32 	%p38, %r77, %r410;
	sub.s32 	%r144, %r77, %r410;
	setp.ge.s32 	%p39, %r35, %r144;
	or.pred  	%p40, %p38, %p39;
	@%p40 bra 	$L__BB4_44;
	not.b32 	%r147, %r35;
	add.s32 	%r148, %r77, %r147;
	sub.s32 	%r44, %r148, %r410;
	shr.u32 	%r149, %r44, 8;
	add.s32 	%r45, %r149, 1;
	and.b32  	%r46, %r45, 7;
	setp.lt.u32 	%p41, %r44, 1792;
	mov.u32 	%r419, %r35;
	@%p41 bra 	$L__BB4_36;
	or.b32  	%r413, %r35, 1024;
	add.s32 	%r412, %r35, %r410;
	and.b32  	%r150, %r45, 33554424;
	neg.s32 	%r411, %r150;
$L__BB4_34:
	.pragma "nounroll";
	mul.wide.u32 	%rd12, %r412, 8;
	add.s64 	%rd13, %rd2, %rd12;
	ld.global.v2.f32 	{%f65, %f66}, [%rd13];
	cvt.f64.f32 	%fd193, %f65;
	add.f64 	%fd194, %fd193, 0dBFE0000000000000;
	cvt.f64.f32 	%fd195, %f66;
	add.f64 	%fd196, %fd195, 0dBFE0000000000000;
	mul.f64 	%fd197, %fd196, %fd196;
	fma.rn.f64 	%fd198, %fd194, %fd194, %fd197;
	setp.lt.f64 	%p42, %fd198, 0d3FD0000000000000;
	selp.u32 	%r151, 1, 0, %p42;
	add.s32 	%r152, %r424, %r151;
	add.s32 	%r153, %r412, 256;
	mul.wide.u32 	%rd14, %r153, 8;
	add.s64 	%rd15, %rd2, %rd14;
	ld.global.v2.f32 	{%f67, %f68}, [%rd15];
	cvt.f64.f32 	%fd199, %f67;
	add.f64 	%fd200, %fd199, 0dBFE0000000000000;
	cvt.f64.f32 	%fd201, %f68;
	add.f64 	%fd202, %fd201, 0dBFE0000000000000;
	mul.f64 	%fd203, %fd202, %fd202;
	fma.rn.f64 	%fd204, %fd200, %fd200, %fd203;
	setp.lt.f64 	%p43, %fd204, 0d3FD0000000000000;
	selp.u32 	%r154, 1, 0, %p43;
	add.s32 	%r155, %r152, %r154;
	add.s32 	%r156, %r412, 512;
	mul.wide.u32 	%rd16, %r156, 8;
	add.s64 	%rd17, %rd2, %rd16;
	ld.global.v2.f32 	{%f69, %f70}, [%rd17];
	cvt.f64.f32 	%fd205, %f69;
	add.f64 	%fd206, %fd205, 0dBFE0000000000000;
	cvt.f64.f32 	%fd207, %f70;
	add.f64 	%fd208, %fd207, 0dBFE0000000000000;
	mul.f64 	%fd209, %fd208, %fd208;
	fma.rn.f64 	%fd210, %fd206, %fd206, %fd209;
	setp.lt.f64 	%p44, %fd210, 0d3FD0000000000000;
	selp.u32 	%r157, 1, 0, %p44;
	add.s32 	%r158, %r155, %r157;
	add.s32 	%r159, %r412, 768;
	mul.wide.u32 	%rd18, %r159, 8;
	add.s64 	%rd19, %rd2, %rd18;
	ld.global.v2.f32 	{%f71, %f72}, [%rd19];
	cvt.f64.f32 	%fd211, %f71;
	add.f64 	%fd212, %fd211, 0dBFE0000000000000;
	cvt.f64.f32 	%fd213, %f72;
	add.f64 	%fd214, %fd213, 0dBFE0000000000000;
	mul.f64 	%fd215, %fd214, %fd214;
	fma.rn.f64 	%fd216, %fd212, %fd212, %fd215;
	setp.lt.f64 	%p45, %fd216, 0d3FD0000000000000;
	selp.u32 	%r160, 1, 0, %p45;
	add.s32 	%r161, %r158, %r160;
	add.s32 	%r162, %r412, 1024;
	mul.wide.u32 	%rd20, %r162, 8;
	add.s64 	%rd21, %rd2, %rd20;
	ld.global.v2.f32 	{%f73, %f74}, [%rd21];
	cvt.f64.f32 	%fd217, %f73;
	add.f64 	%fd218, %fd217, 0dBFE0000000000000;
	cvt.f64.f32 	%fd219, %f74;
	add.f64 	%fd220, %fd219, 0dBFE0000000000000;
	mul.f64 	%fd221, %fd220, %fd220;
	fma.rn.f64 	%fd222, %fd218, %fd218, %fd221;
	setp.lt.f64 	%p46, %fd222, 0d3FD0000000000000;
	selp.u32 	%r163, 1, 0, %p46;
	add.s32 	%r164, %r161, %r163;
	add.s32 	%r165, %r412, 1280;
	mul.wide.u32 	%rd22, %r165, 8;
	add.s64 	%rd23, %rd2, %rd22;
	ld.global.v2.f32 	{%f75, %f76}, [%rd23];
	cvt.f64.f32 	%fd223, %f75;
	add.f64 	%fd224, %fd223, 0dBFE0000000000000;
	cvt.f64.f32 	%fd225, %f76;
	add.f64 	%fd226, %fd225, 0dBFE0000000000000;
	mul.f64 	%fd227, %fd226, %fd226;
	fma.rn.f64 	%fd228, %fd224, %fd224, %fd227;
	setp.lt.f64 	%p47, %fd228, 0d3FD0000000000000;
	selp.u32 	%r166, 1, 0, %p47;
	add.s32 	%r167, %r164, %r166;
	add.s32 	%r168, %r412, 1536;
	mul.wide.u32 	%rd24, %r168, 8;
	add.s64 	%rd25, %rd2, %rd24;
	ld.global.v2.f32 	{%f77, %f78}, [%rd25];
	cvt.f64.f32 	%fd229, %f77;
	add.f64 	%fd230, %fd229, 0dBFE0000000000000;
	cvt.f64.f32 	%fd231, %f78;
	add.f64 	%fd232, %fd231, 0dBFE0000000000000;
	mul.f64 	%fd233, %fd232, %fd232;
	fma.rn.f64 	%fd234, %fd230, %fd230, %fd233;
	setp.lt.f64 	%p48, %fd234, 0d3FD0000000000000;
	selp.u32 	%r169, 1, 0, %p48;
	add.s32 	%r170, %r167, %r169;
	add.s32 	%r171, %r412, 1792;
	mul.wide.u32 	%rd26, %r171, 8;
	add.s64 	%rd27, %rd2, %rd26;
	ld.global.v2.f32 	{%f79, %f80}, [%rd27];
	cvt.f64.f32 	%fd235, %f79;
	add.f64 	%fd236, %fd235, 0dBFE0000000000000;
	cvt.f64.f32 	%fd237, %f80;
	add.f64 	%fd238, %fd237, 0dBFE0000000000000;
	mul.f64 	%fd239, %fd238, %fd238;
	fma.rn.f64 	%fd240, %fd236, %fd236, %fd239;
	setp.lt.f64 	%p49, %fd240, 0d3FD0000000000000;
	selp.u32 	%r172, 1, 0, %p49;
	add.s32 	%r424, %r170, %r172;
	add.s32 	%r413, %r413, 2048;
	add.s32 	%r412, %r412, 2048;
	add.s32 	%r411, %r411, 8;
	setp.ne.s32 	%p50, %r411, 0;
	@%p50 bra 	$L__BB4_34;
	add.s32 	%r419, %r413, -1024;
$L__BB4_36:
	setp.eq.s32 	%p51, %r46, 0;
	@%p51 bra 	$L__BB4_44;
	setp.lt.u32 	%p52, %r46, 4;
	@%p52 bra 	$L__BB4_39;
	add.s32 	%r174, %r419, %r410;
	mul.wide.u32 	%rd28, %r174, 8;
	add.s64 	%rd29, %rd2, %rd28;
	ld.global.v2.f32 	{%f81, %f82}, [%rd29];
	cvt.f64.f32 	%fd241, %f81;
	add.f64 	%fd242, %fd241, 0dBFE0000000000000;
	cvt.f64.f32 	%fd243, %f82;
	add.f64 	%fd244, %fd243, 0dBFE0000000000000;
	mul.f64 	%fd245, %fd244, %fd244;
	fma.rn.f64 	%fd246, %fd242, %fd242, %fd245;
	setp.lt.f64 	%p53, %fd246, 0d3FD0000000000000;
	selp.u32 	%r175, 1, 0, %p53;
	add.s32 	%r176, %r424, %r175;
	add.s32 	%r177, %r174, 256;
	mul.wide.u32 	%rd30, %r177, 8;
	add.s64 	%rd31, %rd2, %rd30;
	ld.global.v2.f32 	{%f83, %f84}, [%rd31];
	cvt.f64.f32 	%fd247, %f83;
	add.f64 	%fd248, %fd247, 0dBFE0000000000000;
	cvt.f64.f32 	%fd249, %f84;
	add.f64 	%fd250, %fd249, 0dBFE0000000000000;
	mul.f64 	%fd251, %fd250, %fd250;
	fma.rn.f64 	%fd252, %fd248, %fd248, %fd251;
	setp.lt.f64 	%p54, %fd252, 0d3FD0000000000000;
	selp.u32 	%r178, 1, 0, %p54;
	add.s32 	%r179, %r176, %r178;
	add.s32 	%r180, %r174, 512;
	mul.wide.u32 	%rd32, %r180, 8;
	add.s64 	%rd33, %rd2, %rd32;
	ld.global.v2.f32 	{%f85, %f86}, [%rd33];
	cvt.f64.f32 	%fd253, %f85;
	add.f64 	%fd254, %fd253, 0dBFE0000000000000;
	cvt.f64.f32 	%fd255, %f86;
	add.f64 	%fd256, %fd255, 0dBFE0000000000000;
	mul.f64 	%fd257, %fd256, %fd256;
	fma.rn.f64 	%fd258, %fd254, %fd254, %fd257;
	setp.lt.f64 	%p55, %fd258, 0d3FD0000000000000;
	selp.u32 	%r181, 1, 0, %p55;
	add.s32 	%r182, %r179, %r181;
	add.s32 	%r183, %r174, 768;
	mul.wide.u32 	%rd34, %r183, 8;
	add.s64 	%rd35, %rd2, %rd34;
	ld.global.v2.f32 	{%f87, %f88}, [%rd35];
	cvt.f64.f32 	%fd259, %f87;
	add.f64 	%fd260, %fd259, 0dBFE0000000000000;
	cvt.f64.f32 	%fd261, %f88;
	add.f64 	%fd262, %fd261, 0dBFE0000000000000;
	mul.f64 	%fd263, %fd262, %fd262;
	fma.rn.f64 	%fd264, %fd260, %fd260, %fd263;
	setp.lt.f64 	%p56, %fd264, 0d3FD0000000000000;
	selp.u32 	%r184, 1, 0, %p56;
	add.s32 	%r424, %r182, %r184;
	add.s32 	%r419, %r419, 1024;
$L__BB4_39:
	and.b32  	%r186, %r45, 3;
	setp.eq.s32 	%p57, %r186, 0;
	@%p57 bra 	$L__BB4_44;
	setp.eq.s32 	%p58, %r186, 1;
	@%p58 bra 	$L__BB4_42;
	add.s32 	%r187, %r419, %r410;
	mul.wide.u32 	%rd36, %r187, 8;
	add.s64 	%rd37, %rd2, %rd36;
	ld.global.v2.f32 	{%f89, %f90}, [%rd37];
	cvt.f64.f32 	%fd265, %f89;
	add.f64 	%fd266, %fd265, 0dBFE0000000000000;
	cvt.f64.f32 	%fd267, %f90;
	add.f64 	%fd268, %fd267, 0dBFE0000000000000;
	mul.f64 	%fd269, %fd268, %fd268;
	fma.rn.f64 	%fd270, %fd266, %fd266, %fd269;
	setp.lt.f64 	%p59, %fd270, 0d3FD0000000000000;
	selp.u32 	%r188, 1, 0, %p59;
	add.s32 	%r189, %r424, %r188;
	add.s32 	%r190, %r187, 256;
	mul.wide.u32 	%rd38, %r190, 8;
	add.s64 	%rd39, %rd2, %rd38;
	ld.global.v2.f32 	{%f91, %f92}, [%rd39];
	cvt.f64.f32 	%fd271, %f91;
	add.f64 	%fd272, %fd271, 0dBFE0000000000000;
	cvt.f64.f32 	%fd273, %f92;
	add.f64 	%fd274, %fd273, 0dBFE0000000000000;
	mul.f64 	%fd275, %fd274, %fd274;
	fma.rn.f64 	%fd276, %fd272, %fd272, %fd275;
	setp.lt.f64 	%p60, %fd276, 0d3FD0000000000000;
	selp.u32 	%r191, 1, 0, %p60;
	add.s32 	%r424, %r189, %r191;
	add.s32 	%r419, %r419, 512;
$L__BB4_42:
	and.b32  	%r192, %r44, 256;
	setp.ne.s32 	%p61, %r192, 0;
	@%p61 bra 	$L__BB4_44;
	add.s32 	%r193, %r419, %r410;
	mul.wide.u32 	%rd40, %r193, 8;
	add.s64 	%rd41, %rd2, %rd40;
	ld.global.v2.f32 	{%f93, %f94}, [%rd41];
	cvt.f64.f32 	%fd277, %f93;
	add.f64 	%fd278, %fd277, 0dBFE0000000000000;
	cvt.f64.f32 	%fd279, %f94;
	add.f64 	%fd280, %fd279, 0dBFE0000000000000;
	mul.f64 	%fd281, %fd280, %fd280;
	fma.rn.f64 	%fd282, %fd278, %fd278, %fd281;
	setp.lt.f64 	%p62, %fd282, 0d3FD0000000000000;
	selp.u32 	%r194, 1, 0, %p62;
	add.s32 	%r424, %r424, %r194;
$L__BB4_44:
	// begin inline asm
	mov.u32 %r195, %laneid;
	// end inline asm
	mov.b32 	%r198, 1;
	mov.b32 	%r219, 31;
	mov.b32 	%r220, -1;
	// begin inline asm
	shfl.sync.down.b32 %r196, %r424, %r198, %r219, %r220;
	// end inline asm
	setp.gt.s32 	%p63, %r195, 30;
	selp.b32 	%r221, 0, %r196, %p63;
	add.s32 	%r202, %r221, %r424;
	mov.b32 	%r203, 2;
	// begin inline asm
	shfl.sync.down.b32 %r201, %r202, %r203, %r219, %r220;
	// end inline asm
	setp.gt.s32 	%p64, %r195, 29;
	selp.b32 	%r222, 0, %r201, %p64;
	add.s32 	%r207, %r202, %r222;
	mov.b32 	%r208, 4;
	// begin inline asm
	shfl.sync.down.b32 %r206, %r207, %r208, %r219, %r220;
	// end inline asm
	setp.gt.s32 	%p65, %r195, 27;
	selp.b32 	%r223, 0, %r206, %p65;
	add.s32 	%r212, %r207, %r223;
	mov.b32 	%r213, 8;
	// begin inline asm
	shfl.sync.down.b32 %r211, %r212, %r213, %r219, %r220;
	// end inline asm
	setp.gt.s32 	%p66, %r195, 23;
	selp.b32 	%r224, 0, %r211, %p66;
	add.s32 	%r217, %r212, %r224;
	mov.b32 	%r218, 16;
	// begin inline asm
	shfl.sync.down.b32 %r216, %r217, %r218, %r219, %r220;
	// end inline asm
	setp.gt.s32 	%p67, %r195, 15;
	selp.b32 	%r225, 0, %r216, %p67;
	add.s32 	%r425, %r217, %r225;
	setp.ne.s32 	%p68, %r195, 0;
	@%p68 bra 	$L__BB4_46;
	shr.u32 	%r226, %r35, 3;
	and.b32  	%r227, %r226, 124;
	mov.u32 	%r228, _ZZN3cub18CUB_300001_SM_10006detail6reduce28DeviceReduceSingleTileKernelINS2_10policy_hubIijN4cuda3std3__44plusIiEEE10Policy1000EN6thrust24THRUST_300001_SM_1000_NS6detail15normal_iteratorINSD_10device_ptrI6float2EEEEPijS9_ii13inside_circleEEvT0_T1_T2_T3_T4_T6_E12temp_storage;
	add.s32 	%r229, %r228, %r227;
	st.shared.u32 	[%r229+8], %r425;
$L__BB4_46:
	bar.sync 	0;
	setp.ne.s32 	%p69, %r35, 0;
	@%p69 bra 	$L__BB4_48;
	ld.shared.u32 	%r230, [_ZZN3cub18CUB_300001_SM_10006detail6reduce28DeviceReduceSingleTileKernelINS2_10policy_hubIijN4cuda3std3__44plusIiEEE10Policy1000EN6thrust24THRUST_300001_SM_1000_NS6detail15normal_iteratorINSD_10device_ptrI6float2EEEEPijS9_ii13inside_circleEEvT0_T1_T2_T3_T4_T6_E12temp_storage+12];
	add.s32 	%r231, %r230, %r425;
	ld.shared.u32 	%r232, [_ZZN3cub18CUB_300001_SM_10006detail6reduce28DeviceReduceSingleTileKernelINS2_10policy_hubIijN4cuda3std3__44plusIiEEE10Policy1000EN6thrust24THRUST_300001_SM_1000_NS6detail15normal_iteratorINSD_10device_ptrI6float2EEEEPijS9_ii13inside_circleEEvT0_T1_T2_T3_T4_T6_E12temp_storage+16];
	add.s32 	%r233, %r231, %r232;
	ld.shared.u32 	%r234, [_ZZN3cub18CUB_300001_SM_10006detail6reduce28DeviceReduceSingleTileKernelINS2_10policy_hubIijN4cuda3std3__44plusIiEEE10Policy1000EN6thrust24THRUST_300001_SM_1000_NS6detail15normal_iteratorINSD_10device_ptrI6float2EEEEPijS9_ii13inside_circleEEvT0_T1_T2_T3_T4_T6_E12temp_storage+20];
	add.s32 	%r235, %r233, %r234;
	ld.shared.u32 	%r236, [_ZZN3cub18CUB_300001_SM_10006detail6reduce28DeviceReduceSingleTileKernelINS2_10policy_hubIijN4cuda3std3__44plusIiEEE10Policy1000EN6thrust24THRUST_300001_SM_1000_NS6detail15normal_iteratorINSD_10device_ptrI6float2EEEEPijS9_ii13inside_circleEEvT0_T1_T2_T3_T4_T6_E12temp_storage+24];
	add.s32 	%r237, %r235, %r236;
	ld.shared.u32 	%r238, [_ZZN3cub18CUB_300001_SM_10006detail6reduce28DeviceReduceSingleTileKernelINS2_10policy_hubIijN4cuda3std3__44plusIiEEE10Policy1000EN6thrust24THRUST_300001_SM_1000_NS6detail15normal_iteratorINSD_10device_ptrI6float2EEEEPijS9_ii13inside_circleEEvT0_T1_T2_T3_T4_T6_E12temp_storage+28];
	add.s32 	%r239, %r237, %r238;
	ld.shared.u32 	%r240, [_ZZN3cub18CUB_300001_SM_10006detail6reduce28DeviceReduceSingleTileKernelINS2_10policy_hubIijN4cuda3std3__44plusIiEEE10Policy1000EN6thrust24THRUST_300001_SM_1000_NS6detail15normal_iteratorINSD_10device_ptrI6float2EEEEPijS9_ii13inside_circleEEvT0_T1_T2_T3_T4_T6_E12temp_storage+32];
	add.s32 	%r241, %r239, %r240;
	ld.shared.u32 	%r242, [_ZZN3cub18CUB_300001_SM_10006detail6reduce28DeviceReduceSingleTileKernelINS2_10policy_hubIijN4cuda3std3__44plusIiEEE10Policy1000EN6thrust24THRUST_300001_SM_1000_NS6detail15normal_iteratorINSD_10device_ptrI6float2EEEEPijS9_ii13inside_circleEEvT0_T1_T2_T3_T4_T6_E12temp_storage+36];
	add.s32 	%r425, %r241, %r242;
$L__BB4_48:
	mov.u32 	%r389, %tid.x;
	setp.ne.s32 	%p118, %r389, 0;
	@%p118 bra 	$L__BB4_50;
	add.s32 	%r390, %r425, %r78;
	st.global.u32 	[%rd1], %r390;
$L__BB4_50:
	ret;

}
	// .globl	_ZN3cub18CUB_300001_SM_10006detail6reduce18DeviceReduceKernelINS2_10policy_hubIijN4cuda3std3__44plusIiEEE10Policy1000EN6thrust24THRUST_300001_SM_1000_NS6detail15normal_iteratorINSD_10device_ptrI6float2EEEEjS9_i13inside_circleEEvT0_PT3_T1_NS0_13GridEvenShareISO_EET2_T4_
.visible .entry _ZN3cub18CUB_300001_SM_10006detail6reduce18DeviceReduceKernelINS2_10policy_hubIijN4cuda3std3__44plusIiEEE10Policy1000EN6thrust24THRUST_300001_SM_1000_NS6detail15normal_iteratorINSD_10device_ptrI6float2EEEEjS9_i13inside_circleEEvT0_PT3_T1_NS0_13GridEvenShareISO_EET2_T4_(
	.param .align 8 .b8 _ZN3cub18CUB_300001_SM_10006detail6reduce18DeviceReduceKernelINS2_10policy_hubIijN4cuda3std3__44plusIiEEE10Policy1000EN6thrust24THRUST_300001_SM_1000_NS6detail15normal_iteratorINSD_10device_ptrI6float2EEEEjS9_i13inside_circleEEvT0_PT3_T1_NS0_13GridEvenShareISO_EET2_T4__param_0[8],
	.param .u64 .ptr .align 1 _ZN3cub18CUB_300001_SM_10006detail6reduce18DeviceReduceKernelINS2_10policy_hubIijN4cuda3std3__44plusIiEEE10Policy1000EN6thrust24THRUST_300001_SM_1000_NS6detail15normal_iteratorINSD_10device_ptrI6float2EEEEjS9_i13inside_circleEEvT0_PT3_T1_NS0_13GridEvenShareISO_EET2_T4__param_1,
	.param .u32 _ZN3cub18CUB_300001_SM_10006detail6reduce18DeviceReduceKernelINS2_10policy_hubIijN4cuda3std3__44plusIiEEE10Policy1000EN6thrust24THRUST_300001_SM_1000_NS6detail15normal_iteratorINSD_10device_ptrI6float2EEEEjS9_i13inside_circleEEvT0_PT3_T1_NS0_13GridEvenShareISO_EET2_T4__param_2,
	.param .align 4 .b8 _ZN3cub18CUB_300001_SM_10006detail6reduce18DeviceReduceKernelINS2_10policy_hubIijN4cuda3std3__44plusIiEEE10Policy1000EN6thrust24THRUST_300001_SM_1000_NS6detail15normal_iteratorINSD_10device_ptrI6float2EEEEjS9_i13inside_circleEEvT0_PT3_T1_NS0_13GridEvenShareISO_EET2_T4__param_3[40],
	.param .align 1 .b8 _ZN3cub18CUB_300001_SM_10006detail6reduce18DeviceReduceKernelINS2_10policy_hubIijN4cuda3std3__44plusIiEEE10Policy1000EN6thrust24THRUST_300001_SM_1000_NS6detail15normal_iteratorINSD_10device_ptrI6float2EEEEjS9_i13inside_circleEEvT0_PT3_T1_NS0_13GridEvenShareISO_EET2_T4__param_4[1],
	.param .align 1 .b8 _ZN3cub18CUB_300001_SM_10006detail6reduce18DeviceReduceKernelINS2_10policy_hubIijN4cuda3std3__44plusIiEEE10Policy1000EN6thrust24THRUST_300001_SM_1000_NS6detail15normal_iteratorINSD_10device_ptrI6float2EEEEjS9_i13inside_circleEEvT0_PT3_T1_NS0_13GridEvenShareISO_EET2_T4__param_5[1]
)
.maxntid 256
{
	.reg .pred 	%p<118>;
	.reg .b32 	%r<467>;
	.reg .b32 	%f<127>;
	.reg .b64 	%rd<73>;
	.reg .b64 	%fd<379>;
	// demoted variable
	.shared .align 4 .b8 _ZZN3cub18CUB_300001_SM_10006detail6reduce18DeviceReduceKernelINS2_10policy_hubIijN4cuda3std3__44plusIiEEE10Policy1000EN6thrust24THRUST_300001_SM_1000_NS6detail15normal_iteratorINSD_10device_ptrI6float2EEEEjS9_i13inside_circleEEvT0_PT3_T1_NS0_13GridEvenShareISO_EET2_T4_E12temp_storage[44];
	ld.param.u32 	%r1, [_ZN3cub18CUB_300001_SM_10006detail6reduce18DeviceReduceKernelINS2_10policy_hubIijN4cuda3std3__44plusIiEEE10Policy1000EN6thrust24THRUST_300001_SM_1000_NS6detail15normal_iteratorINSD_10device_ptrI6float2EEEEjS9_i13inside_circleEEvT0_PT3_T1_NS0_13GridEvenShareISO_EET2_T4__param_3+20];
	ld.param.u32 	%r2, [_ZN3cub18CUB_300001_SM_10006detail6reduce18DeviceReduceKernelINS2_10policy_hubIijN4cuda3std3__44plusIiEEE10Policy1000EN6thrust24THRUST_300001_SM_1000_NS6detail15normal_iteratorINSD_10device_ptrI6float2EEEEjS9_i13inside_circleEEvT0_PT3_T1_NS0_13GridEvenShareISO_EET2_T4__param_3+24];
	ld.param.u64 	%rd3, [_ZN3cub18CUB_300001_SM_10006detail6reduce18DeviceReduceKernelINS2_10policy_hubIijN4cuda3std3__44plusIiEEE10Policy1000EN6thrust24THRUST_300001_SM_1000_NS6detail15normal_iteratorINSD_10device_ptrI6float2EEEEjS9_i13inside_circleEEvT0_PT3_T1_NS0_13GridEvenShareISO_EET2_T4__param_0];
	ld.param.u64 	%rd2, [_ZN3cub18CUB_300001_SM_10006detail6reduce18DeviceReduceKernelINS2_10policy_hubIijN4cuda3std3__44plusIiEEE10Policy1000EN6thrust24THRUST_300001_SM_1000_NS6detail15normal_iteratorINSD_10device_ptrI6float2EEEEjS9_i13inside_circleEEvT0_PT3_T1_NS0_13GridEvenShareISO_EET2_T4__param_1];
	cvta.to.global.u64 	%rd1, %rd3;
	mov.u32 	%r3, %ctaid.x;
	shl.b32 	%r4, %r2, 12;
	shl.b32 	%r5, %r3, 12;
	sub.s32 	%r6, %r1, %r5;
	setp.gt.u32 	%p1, %r6, 4095;
	@%p1 bra 	$L__BB5_25;
	mov.u32 	%r7, %tid.x;
	setp.ge.u32 	%p69, %r7, %r6;
	mov.b32 	%r446, 0;
	mov.u32 	%r438, %r7;
	@%p69 bra 	$L__BB5_3;
	add.s32 	%r269, %r5, %r7;
	mul.wide.u32 	%rd38, %r269, 8;
	add.s64 	%rd39, %rd1, %rd38;
	ld.global.v2.f32 	{%f95, %f96}, [%rd39];
	cvt.f64.f32 	%fd283, %f95;
	add.f64 	%fd284, %fd283, 0dBFE0000000000000;
	cvt.f64.f32 	%fd285, %f96;
	add.f64 	%fd286, %fd285, 0dBFE0000000000000;
	mul.f64 	%fd287, %fd286, %fd286;
	fma.rn.f64 	%fd288, %fd284, %fd284, %fd287;
	setp.lt.f64 	%p70, %fd288, 0d3FD0000000000000;
	selp.u32 	%r446, 1, 0, %p70;
	add.s32 	%r438, %r7, 256;
$L__BB5_3:
	setp.ge.u32 	%p71, %r438, %r6;
	@%p71 bra 	$L__BB5_16;
	not.b32 	%r271, %r438;
	add.s32 	%r12, %r1, %r271;
	sub.s32 	%r272, %r12, %r5;
	shr.u32 	%r273, %r272, 8;
	add.s32 	%r13, %r273, 1;
	and.b32  	%r14, %r13, 7;
	setp.lt.u32 	%p72, %r272, 1792;
	@%p72 bra 	$L__BB5_8;
	add.s32 	%r435, %r438, 1024;
	add.s32 	%r434, %r438, %r5;
	and.b32  	%r274, %r13, 33554424;
	neg.s32 	%r433, %r274;
$L__BB5_6:
	.pragma "nounroll";
	mul.wide.u32 	%rd40, %r434, 8;
	add.s64 	%rd41, %rd1, %rd40;
	ld.global.v2.f32 	{%f97, %f98}, [%rd41];
	cvt.f64.f32 	%fd289, %f97;
	add.f64 	%fd290, %fd289, 0dBFE0000000000000;
	cvt.f64.f32 	%fd291, %f98;
	add.f64 	%fd292, %fd291, 0dBFE0000000000000;
	mul.f64 	%fd293, %fd292, %fd292;
	fma.rn.f64 	%fd294, %fd290, %fd290, %fd293;
	setp.lt.f64 	%p73, %fd294, 0d3FD0000000000000;
	selp.u32 	%r275, 1, 0, %p73;
	add.s32 	%r276, %r446, %r275;
	add.s32 	%r277, %r434, 256;
	mul.wide.u32 	%rd42, %r277, 8;
	add.s64 	%rd43, %rd1, %rd42;
	ld.global.v2.f32 	{%f99, %f100}, [%rd43];
	cvt.f64.f32 	%fd295, %f99;
	add.f64 	%fd296, %fd295, 0dBFE0000000000000;
	cvt.f64.f32 	%fd297, %f100;
	add.f64 	%fd298, %fd297, 0dBFE0000000000000;
	mul.f64 	%fd299, %fd298, %fd298;
	fma.rn.f64 	%fd300, %fd296, %fd296, %fd299;
	setp.lt.f64 	%p74, %fd300, 0d3FD0000000000000;
	selp.u32 	%r278, 1, 0, %p74;
	add.s32 	%r279, %r276, %r278;
	add.s32 	%r280, %r434, 512;
	mul.wide.u32 	%rd44, %r280, 8;
	add.s64 	%rd45, %rd1, %rd44;
	ld.global.v2.f32 	{%f101, %f102}, [%rd45];
	cvt.f64.f32 	%fd301, %f101;
	add.f64 	%fd302, %fd301, 0dBFE0000000000000;
	cvt.f64.f32 	%fd303, %f102;
	add.f64 	%fd304, %fd303, 0dBFE0000000000000;
	mul.f64 	%fd305, %fd304, %fd304;
	fma.rn.f64 	%fd306, %fd302, %fd302, %fd305;
	setp.lt.f64 	%p75, %fd306, 0d3FD0000000000000;
	selp.u32 	%r281, 1, 0, %p75;
	add.s32 	%r282, %r279, %r281;
	add.s32 	%r283, %r434, 768;
	mul.wide.u32 	%rd46, %r283, 8;
	add.s64 	%rd47, %rd1, %rd46;
	ld.global.v2.f32 	{%f103, %f104}, [%rd47];
	cvt.f64.f32 	%fd307, %f103;
	add.f64 	%fd308, %fd307, 0dBFE0000000000000;
	cvt.f64.f32 	%fd309, %f104;
	add.f64 	%fd310, %fd309, 0dBFE0000000000000;
	mul.f64 	%fd311, %fd310, %fd310;
	fma.rn.f64 	%fd312, %fd308, %fd308, %fd311;
	setp.lt.f64 	%p76, %fd312, 0d3FD0000000000000;
	selp.u32 	%r284, 1, 0, %p76;
	add.s32 	%r285, %r282, %r284;
	add.s32 	%r286, %r434, 1024;
	mul.wide.u32 	%rd48, %r286, 8;
	add.s64 	%rd49, %rd1, %rd48;
	ld.global.v2.f32 	{%f105, %f106}, [%rd49];
	cvt.f64.f32 	%fd313, %f105;
	add.f64 	%fd314, %fd313, 0dBFE0000000000000;
	cvt.f64.f32 	%fd315, %f106;
	add.f64 	%fd316, %fd315, 0dBFE0000000000000;
	mul.f64 	%fd317, %fd316, %fd316;
	fma.rn.f64 	%fd318, %fd314, %fd314, %fd317;
	setp.lt.f64 	%p77, %fd318, 0d3FD0000000000000;
	selp.u32 	%r287, 1, 0, %p77;
	add.s32 	%r288, %r285, %r287;
	add.s32 	%r289, %r434, 1280;
	mul.wide.u32 	%rd50, %r289, 8;
	add.s64 	%rd51, %rd1, %rd50;
	ld.global.v2.f32 	{%f107, %f108}, [%rd51];
	cvt.f64.f32 	%fd319, %f107;
	add.f64 	%fd320, %fd319, 0dBFE0000000000000;
	cvt.f64.f32 	%fd321, %f108;
	add.f64 	%fd322, %fd321, 0dBFE0000000000000;
	mul.f64 	%fd323, %fd322, %fd322;
	fma.rn.f64 	%fd324, %fd320, %fd320, %fd323;
	setp.lt.f64 	%p78, %fd324, 0d3FD0000000000000;
	selp.u32 	%r290, 1, 0, %p78;
	add.s32 	%r291, %r288, %r290;
	add.s32 	%r292, %r434, 1536;
	mul.wide.u32 	%rd52, %r292, 8;
	add.s64 	%rd53, %rd1, %rd52;
	ld.global.v2.f32 	{%f109, %f110}, [%rd53];
	cvt.f64.f32 	%fd325, %f109;
	add.f64 	%fd326, %fd325, 0dBFE0000000000000;
	cvt.f64.f32 	%fd327, %f110;
	add.f64 	%fd328, %fd327, 0dBFE0000000000000;
	mul.f64 	%fd329, %fd328, %fd328;
	fma.rn.f64 	%fd330, %fd326, %fd326, %fd329;
	setp.lt.f64 	%p79, %fd330, 0d3FD0000000000000;
	selp.u32 	%r293, 1, 0, %p79;
	add.s32 	%r294, %r291, %r293;
	add.s32 	%r295, %r434, 1792;
	mul.wide.u32 	%rd54, %r295, 8;
	add.s64 	%rd55, %rd1, %rd54;
	ld.global.v2.f32 	{%f111, %f112}, [%rd55];
	cvt.f64.f32 	%fd331, %f111;
	add.f64 	%fd332, %fd331, 0dBFE0000000000000;
	cvt.f64.f32 	%fd333, %f112;
	add.f64 	%fd334, %fd333, 0dBFE0000000000000;
	mul.f64 	%fd335, %fd334, %fd334;
	fma.rn.f64 	%fd336, %fd332, %fd332, %fd335;
	setp.lt.f64 	%p80, %fd336, 0d3FD0000000000000;
	selp.u32 	%r296, 1, 0, %p80;
	add.s32 	%r446, %r294, %r296;
	add.s32 	%r435, %r435, 2048;
	add.s32 	%r434, %r434, 2048;
	add.s32 	%r433, %r433, 8;
	setp.ne.s32 	%p81, %r433, 0;
	@%p81 bra 	$L__BB5_6;
	add.s32 	%r438, %r435, -1024;
$L__BB5_8:
	setp.eq.s32 	%p82, %r14, 0;
	@%p82 bra 	$L__BB5_16;
	setp.lt.u32 	%p83, %r14, 4;
	@%p83 bra 	$L__BB5_11;
	add.s32 	%r298, %r5, %r438;
	mul.wide.u32 	%rd56, %r298, 8;
	add.s64 	%rd57, %rd1, %rd56;
	ld.global.v2.f32 	{%f113, %f114}, [%rd57];
	cvt.f64.f32 	%fd337, %f113;
	add.f64 	%fd338, %fd337, 0dBFE0000000000000;
	cvt.f64.f32 	%fd339, %f114;
	add.f64 	%fd340, %fd339, 0dBFE0000000000000;
	mul.f64 	%fd341, %fd340, %fd340;
	fma.rn.f64 	%fd342, %fd338, %fd338, %fd341;
	setp.lt.f64 	%p84, %fd342, 0d3FD0000000000000;
	selp.u32 	%r299, 1, 0, %p84;
	add.s32 	%r300, %r446, %r299;
	add.s32 	%r301, %r298, 256;
	mul.wide.u32 	%rd58, %r301, 8;
	add.s64 	%rd59, %rd1, %rd58;
	ld.global.v2.f32 	{%f115, %f116}, [%rd59];
	cvt.f64.f32 	%fd343, %f115;
	add.f64 	%fd344, %fd343, 0dBFE0000000000000;
	cvt.f64.f32 	%fd345, %f116;
	add.f64 	%fd346, %fd345, 0dBFE0000000000000;
	mul.f64 	%fd347, %fd346, %fd346;
	fma.rn.f64 	%fd348, %fd344, %fd344, %fd347;
	setp.lt.f64 	%p85, %fd348, 0d3FD0000000000000;
	selp.u32 	%r302, 1, 0, %p85;
	add.s32 	%r303, %r300, %r302;
	add.s32 	%r304, %r298, 512;
	mul.wide.u32 	%rd60, %r304, 8;
	add.s64 	%rd61, %rd1, %rd60;
	ld.global.v2.f32 	{%f117, %f118}, [%rd61];
	cvt.f64.f32 	%fd349, %f117;
	add.f64 	%fd350, %fd349, 0dBFE0000000000000;
	cvt.f64.f32 	%fd351, %f118;
	add.f64 	%fd352, %fd351, 0dBFE0000000000000;
	mul.f64 	%fd353, %fd352, %fd352;
	fma.rn.f64 	%fd354, %fd350, %fd350, %fd353;
	setp.lt.f64 	%p86, %fd354, 0d3FD0000000000000;
	selp.u32 	%r305, 1, 0, %p86;
	add.s32 	%r306, %r303, %r305;
	add.s32 	%r307, %r298, 768;
	mul.wide.u32 	%rd62, %r307, 8;
	add.s64 	%rd63, %rd1, %rd62;
	ld.global.v2.f32 	{%f119, %f120}, [%rd63];
	cvt.f64.f32 	%fd355, %f119;
	add.f64 	%fd356, %fd355, 0dBFE0000000000000;
	cvt.f64.f32 	%fd357, %f120;
	add.f64 	%fd358, %fd357, 0dBFE0000000000000;
	mul.f64 	%fd359, %fd358, %fd358;
	fma.rn.f64 	%fd360, %fd356, %fd356, %fd359;
	setp.lt.f64 	%p87, %fd360, 0d3FD0000000000000;
	selp.u32 	%r308, 1, 0, %p87;
	add.s32 	%r446, %r306, %r308;
	add.s32 	%r438, %r438, 1024;
$L__BB5_11:
	and.b32  	%r310, %r13, 3;
	setp.eq.s32 	%p88, %r310, 0;
	@%p88 bra 	$L__BB5_16;
	setp.eq.s32 	%p89, %r310, 1;
	@%p89 bra 	$L__BB5_14;
	add.s32 	%r311, %r5, %r438;
	mul.wide.u32 	%rd64, %r311, 8;
	add.s64 	%rd65, %rd1, %rd64;
	ld.global.v2.f32 	{%f121, %f122}, [%rd65];
	cvt.f64.f32 	%fd361, %f121;
	add.f64 	%fd362, %fd361, 0dBFE0000000000000;
	cvt.f64.f32 	%fd363, %f122;
	add.f64 	%fd364, %fd363, 0dBFE0000000000000;
	mul.f64 	%fd365, %fd364, %fd364;
	fma.rn.f64 	%fd366, %fd362, %fd362, %fd365;
	setp.lt.f64 	%p90, %fd366, 0d3FD0000000000000;
	selp.u32 	%r312, 1, 0, %p90;
	add.s32 	%r313, %r446, %r312;
	add.s32 	%r314, %r311, 256;
	mul.wide.u32 	%rd66, %r314, 8;
	add.s64 	%rd67, %rd1, %rd66;
	ld.global.v2.f32 	{%f123, %f124}, [%rd67];
	cvt.f64.f32 	%fd367, %f123;
	add.f64 	%fd368, %fd367, 0dBFE0000000000000;
	cvt.f64.f32 	%fd369, %f124;
	add.f64 	%fd370, %fd369, 0dBFE0000000000000;
	mul.f64 	%fd371, %fd370, %fd370;
	fma.rn.f64 	%fd372, %fd368, %fd368, %fd371;
	setp.lt.f64 	%p91, %fd372, 0d3FD0000000000000;
	selp.u32 	%r315, 1, 0, %p91;
	add.s32 	%r446, %r313, %r315;
	add.s32 	%r438, %r438, 512;
$L__BB5_14:
	and.b32  	%r316, %r12, 256;
	setp.ne.s32 	%p92, %r316, 0;
	@%p92 bra 	$L__BB5_16;
	add.s32 	%r317, %r5, %r438;
	mul.wide.u32 	%rd68, %r317, 8;
	add.s64 	%rd69, %rd1, %rd68;
	ld.global.v2.f32 	{%f125, %f126}, [%rd69];
	cvt.f64.f32 	%fd373, %f125;
	add.f64 	%fd374, %fd373, 0dBFE0000000000000;
	cvt.f64.f32 	%fd375, %f126;
	add.f64 	%fd376, %fd375, 0dBFE0000000000000;
	mul.f64 	%fd377, %fd376, %fd376;
	fma.rn.f64 	%fd378, %fd374, %fd374, %fd377;
	setp.lt.f64 	%p93, %fd378, 0d3FD0000000000000;
	selp.u32 	%r318, 1, 0, %p93;
	add.s32 	%r446, %r446, %r318;
$L__BB5_16:
	setp.lt.u32 	%p94, %r6, 256;
	@%p94 bra 	$L__BB5_21;
	// begin inline asm
	mov.u32 %r382, %laneid;
	// end inline asm
	mov.b32 	%r385, 1;
	mov.b32 	%r406, 31;
	mov.b32 	%r407, -1;
	// begin inline asm
	shfl.sync.down.b32 %r383, %r446, %r385, %r406, %r407;
	// end inline asm
	setp.gt.s32 	%p110, %r382, 30;
	selp.b32 	%r408, 0, %r383, %p110;
	add.s32 	%r389, %r408, %r446;
	mov.b32 	%r390, 2;
	// begin inline asm
	shfl.sync.down.b32 %r388, %r389, %r390, %r406, %r407;
	// end inline asm
	setp.gt.s32 	%p111, %r382, 29;
	selp.b32 	%r409, 0, %r388, %p111;
	add.s32 	%r394, %r389, %r409;
	mov.b32 	%r395, 4;
	// begin inline asm
	shfl.sync.down.b32 %r393, %r394, %r395, %r406, %r407;
	// end inline asm
	setp.gt.s32 	%p112, %r382, 27;
	selp.b32 	%r410, 0, %r393, %p112;
	add.s32 	%r399, %r394, %r410;
	mov.b32 	%r400, 8;
	// begin inline asm
	shfl.sync.down.b32 %r398, %r399, %r400, %r406, %r407;
	// end inline asm
	setp.gt.s32 	%p113, %r382, 23;
	selp.b32 	%r411, 0, %r398, %p113;
	add.s32 	%r404, %r399, %r411;
	mov.b32 	%r405, 16;
	// begin inline asm
	shfl.sync.down.b32 %r403, %r404, %r405, %r406, %r407;
	// end inline asm
	setp.gt.s32 	%p114, %r382, 15;
	selp.b32 	%r412, 0, %r403, %p114;
	add.s32 	%r466, %r404, %r412;
	setp.ne.s32 	%p115, %r382, 0;
	@%p115 bra 	$L__BB5_19;
	shr.u32 	%r413, %r7, 3;
	and.b32  	%r414, %r413, 124;
	mov.u32 	%r415, _ZZN3cub18CUB_300001_SM_10006detail6reduce18DeviceReduceKernelINS2_10policy_hubIijN4cuda3std3__44plusIiEEE10Policy1000EN6thrust24THRUST_300001_SM_1000_NS6detail15normal_iteratorINSD_10device_ptrI6float2EEEEjS9_i13inside_circleEEvT0_PT3_T1_NS0_13GridEvenShareISO_EET2_T4_E12temp_storage;
	add.s32 	%r416, %r415, %r414;
	st.shared.u32 	[%r416+8], %r466;
$L__BB5_19:
	bar.sync 	0;
	setp.ne.s32 	%p116, %r7, 0;
	@%p116 bra 	$L__BB5_46;
	ld.shared.u32 	%r417, [_ZZN3cub18CUB_300001_SM_10006detail6reduce18DeviceReduceKernelINS2_10policy_hubIijN4cuda3std3__44plusIiEEE10Policy1000EN6thrust24THRUST_300001_SM_1000_NS6detail15normal_iteratorINSD_10device_ptrI6float2EEEEjS9_i13inside_circleEEvT0_PT3_T1_NS0_13GridEvenShareISO_EET2_T4_E12temp_storage+12];
	add.s32 	%r418, %r417, %r466;
	ld.shared.u32 	%r419, [_ZZN3cub18CUB_300001_SM_10006detail6reduce18DeviceReduceKernelINS2_10policy_hubIijN4cuda3std3__44plusIiEEE10Policy1000EN6thrust24THRUST_300001_SM_1000_NS6detail15normal_iteratorINSD_10device_ptrI6float2EEEEjS9_i13inside_circleEEvT0_PT3_T1_NS0_13GridEvenShareISO_EET2_T4_E12temp_storage+16];
	add.s32 	%r420, %r418, %r419;
	ld.shared.u32 	%r421, [_ZZN3cub18CUB_300001_SM_10006detail6reduce18DeviceReduceKernelINS2_10policy_hubIijN4cuda3std3__44plusIiEEE10Policy1000EN6thrust24THRUST_300001_SM_1000_NS6detail15normal_iteratorINSD_10device_ptrI6float2EEEEjS9_i13inside_circleEEvT0_PT3_T1_NS0_13GridEvenShareISO_EET2_T4_E12temp_storage+20];
	add.s32 	%r422, %r420, %r421;
	ld.shared.u32 	%r423, [_ZZN3cub18CUB_300001_SM_10006detail6reduce18DeviceReduceKernelINS2_10policy_hubIijN4cuda3std3__44plusIiEEE10Policy1000EN6thrust24THRUST_300001_SM_1000_NS6detail15normal_iteratorINSD_10device_ptrI6float2EEEEjS9_i13inside_circleEEvT0_PT3_T1_NS0_13GridEvenShareISO_EET2_T4_E12temp_storage+24];
	add.s32 	%r424, %r422, %r423;
	ld.shared.u32 	%r425, [_ZZN3cub18CUB_300001_SM_10006detail6reduce18DeviceReduceKernelINS2_10policy_hubIijN4cuda3std3__44plusIiEEE10Policy1000EN6thrust24THRUST_300001_SM_1000_NS6detail15normal_iteratorINSD_10device_ptrI6float2EEEEjS9_i13inside_circleEEvT0_PT3_T1_NS0_13GridEvenShareISO_EET2_T4_E12temp_storage+28];
	add.s32 	%r426, %r424, %r425;
	ld.shared.u32 	%r427, [_ZZN3cub18CUB_300001_SM_10006detail6reduce18DeviceReduceKernelINS2_10policy_hubIijN4cuda3std3__44plusIiEEE10Policy1000EN6thrust24THRUST_300001_SM_1000_NS6detail15normal_iteratorINSD_10device_ptrI6float2EEEEjS9_i13inside_circleEEvT0_PT3_T1_NS0_13GridEvenShareISO_EET2_T4_E12temp_storage+32];
	add.s32 	%r428, %r426, %r427;
	ld.shared.u32 	%r429, [_ZZN3cub18CUB_300001_SM_10006detail6reduce18DeviceReduceKernelINS2_10policy_hubIijN4cuda3std3__44plusIiEEE10Policy1000EN6thrust24THRUST_300001_SM_1000_NS6detail15normal_iteratorINSD_10device_ptrI6float2EEEEjS9_i13inside_circleEEvT0_PT3_T1_NS0_13GridEvenShareISO_EET2_T4_E12temp_storage+36];
	add.s32 	%r466, %r428, %r429;
	bra.uni 	$L__BB5_46;
$L__BB5_21:
	// begin inline asm
	mov.u32 %r319, %laneid;
	// end inline asm
	and.b32  	%r345, %r7, 992;
	add.s32 	%r346, %r345, 32;
	setp.gt.u32 	%p95, %r346, %r6;
	not.b32 	%r347, %r345;
	add.s32 	%r348, %r6, %r347;
	selp.b32 	%r343, %r348, 31, %p95;
	mov.b32 	%r322, 1;
	mov.b32 	%r344, -1;
	// begin inline asm
	shfl.sync.down.b32 %r320, %r446, %r322, %r343, %r344;
	// end inline asm
	setp.lt.s32 	%p96, %r319, %r343;
	selp.b32 	%r349, %r320, 0, %p96;
	add.s32 	%r326, %r349, %r446;
	mov.b32 	%r327, 2;
	// begin inline asm
	shfl.sync.down.b32 %r325, %r326, %r327, %r343, %r344;
	// end inline asm
	add.s32 	%r350, %r319, 2;
	setp.gt.s32 	%p97, %r350, %r343;
	selp.b32 	%r351, 0, %r325, %p97;
	add.s32 	%r331, %r326, %r351;
	mov.b32 	%r332, 4;
	// begin inline asm
	shfl.sync.down.b32 %r330, %r331, %r332, %r343, %r344;
	// end inline asm
	add.s32 	%r352, %r319, 4;
	setp.gt.s32 	%p98, %r352, %r343;
	selp.b32 	%r353, 0, %r330, %p98;
	add.s32 	%r336, %r331, %r353;
	mov.b32 	%r337, 8;
	// begin inline asm
	shfl.sync.down.b32 %r335, %r336, %r337, %r343, %r344;
	// end inline asm
	add.s32 	%r354, %r319, 8;
	setp.gt.s32 	%p99, %r354, %r343;
	selp.b32 	%r355, 0, %r335, %p99;
	add.s32 	%r341, %r336, %r355;
	mov.b32 	%r342, 16;
	// begin inline asm
	shfl.sync.down.b32 %r340, %r341, %r342, %r343, %r344;
	// end inline asm
	add.s32 	%r356, %r319, 16;
	setp.gt.s32 	%p100, %r356, %r343;
	selp.b32 	%r357, 0, %r340, %p100;
	add.s32 	%r466, %r341, %r357;
	setp.ne.s32 	%p101, %r319, 0;
	@%p101 bra 	$L__BB5_23;
	shr.u32 	%r358, %r7, 3;
	and.b32  	%r359, %r358, 124;
	mov.u32 	%r360, _ZZN3cub18CUB_300001_SM_10006detail6reduce18DeviceReduceKernelINS2_10policy_hubIijN4cuda3std3__44plusIiEEE10Policy1000EN6thrust24THRUST_300001_SM_1000_NS6detail15normal_iteratorINSD_10device_ptrI6float2EEEEjS9_i13inside_circleEEvT0_PT3_T1_NS0_13GridEvenShareISO_EET2_T4_E12temp_storage;
	add.s32 	%r361, %r360, %r359;
	st.shared.u32 	[%r361+8], %r466;
$L__BB5_23:
	bar.sync 	0;
	setp.ne.s32 	%p102, %r7, 0;
	@%p102 bra 	$L__BB5_46;
	setp.gt.u32 	%p103, %r6, 32;
	ld.shared.u32 	%r362, [_ZZN3cub18CUB_300001_SM_10006detail6reduce18DeviceReduceKernelINS2_10policy_hubIijN4cuda3std3__44plusIiEEE10Policy1000EN6thrust24THRUST_300001_SM_1000_NS6detail15normal_iteratorINSD_10device_ptrI6float2EEEEjS9_i13inside_circleEEvT0_PT3_T1_NS0_13GridEvenShareISO_EET2_T4_E12temp_storage+12];
	selp.b32 	%r363, %r362, 0, %p103;
	add.s32 	%r364, %r363, %r466;
	setp.gt.u32 	%p104, %r6, 64;
	ld.shared.u32 	%r365, [_ZZN3cub18CUB_300001_SM_10006detail6reduce18DeviceReduceKernelINS2_10policy_hubIijN4cuda3std3__44plusIiEEE10Policy1000EN6thrust24THRUST_300001_SM_1000_NS6detail15normal_iteratorINSD_10device_ptrI6float2EEEEjS9_i13inside_circleEEvT0_PT3_T1_NS0_13GridEvenShareISO_EET2_T4_E12temp_storage+16];
	selp.b32 	%r366, %r365, 0, %p104;
	add.s32 	%r367, %r364, %r366;
	setp.gt.u32 	%p105, %r6, 96;
	ld.shared.u32 	%r368, [_ZZN3cub18CUB_300001_SM_10006detail6reduce18DeviceReduceKernelINS2_10policy_hubIijN4cuda3std3__44plusIiEEE10Policy1000EN6thrust24THRUST_300001_SM_1000_NS6detail15normal_iteratorINSD_10device_ptrI6float2EEEEjS9_i13inside_circleEEvT0_PT3_T1_NS0_13GridEvenShareISO_EET2_T4_E12temp_storage+20];
	selp.b32 	%r369, %r368, 0, %p105;
	add.s32 	%r370, %r367, %r369;
	setp.gt.u32 	%p106, %r6, 128;
	ld.shared.u32 	%r371, [_ZZN3cub18CUB_300001_SM_10006detail6reduce18DeviceReduceKernelINS2_10policy_hubIijN4cuda3std3__44plusIiEEE10Policy1000EN6thrust24THRUST_300001_SM_1000_NS6detail15normal_iteratorINSD_10device_ptrI6float2EEEEjS9_i13inside_circleEEvT0_PT3_T1_NS0_13GridEvenShareISO_EET2_T4_E12temp_storage+24];
	selp.b32 	%r372, %r371, 0, %p106;
	add.s32 	%r373, %r370, %r372;
	setp.gt.u32 	%p107, %r6, 160;
	ld.shared.u32 	%r374, [_ZZN3cub18CUB_300001_SM_10006detail6reduce18DeviceReduceKernelINS2_10policy_hubIijN4cuda3std3__44plusIiEEE10Policy1000EN6thrust24THRUST_300001_SM_1000_NS6detail15normal_iteratorINSD_10device_ptrI6float2EEEEjS9_i13inside_circleEEvT0_PT3_T1_NS0_13GridEvenShareISO_EET2_T4_E12temp_storage+28];
	selp.b32 	%r375, %r374, 0, %p107;
	add.s32 	%r376, %r373, %r375;
	setp.gt.u32 	%p108, %r6, 192;
	ld.shared.u32 	%r377, [_ZZN3cub18CUB_300001_SM_10006detail6reduce18DeviceReduceKernelINS2_10policy_hubIijN4cuda3std3__44plusIiEEE10Policy1000EN6thrust24THRUST_300001_SM_1000_NS6detail15normal_iteratorINSD_10device_ptrI6float2EEEEjS9_i13inside_circleEEvT0_PT3_T1_NS0_13GridEvenShareISO_EET2_T4_E12temp_storage+32];
	selp.b32 	%r378, %r377, 0, %p108;
	add.s32 	%r379, %r376, %r378;
	setp.gt.u32 	%p109, %r6, 224;
	ld.shared.u32 	%r380, [_ZZN3cub18CUB_300001_SM_10006detail6reduce18DeviceReduceKernelINS2_10policy_hubIijN4cuda3std3__44plusIiEEE10Policy1000EN6thrust24THRUST_300001_SM_1000_NS6detail15normal_iteratorINSD_10device_ptrI6float2EEEEjS9_i13inside_circleEEvT0_PT3_T1_NS0_13GridEvenShareISO_EET2_T4_E12temp_storage+36];
	selp.b32 	%r381, %r380, 0, %p109;
	add.s32 	%r466, %r379, %r381;
	bra.uni 	$L__BB5_46;
$L__BB5_25:
	mov.u32 	%r46, %tid.x;
	add.s32 	%r93, %r46, %r5;
	mul.wide.u32 	%rd4, %r93, 8;
	add.s64 	%rd5, %rd1, %rd4;
	ld.global.v2.f32 	{%f1, %f2}, [%rd5];
	cvt.f64.f32 	%fd1, %f1;
	add.f64 	%fd2, %fd1, 0dBFE0000000000000;
	cvt.f64.f32 	%fd3, %f2;
	add.f64 	%fd4, %fd3, 0dBFE0000000000000;
	mul.f64 	%fd5, %fd4, %fd4;
	fma.rn.f64 	%fd6, %fd2, %fd2, %fd5;
	setp.lt.f64 	%p2, %fd6, 0d3FD0000000000000;
	selp.u32 	%r94, 1, 0, %p2;
	ld.global.v2.f32 	{%f3, %f4}, [%rd5+2048];
	cvt.f64.f32 	%fd7, %f3;
	add.f64 	%fd8, %fd7, 0dBFE0000000000000;
	cvt.f64.f32 	%fd9, %f4;
	add.f64 	%fd10, %fd9, 0dBFE0000000000000;
	mul.f64 	%fd11, %fd10, %fd10;
	fma.rn.f64 	%fd12, %fd8, %fd8, %fd11;
	setp.lt.f64 	%p3, %fd12, 0d3FD0000000000000;
	selp.u32 	%r95, 1, 0, %p3;
	ld.global.v2.f32 	{%f5, %f6}, [%rd5+4096];
	cvt.f64.f32 	%fd13, %f5;
	add.f64 	%fd14, %fd13, 0dBFE0000000000000;
	cvt.f64.f32 	%fd15, %f6;
	add.f64 	%fd16, %fd15, 0dBFE0000000000000;
	mul.f64 	%fd17, %fd16, %fd16;
	fma.rn.f64 	%fd18, %fd14, %fd14, %fd17;
	setp.lt.f64 	%p4, %fd18, 0d3FD0000000000000;
	selp.u32 	%r96, 1, 0, %p4;
	ld.global.v2.f32 	{%f7, %f8}, [%rd5+6144];
	cvt.f64.f32 	%fd19, %f7;
	add.f64 	%fd20, %fd19, 0dBFE0000000000000;
	cvt.f64.f32 	%fd21, %f8;
	add.f64 	%fd22, %fd21, 0dBFE0000000000000;
	mul.f64 	%fd23, %fd22, %fd22;
	fma.rn.f64 	%fd24, %fd20, %fd20, %fd23;
	setp.lt.f64 	%p5, %fd24, 0d3FD0000000000000;
	selp.u32 	%r97, 1, 0, %p5;
	ld.global.v2.f32 	{%f9, %f10}, [%rd5+8192];
	cvt.f64.f32 	%fd25, %f9;
	add.f64 	%fd26, %fd25, 0dBFE0000000000000;
	cvt.f64.f32 	%fd27, %f10;
	add.f64 	%fd28, %fd27, 0dBFE0000000000000;
	mul.f64 	%fd29, %fd28, %fd28;
	fma.rn.f64 	%fd30, %fd26, %fd26, %fd29;
	setp.lt.f64 	%p6, %fd30, 0d3FD0000000000000;
	selp.u32 	%r98, 1, 0, %p6;
	ld.global.v2.f32 	{%f11, %f12}, [%rd5+10240];
	cvt.f64.f32 	%fd31, %f11;
	add.f64 	%fd32, %fd31, 0dBFE0000000000000;
	cvt.f64.f32 	%fd33, %f12;
	add.f64 	%fd34, %fd33, 0dBFE0000000000000;
	mul.f64 	%fd35, %fd34, %fd34;
	fma.rn.f64 	%fd36, %fd32, %fd32, %fd35;
	setp.lt.f64 	%p7, %fd36, 0d3FD0000000000000;
	selp.u32 	%r99, 1, 0, %p7;
	ld.global.v2.f32 	{%f13, %f14}, [%rd5+12288];
	cvt.f64.f32 	%fd37, %f13;
	add.f64 	%fd38, %fd37, 0dBFE0000000000000;
	cvt.f64.f32 	%fd39, %f14;
	add.f64 	%fd40, %fd39, 0dBFE0000000000000;
	mul.f64 	%fd41, %fd40, %fd40;
	fma.rn.f64 	%fd42, %fd38, %fd38, %fd41;
	setp.lt.f64 	%p8, %fd42, 0d3FD0000000000000;
	selp.u32 	%r100, 1, 0, %p8;
	ld.global.v2.f32 	{%f15, %f16}, [%rd5+14336];
	cvt.f64.f32 	%fd43, %f15;
	add.f64 	%fd44, %fd43, 0dBFE0000000000000;
	cvt.f64.f32 	%fd45, %f16;
	add.f64 	%fd46, %fd45, 0dBFE0000000000000;
	mul.f64 	%fd47, %fd46, %fd46;
	fma.rn.f64 	%fd48, %fd44, %fd44, %fd47;
	setp.lt.f64 	%p9, %fd48, 0d3FD0000000000000;
	selp.u32 	%r101, 1, 0, %p9;
	ld.global.v2.f32 	{%f17, %f18}, [%rd5+16384];
	cvt.f64.f32 	%fd49, %f17;
	add.f64 	%fd50, %fd49, 0dBFE0000000000000;
	cvt.f64.f32 	%fd51, %f18;
	add.f64 	%fd52, %fd51, 0dBFE0000000000000;
	mul.f64 	%fd53, %fd52, %fd52;
	fma.rn.f64 	%fd54, %fd50, %fd50, %fd53;
	setp.lt.f64 	%p10, %fd54, 0d3FD0000000000000;
	selp.u32 	%r102, 1, 0, %p10;
	ld.global.v2.f32 	{%f19, %f20}, [%rd5+18432];
	cvt.f64.f32 	%fd55, %f19;
	add.f64 	%fd56, %fd55, 0dBFE0000000000000;
	cvt.f64.f32 	%fd57, %f20;
	add.f64 	%fd58, %fd57, 0dBFE0000000000000;
	mul.f64 	%fd59, %fd58, %fd58;
	fma.rn.f64 	%fd60, %fd56, %fd56, %fd59;
	setp.lt.f64 	%p11, %fd60, 0d3FD0000000000000;
	selp.u32 	%r103, 1, 0, %p11;
	ld.global.v2.f32 	{%f21, %f22}, [%rd5+20480];
	cvt.f64.f32 	%fd61, %f21;
	add.f64 	%fd62, %fd61, 0dBFE0000000000000;
	cvt.f64.f32 	%fd63, %f22;
	add.f64 	%fd64, %fd63, 0dBFE0000000000000;
	mul.f64 	%fd65, %fd64, %fd64;
	fma.rn.f64 	%fd66, %fd62, %fd62, %fd65;
	setp.lt.f64 	%p12, %fd66, 0d3FD0000000000000;
	selp.u32 	%r104, 1, 0, %p12;
	ld.global.v2.f32 	{%f23, %f24}, [%rd5+22528];
	cvt.f64.f32 	%fd67, %f23;
	add.f64 	%fd68, %fd67, 0dBFE0000000000000;
	cvt.f64.f32 	%fd69, %f24;
	add.f64 	%fd70, %fd69, 0dBFE0000000000000;
	mul.f64 	%fd71, %fd70, %fd70;
	fma.rn.f64 	%fd72, %fd68, %fd68, %fd71;
	setp.lt.f64 	%p13, %fd72, 0d3FD0000000000000;
	selp.u32 	%r105, 1, 0, %p13;
	ld.global.v2.f32 	{%f25, %f26}, [%rd5+24576];
	cvt.f64.f32 	%fd73, %f25;
	add.f64 	%fd74, %fd73, 0dBFE0000000000000;
	cvt.f64.f32 	%fd75, %f26;
	add.f64 	%fd76, %fd75, 0dBFE0000000000000;
	mul.f64 	%fd77, %fd76, %fd76;
	fma.rn.f64 	%fd78, %fd74, %fd74, %fd77;
	setp.lt.f64 	%p14, %fd78, 0d3FD0000000000000;
	selp.u32 	%r106, 1, 0, %p14;
	ld.global.v2.f32 	{%f27, %f28}, [%rd5+26624];
	cvt.f64.f32 	%fd79, %f27;
	add.f64 	%fd80, %fd79, 0dBFE0000000000000;
	cvt.f64.f32 	%fd81, %f28;
	add.f64 	%fd82, %fd81, 0dBFE0000000000000;
	mul.f64 	%fd83, %fd82, %fd82;
	fma.rn.f64 	%fd84, %fd80, %fd80, %fd83;
	setp.lt.f64 	%p15, %fd84, 0d3FD0000000000000;
	selp.u32 	%r107, 1, 0, %p15;
	ld.global.v2.f32 	{%f29, %f30}, [%rd5+28672];
	cvt.f64.f32 	%fd85, %f29;
	add.f64 	%fd86, %fd85, 0dBFE0000000000000;
	cvt.f64.f32 	%fd87, %f30;
	add.f64 	%fd88, %fd87, 0dBFE0000000000000;
	mul.f64 	%fd89, %fd88, %fd88;
	fma.rn.f64 	%fd90, %fd86, %fd86, %fd89;
	setp.lt.f64 	%p16, %fd90, 0d3FD0000000000000;
	selp.u32 	%r108, 1, 0, %p16;
	ld.global.v2.f32 	{%f31, %f32}, [%rd5+30720];
	cvt.f64.f32 	%fd91, %f31;
	add.f64 	%fd92, %fd91, 0dBFE0000000000000;
	cvt.f64.f32 	%fd93, %f32;
	add.f64 	%fd94, %fd93, 0dBFE0000000000000;
	mul.f64 	%fd95, %fd94, %fd94;
	fma.rn.f64 	%fd96, %fd92, %fd92, %fd95;
	setp.lt.f64 	%p17, %fd96, 0d3FD0000000000000;
	selp.u32 	%r109, 1, 0, %p17;
	add.s32 	%r110, %r95, %r94;
	add.s32 	%r111, %r110, %r96;
	add.s32 	%r112, %r111, %r97;
	add.s32 	%r113, %r112, %r98;
	add.s32 	%r114, %r113, %r99;
	add.s32 	%r115, %r114, %r100;
	add.s32 	%r116, %r115, %r101;
	add.s32 	%r117, %r116, %r102;
	add.s32 	%r118, %r117, %r103;
	add.s32 	%r119, %r118, %r104;
	add.s32 	%r120, %r119, %r105;
	add.s32 	%r121, %r120, %r106;
	add.s32 	%r122, %r121, %r107;
	add.s32 	%r123, %r122, %r108;
	add.s32 	%r465, %r123, %r109;
	setp.lt.u32 	%p18, %r6, %r4;
	@%p18 bra 	$L__BB5_42;
	add.s32 	%r48, %r1, -4096;
	add.s32 	%r125, %r46, %r4;
	add.s32 	%r126, %r125, %r5;
	add.s32 	%r448, %r126, 1024;
	not.b32 	%r127, %r46;
	add.s32 	%r128, %r127, %r1;
	sub.s32 	%r129, %r128, %r4;
	sub.s32 	%r447, %r129, %r5;
	mov.b32 	%r449, 0;
	mov.u32 	%r451, %r5;
$L__BB5_27:
	add.s32 	%r451, %r451, %r4;
	setp.gt.u32 	%p19, %r451, %r48;
	@%p19 bra 	$L__BB5_29;
	add.s32 	%r130, %r46, %r451;
	mul.wide.u32 	%rd6, %r130, 8;
	add.s64 	%rd7, %rd1, %rd6;
	ld.global.v2.f32 	{%f33, %f34}, [%rd7];
	cvt.f64.f32 	%fd97, %f33;
	add.f64 	%fd98, %fd97, 0dBFE0000000000000;
	cvt.f64.f32 	%fd99, %f34;
	add.f64 	%fd100, %fd99, 0dBFE0000000000000;
	mul.f64 	%fd101, %fd100, %fd100;
	fma.rn.f64 	%fd102, %fd98, %fd98, %fd101;
	setp.lt.f64 	%p20, %fd102, 0d3FD0000000000000;
	selp.u32 	%r131, 1, 0, %p20;
	ld.global.v2.f32 	{%f35, %f36}, [%rd7+2048];
	cvt.f64.f32 	%fd103, %f35;
	add.f64 	%fd104, %fd103, 0dBFE0000000000000;
	cvt.f64.f32 	%fd105, %f36;
	add.f64 	%fd106, %fd105, 0dBFE0000000000000;
	mul.f64 	%fd107, %fd106, %fd106;
	fma.rn.f64 	%fd108, %fd104, %fd104, %fd107;
	setp.lt.f64 	%p21, %fd108, 0d3FD0000000000000;
	selp.u32 	%r132, 1, 0, %p21;
	ld.global.v2.f32 	{%f37, %f38}, [%rd7+4096];
	cvt.f64.f32 	%fd109, %f37;
	add.f64 	%fd110, %fd109, 0dBFE0000000000000;
	cvt.f64.f32 	%fd111, %f38;
	add.f64 	%fd112, %fd111, 0dBFE0000000000000;
	mul.f64 	%fd113, %fd112, %fd112;
	fma.rn.f64 	%fd114, %fd110, %fd110, %fd113;
	setp.lt.f64 	%p22, %fd114, 0d3FD0000000000000;
	selp.u32 	%r133, 1, 0, %p22;
	ld.global.v2.f32 	{%f39, %f40}, [%rd7+6144];
	cvt.f64.f32 	%fd115, %f39;
	add.f64 	%fd116, %fd115, 0dBFE0000000000000;
	cvt.f64.f32 	%fd117, %f40;
	add.f64 	%fd118, %fd117, 0dBFE0000000000000;
	mul.f64 	%fd119, %fd118, %fd118;
	fma.rn.f64 	%fd120, %fd116, %fd116, %fd119;
	setp.lt.f64 	%p23, %fd120, 0d3FD0000000000000;
	selp.u32 	%r134, 1, 0, %p23;
	ld.global.v2.f32 	{%f41, %f42}, [%rd7+8192];
	cvt.f64.f32 	%fd121, %f41;
	add.f64 	%fd122, %fd121, 0dBFE0000000000000;
	cvt.f64.f32 	%fd123, %f42;
	add.f64 	%fd124, %fd123, 0dBFE0000000000000;
	mul.f64 	%fd125, %fd124, %fd124;
	fma.rn.f64 	%fd126, %fd122, %fd122, %fd125;
	setp.lt.f64 	%p24, %fd126, 0d3FD0000000000000;
	selp.u32 	%r135, 1, 0, %p24;
	ld.global.v2.f32 	{%f43, %f44}, [%rd7+10240];
	cvt.f64.f32 	%fd127, %f43;
	add.f64 	%fd128, %fd127, 0dBFE0000000000000;
	cvt.f64.f32 	%fd129, %f44;
	add.f64 	%fd130, %fd129, 0dBFE0000000000000;
	mul.f64 	%fd131, %fd130, %fd130;
	fma.rn.f64 	%fd132, %fd128, %fd128, %fd131;
	setp.lt.f64 	%p25, %fd132, 0d3FD0000000000000;
	selp.u32 	%r136, 1, 0, %p25;
	ld.global.v2.f32 	{%f45, %f46}, [%rd7+12288];
	cvt.f64.f32 	%fd133, %f45;
	add.f64 	%fd134, %fd133, 0dBFE0000000000000;
	cvt.f64.f32 	%fd135, %f46;
	add.f64 	%fd136, %fd135, 0dBFE0000000000000;
	mul.f64 	%fd137, %fd136, %fd136;
	fma.rn.f64 	%fd138, %fd134, %fd134, %fd137;
	setp.lt.f64 	%p26, %fd138, 0d3FD0000000000000;
	selp.u32 	%r137, 1, 0, %p26;
	ld.global.v2.f32 	{%f47, %f48}, [%rd7+14336];
	cvt.f64.f32 	%fd139, %f47;
	add.f64 	%fd140, %fd139, 0dBFE0000000000000;
	cvt.f64.f32 	%fd141, %f48;
	add.f64 	%fd142, %fd141, 0dBFE0000000000000;
	mul.f64 	%fd143, %fd142, %fd142;
	fma.rn.f64 	%fd144, %fd140, %fd140, %fd143;
	setp.lt.f64 	%p27, %fd144, 0d3FD0000000000000;
	selp.u32 	%r138, 1, 0, %p27;
	ld.global.v2.f32 	{%f49, %f50}, [%rd7+16384];
	cvt.f64.f32 	%fd145, %f49;
	add.f64 	%fd146, %fd145, 0dBFE0000000000000;
	cvt.f64.f32 	%fd147, %f50;
	add.f64 	%fd148, %fd147, 0dBFE0000000000000;
	mul.f64 	%fd149, %fd148, %fd148;
	fma.rn.f64 	%fd150, %fd146, %fd146, %fd149;
	setp.lt.f64 	%p28, %fd150, 0d3FD0000000000000;
	selp.u32 	%r139, 1, 0, %p28;
	ld.global.v2.f32 	{%f51, %f52}, [%rd7+18432];
	cvt.f64.f32 	%fd151, %f51;
	add.f64 	%fd152, %fd151, 0dBFE0000000000000;
	cvt.f64.f32 	%fd153, %f52;
	add.f64 	%fd154, %fd153, 0dBFE0000000000000;
	mul.f64 	%fd155, %fd154, %fd154;
	fma.rn.f64 	%fd156, %fd152, %fd152, %fd155;
	setp.lt.f64 	%p29, %fd156, 0d3FD0000000000000;
	selp.u32 	%r140, 1, 0, %p29;
	ld.global.v2.f32 	{%f53, %f54}, [%rd7+20480];
	cvt.f64.f32 	%fd157, %f53;
	add.f64 	%fd158, %fd157, 0dBFE0000000000000;
	cvt.f64.f32 	%fd159, %f54;
	add.f64 	%fd160, %fd159, 0dBFE0000000000000;
	mul.f64 	%fd161, %fd160, %fd160;
	fma.rn.f64 	%fd162, %fd158, %fd158, %fd161;
	setp.lt.f64 	%p30, %fd162, 0d3FD0000000000000;
	selp.u32 	%r141, 1, 0, %p30;
	ld.global.v2.f32 	{%f55, %f56}, [%rd7+22528];
	cvt.f64.f32 	%fd163, %f55;
	add.f64 	%fd164, %fd163, 0dBFE0000000000000;
	cvt.f64.f32 	%fd165, %f56;
	add.f64 	%fd166, %fd165, 0dBFE0000000000000;
	mul.f64 	%fd167, %fd166, %fd166;
	fma.rn.f64 	%fd168, %fd164, %fd164, %fd167;
	setp.lt.f64 	%p31, %fd168, 0d3FD0000000000000;
	selp.u32 	%r142, 1, 0, %p31;
	ld.global.v2.f32 	{%f57, %f58}, [%rd7+24576];
	cvt.f64.f32 	%fd169, %f57;
	add.f64 	%fd170, %fd169, 0dBFE0000000000000;
	cvt.f64.f32 	%fd171, %f58;
	add.f64 	%fd172, %fd171, 0dBFE0000000000000;
	mul.f64 	%fd173, %fd172, %fd172;
	fma.rn.f64 	%fd174, %fd170, %fd170, %fd173;
	setp.lt.f64 	%p32, %fd174, 0d3FD0000000000000;
	selp.u32 	%r143, 1, 0, %p32;
	ld.global.v2.f32 	{%f59, %f60}, [%rd7+26624];
	cvt.f64.f32 	%fd175, %f59;
	add.f64 	%fd176, %fd175, 0dBFE0000000000000;
	cvt.f64.f32 	%fd177, %f60;
	add.f64 	%fd178, %fd177, 0dBFE0000000000000;
	mul.f64 	%fd179, %fd178, %fd178;
	fma.rn.f64 	%fd180, %fd176, %fd176, %fd179;
	setp.lt.f64 	%p33, %fd180, 0d3FD0000000000000;
	selp.u32 	%r144, 1, 0, %p33;
	ld.global.v2.f32 	{%f61, %f62}, [%rd7+28672];
	cvt.f64.f32 	%fd181, %f61;
	add.f64 	%fd182, %fd181, 0dBFE0000000000000;
	cvt.f64.f32 	%fd183, %f62;
	add.f64 	%fd184, %fd183, 0dBFE0000000000000;
	mul.f64 	%fd185, %fd184, %fd184;
	fma.rn.f64 	%fd186, %fd182, %fd182, %fd185;
	setp.lt.f64 	%p34, %fd186, 0d3FD0000000000000;
	selp.u32 	%r145, 1, 0, %p34;
	ld.global.v2.f32 	{%f63, %f64}, [%rd7+30720];
	cvt.f64.f32 	%fd187, %f63;
	add.f64 	%fd188, %fd187, 0dBFE0000000000000;
	cvt.f64.f32 	%fd189, %f64;
	add.f64 	%fd190, %fd189, 0dBFE0000000000000;
	mul.f64 	%fd191, %fd190, %fd190;
	fma.rn.f64 	%fd192, %fd188, %fd188, %fd191;
	setp.lt.f64 	%p35, %fd192, 0d3FD0000000000000;
	selp.u32 	%r146, 1, 0, %p35;
	add.s32 	%r147, %r465, %r131;
	add.s32 	%r148, %r147, %r132;
	add.s32 	%r149, %r148, %r133;
	add.s32 	%r150, %r149, %r134;
	add.s32 	%r151, %r150, %r135;
	add.s32 	%r152, %r151, %r136;
	add.s32 	%r153, %r152, %r137;
	add.s32 	%r154, %r153, %r138;
	add.s32 	%r155, %r154, %r139;
	add.s32 	%r156, %r155, %r140;
	add.s32 	%r157, %r156, %r141;
	add.s32 	%r158, %r157, %r142;
	add.s32 	%r159, %r158, %r143;
	add.s32 	%r160, %r159, %r144;
	add.s32 	%r161, %r160, %r145;
	add.s32 	%r465, %r161, %r146;
	sub.s32 	%r162, %r1, %r451;
	setp.lt.u32 	%p36, %r162, %r4;
	add.s32 	%r449, %r449, 1;
	add.s32 	%r448, %r448, %r4;
	sub.s32 	%r447, %r447, %r4;
	@%p36 bra 	$L__BB5_42;
	bra.uni 	$L__BB5_27;
$L__BB5_29:
	setp.le.u32 	%p37, %r1, %r451;
	sub.s32 	%r163, %r1, %r451;
	setp.ge.s32 	%p38, %r46, %r163;
	or.pred  	%p39, %p37, %p38;
	@%p39 bra 	$L__BB5_42;
	add.s32 	%r61, %r1, %r127;
	add.s32 	%r167, %r4, %r5;
	sub.s32 	%r168, %r61, %r167;
	mul.lo.s32 	%r169, %r2, %r449;
	shl.b32 	%r170, %r169, 12;
	sub.s32 	%r171, %r168, %r170;
	shr.u32 	%r172, %r171, 8;
	add.s32 	%r62, %r172, 1;
	and.b32  	%r63, %r62, 7;
	setp.lt.u32 	%p40, %r171, 1792;
	mov.u32 	%r460, %r46;
	@%p40 bra 	$L__BB5_34;
	or.b32  	%r454, %r46, 1024;
	shr.u32 	%r173, %r447, 8;
	add.s32 	%r174, %r173, 1;
	and.b32  	%r175, %r174, 33554424;
	neg.s32 	%r452, %r175;
$L__BB5_32:
	.pragma "nounroll";
	add.s32 	%r176, %r448, -1024;
	mul.wide.u32 	%rd8, %r176, 8;
	add.s64 	%rd9, %rd1, %rd8;
	ld.global.v2.f32 	{%f65, %f66}, [%rd9];
	cvt.f64.f32 	%fd193, %f65;
	add.f64 	%fd194, %fd193, 0dBFE0000000000000;
	cvt.f64.f32 	%fd195, %f66;
	add.f64 	%fd196, %fd195, 0dBFE0000000000000;
	mul.f64 	%fd197, %fd196, %fd196;
	fma.rn.f64 	%fd198, %fd194, %fd194, %fd197;
	setp.lt.f64 	%p41, %fd198, 0d3FD0000000000000;
	selp.u32 	%r177, 1, 0, %p41;
	add.s32 	%r178, %r465, %r177;
	add.s32 	%r179, %r448, -768;
	mul.wide.u32 	%rd10, %r179, 8;
	add.s64 	%rd11, %rd1, %rd10;
	ld.global.v2.f32 	{%f67, %f68}, [%rd11];
	cvt.f64.f32 	%fd199, %f67;
	add.f64 	%fd200, %fd199, 0dBFE0000000000000;
	cvt.f64.f32 	%fd201, %f68;
	add.f64 	%fd202, %fd201, 0dBFE0000000000000;
	mul.f64 	%fd203, %fd202, %fd202;
	fma.rn.f64 	%fd204, %fd200, %fd200, %fd203;
	setp.lt.f64 	%p42, %fd204, 0d3FD0000000000000;
	selp.u32 	%r180, 1, 0, %p42;
	add.s32 	%r181, %r178, %r180;
	add.s32 	%r182, %r448, -512;
	mul.wide.u32 	%rd12, %r182, 8;
	add.s64 	%rd13, %rd1, %rd12;
	ld.global.v2.f32 	{%f69, %f70}, [%rd13];
	cvt.f64.f32 	%fd205, %f69;
	add.f64 	%fd206, %fd205, 0dBFE0000000000000;
	cvt.f64.f32 	%fd207, %f70;
	add.f64 	%fd208, %fd207, 0dBFE0000000000000;
	mul.f64 	%fd209, %fd208, %fd208;
	fma.rn.f64 	%fd210, %fd206, %fd206, %fd209;
	setp.lt.f64 	%p43, %fd210, 0d3FD0000000000000;
	selp.u32 	%r183, 1, 0, %p43;
	add.s32 	%r184, %r181, %r183;
	add.s32 	%r185, %r448, 768;
	add.s32 	%r186, %r448, -256;
	mul.wide.u32 	%rd14, %r186, 8;
	add.s64 	%rd15, %rd1, %rd14;
	ld.global.v2.f32 	{%f71, %f72}, [%rd15];
	cvt.f64.f32 	%fd211, %f71;
	add.f64 	%fd212, %fd211, 0dBFE0000000000000;
	cvt.f64.f32 	%fd213, %f72;
	add.f64 	%fd214, %fd213, 0dBFE0000000000000;
	mul.f64 	%fd215, %fd214, %fd214;
	fma.rn.f64 	%fd216, %fd212, %fd212, %fd215;
	setp.lt.f64 	%p44, %fd216, 0d3FD0000000000000;
	selp.u32 	%r187, 1, 0, %p44;
	add.s32 	%r188, %r184, %r187;
	mul.wide.u32 	%rd16, %r448, 8;
	add.s64 	%rd17, %rd1, %rd16;
	ld.global.v2.f32 	{%f73, %f74}, [%rd17];
	cvt.f64.f32 	%fd217, %f73;
	add.f64 	%fd218, %fd217, 0dBFE0000000000000;
	cvt.f64.f32 	%fd219, %f74;
	add.f64 	%fd220, %fd219, 0dBFE0000000000000;
	mul.f64 	%fd221, %fd220, %fd220;
	fma.rn.f64 	%fd222, %fd218, %fd218, %fd221;
	setp.lt.f64 	%p45, %fd222, 0d3FD0000000000000;
	selp.u32 	%r189, 1, 0, %p45;
	add.s32 	%r190, %r188, %r189;
	add.s32 	%r191, %r448, 256;
	mul.wide.u32 	%rd18, %r191, 8;
	add.s64 	%rd19, %rd1, %rd18;
	ld.global.v2.f32 	{%f75, %f76}, [%rd19];
	cvt.f64.f32 	%fd223, %f75;
	add.f64 	%fd224, %fd223, 0dBFE0000000000000;
	cvt.f64.f32 	%fd225, %f76;
	add.f64 	%fd226, %fd225, 0dBFE0000000000000;
	mul.f64 	%fd227, %fd226, %fd226;
	fma.rn.f64 	%fd228, %fd224, %fd224, %fd227;
	setp.lt.f64 	%p46, %fd228, 0d3FD0000000000000;
	selp.u32 	%r192, 1, 0, %p46;
	add.s32 	%r193, %r190, %r192;
	add.s32 	%r194, %r448, 512;
	mul.wide.u32 	%rd20, %r194, 8;
	add.s64 	%rd21, %rd1, %rd20;
	ld.global.v2.f32 	{%f77, %f78}, [%rd21];
	cvt.f64.f32 	%fd229, %f77;
	add.f64 	%fd230, %fd229, 0dBFE0000000000000;
	cvt.f64.f32 	%fd231, %f78;
	add.f64 	%fd232, %fd231, 0dBFE0000000000000;
	mul.f64 	%fd233, %fd232, %fd232;
	fma.rn.f64 	%fd234, %fd230, %fd230, %fd233;
	setp.lt.f64 	%p47, %fd234, 0d3FD0000000000000;
	selp.u32 	%r195, 1, 0, %p47;
	add.s32 	%r196, %r193, %r195;
	mul.wide.u32 	%rd22, %r185, 8;
	add.s64 	%rd23, %rd1, %rd22;
	ld.global.v2.f32 	{%f79, %f80}, [%rd23];
	cvt.f64.f32 	%fd235, %f79;
	add.f64 	%fd236, %fd235, 0dBFE0000000000000;
	cvt.f64.f32 	%fd237, %f80;
	add.f64 	%fd238, %fd237, 0dBFE0000000000000;
	mul.f64 	%fd239, %fd238, %fd238;
	fma.rn.f64 	%fd240, %fd236, %fd236, %fd239;
	setp.lt.f64 	%p48, %fd240, 0d3FD0000000000000;
	selp.u32 	%r197, 1, 0, %p48;
	add.s32 	%r465, %r196, %r197;
	add.s32 	%r454, %r454, 2048;
	add.s32 	%r448, %r448, 2048;
	add.s32 	%r452, %r452, 8;
	setp.ne.s32 	%p49, %r452, 0;
	@%p49 bra 	$L__BB5_32;
	add.s32 	%r460, %r454, -1024;
$L__BB5_34:
	setp.eq.s32 	%p50, %r63, 0;
	@%p50 bra 	$L__BB5_42;
	setp.lt.u32 	%p51, %r63, 4;
	@%p51 bra 	$L__BB5_37;
	add.s32 	%r199, %r460, %r451;
	mul.wide.u32 	%rd24, %r199, 8;
	add.s64 	%rd25, %rd1, %rd24;
	ld.global.v2.f32 	{%f81, %f82}, [%rd25];
	cvt.f64.f32 	%fd241, %f81;
	add.f64 	%fd242, %fd241, 0dBFE0000000000000;
	cvt.f64.f32 	%fd243, %f82;
	add.f64 	%fd244, %fd243, 0dBFE0000000000000;
	mul.f64 	%fd245, %fd244, %fd244;
	fma.rn.f64 	%fd246, %fd242, %fd242, %fd245;
	setp.lt.f64 	%p52, %fd246, 0d3FD0000000000000;
	selp.u32 	%r200, 1, 0, %p52;
	add.s32 	%r201, %r465, %r200;
	add.s32 	%r202, %r199, 256;
	mul.wide.u32 	%rd26, %r202, 8;
	add.s64 	%rd27, %rd1, %rd26;
	ld.global.v2.f32 	{%f83, %f84}, [%rd27];
	cvt.f64.f32 	%fd247, %f83;
	add.f64 	%fd248, %fd247, 0dBFE0000000000000;
	cvt.f64.f32 	%fd249, %f84;
	add.f64 	%fd250, %fd249, 0dBFE0000000000000;
	mul.f64 	%fd251, %fd250, %fd250;
	fma.rn.f64 	%fd252, %fd248, %fd248, %fd251;
	setp.lt.f64 	%p53, %fd252, 0d3FD0000000000000;
	selp.u32 	%r203, 1, 0, %p53;
	add.s32 	%r204, %r201, %r203;
	add.s32 	%r205, %r199, 512;
	mul.wide.u32 	%rd28, %r205, 8;
	add.s64 	%rd29, %rd1, %rd28;
	ld.global.v2.f32 	{%f85, %f86}, [%rd29];
	cvt.f64.f32 	%fd253, %f85;
	add.f64 	%fd254, %fd253, 0dBFE0000000000000;
	cvt.f64.f32 	%fd255, %f86;
	add.f64 	%fd256, %fd255, 0dBFE0000000000000;
	mul.f64 	%fd257, %fd256, %fd256;
	fma.rn.f64 	%fd258, %fd254, %fd254, %fd257;
	setp.lt.f64 	%p54, %fd258, 0d3FD0000000000000;
	selp.u32 	%r206, 1, 0, %p54;
	add.s32 	%r207, %r204, %r206;
	add.s32 	%r208, %r199, 768;
	mul.wide.u32 	%rd30, %r208, 8;
	add.s64 	%rd31, %rd1, %rd30;
	ld.global.v2.f32 	{%f87, %f88}, [%rd31];
	cvt.f64.f32 	%fd259, %f87;
	add.f64 	%fd260, %fd259, 0dBFE0000000000000;
	cvt.f64.f32 	%fd261, %f88;
	add.f64 	%fd262, %fd261, 0dBFE0000000000000;
	mul.f64 	%fd263, %fd262, %fd262;
	fma.rn.f64 	%fd264, %fd260, %fd260, %fd263;
	setp.lt.f64 	%p55, %fd264, 0d3FD0000000000000;
	selp.u32 	%r209, 1, 0, %p55;
	add.s32 	%r465, %r207, %r209;
	add.s32 	%r460, %r460, 1024;
$L__BB5_37:
	and.b32  	%r211, %r62, 3;
	setp.eq.s32 	%p56, %r211, 0;
	@%p56 bra 	$L__BB5_42;
	setp.eq.s32 	%p57, %r211, 1;
	@%p57 bra 	$L__BB5_40;
	add.s32 	%r212, %r460, %r451;
	mul.wide.u32 	%rd32, %r212, 8;
	add.s64 	%rd33, %rd1, %rd32;
	ld.global.v2.f32 	{%f89, %f90}, [%rd33];
	cvt.f64.f32 	%fd265, %f89;
	add.f64 	%fd266, %fd265, 0dBFE0000000000000;
	cvt.f64.f32 	%fd267, %f90;
	add.f64 	%fd268, %fd267, 0dBFE0000000000000;
	mul.f64 	%fd269, %fd268, %fd268;
	fma.rn.f64 	%fd270, %fd266, %fd266, %fd269;
	setp.lt.f64 	%p58, %fd270, 0d3FD0000000000000;
	selp.u32 	%r213, 1, 0, %p58;
	add.s32 	%r214, %r465, %r213;
	add.s32 	%r215, %r212, 256;
	mul.wide.u32 	%rd34, %r215, 8;
	add.s64 	%rd35, %rd1, %rd34;
	ld.global.v2.f32 	{%f91, %f92}, [%rd35];
	cvt.f64.f32 	%fd271, %f91;
	add.f64 	%fd272, %fd271, 0dBFE0000000000000;
	cvt.f64.f32 	%fd273, %f92;
	add.f64 	%fd274, %fd273, 0dBFE0000000000000;
	mul.f64 	%fd275, %fd274, %fd274;
	fma.rn.f64 	%fd276, %fd272, %fd272, %fd275;
	setp.lt.f64 	%p59, %fd276, 0d3FD0000000000000;
	selp.u32 	%r216, 1, 0, %p59;
	add.s32 	%r465, %r214, %r216;
	add.s32 	%r460, %r460, 512;
$L__BB5_40:
	and.b32  	%r217, %r61, 256;
	setp.ne.s32 	%p60, %r217, 0;
	@%p60 bra 	$L__BB5_42;
	add.s32 	%r218, %r460, %r451;
	mul.wide.u32 	%rd36, %r218, 8;
	add.s64 	%rd37, %rd1, %rd36;
	ld.global.v2.f32 	{%f93, %f94}, [%rd37];
	cvt.f64.f32 	%fd277, %f93;
	add.f64 	%fd278, %fd277, 0dBFE0000000000000;
	cvt.f64.f32 	%fd279, %f94;
	add.f64 	%fd280, %fd279, 0dBFE0000000000000;
	mul.f64 	%fd281, %fd280, %fd280;
	fma.rn.f64 	%fd282, %fd278, %fd278, %fd281;
	setp.lt.f64 	%p61, %fd282, 0d3FD0000000000000;
	selp.u32 	%r219, 1, 0, %p61;
	add.s32 	%r465, %r465, %r219;
$L__BB5_42:
	// begin inline asm
	mov.u32 %r220, %laneid;
	// end inline asm
	mov.b32 	%r223, 1;
	mov.b32 	%r244, 31;
	mov.b32 	%r245, -1;
	// begin inline asm
	shfl.sync.down.b32 %r221, %r465, %r223, %r244, %r245;
	// end inline asm
	setp.gt.s32 	%p62, %r220, 30;
	selp.b32 	%r246, 0, %r221, %p62;
	add.s32 	%r227, %r246, %r465;
	mov.b32 	%r228, 2;
	// begin inline asm
	shfl.sync.down.b32 %r226, %r227, %r228, %r244, %r245;
	// end inline asm
	setp.gt.s32 	%p63, %r220, 29;
	selp.b32 	%r247, 0, %r226, %p63;
	add.s32 	%r232, %r227, %r247;
	mov.b32 	%r233, 4;
	// begin inline asm
	shfl.sync.down.b32 %r231, %r232, %r233, %r244, %r245;
	// end inline asm
	setp.gt.s32 	%p64, %r220, 27;
	selp.b32 	%r248, 0, %r231, %p64;
	add.s32 	%r237, %r232, %r248;
	mov.b32 	%r238, 8;
	// begin inline asm
	shfl.sync.down.b32 %r236, %r237, %r238, %r244, %r245;
	// end inline asm
	setp.gt.s32 	%p65, %r220, 23;
	selp.b32 	%r249, 0, %r236, %p65;
	add.s32 	%r242, %r237, %r249;
	mov.b32 	%r243, 16;
	// begin inline asm
	shfl.sync.down.b32 %r241, %r242, %r243, %r244, %r245;
	// end inline asm
	setp.gt.s32 	%p66, %r220, 15;
	selp.b32 	%r250, 0, %r241, %p66;
	add.s32 	%r466, %r242, %r250;
	setp.ne.s32 	%p67, %r220, 0;
	@%p67 bra 	$L__BB5_44;
	shr.u32 	%r251, %r46, 3;
	and.b32  	%r252, %r251, 124;
	mov.u32 	%r253, _ZZN3cub18CUB_300001_SM_10006detail6reduce18DeviceReduceKernelINS2_10policy_hubIijN4cuda3std3__44plusIiEEE10Policy1000EN6thrust24THRUST_300001_SM_1000_NS6detail15normal_iteratorINSD_10device_ptrI6float2EEEEjS9_i13inside_circleEEvT0_PT3_T1_NS0_13GridEvenShareISO_EET2_T4_E12temp_storage;
	add.s32 	%r254, %r253, %r252;
	st.shared.u32 	[%r254+8], %r466;
$L__BB5_44:
	bar.sync 	0;
	setp.ne.s32 	%p68, %r46, 0;
	@%p68 bra 	$L__BB5_46;
	ld.shared.u32 	%r255, [_ZZN3cub18CUB_300001_SM_10006detail6reduce18DeviceReduceKernelINS2_10policy_hubIijN4cuda3std3__44plusIiEEE10Policy1000EN6thrust24THRUST_300001_SM_1000_NS6detail15normal_iteratorINSD_10device_ptrI6float2EEEEjS9_i13inside_circleEEvT0_PT3_T1_NS0_13GridEvenShareISO_EET2_T4_E12temp_storage+12];
	add.s32 	%r256, %r255, %r466;
	ld.shared.u32 	%r257, [_ZZN3cub18CUB_300001_SM_10006detail6reduce18DeviceReduceKernelINS2_10policy_hubIijN4cuda3std3__44plusIiEEE10Policy1000EN6thrust24THRUST_300001_SM_1000_NS6detail15normal_iteratorINSD_10device_ptrI6float2EEEEjS9_i13inside_circleEEvT0_PT3_T1_NS0_13GridEvenShareISO_EET2_T4_E12temp_storage+16];
	add.s32 	%r258, %r256, %r257;
	ld.shared.u32 	%r259, [_ZZN3cub18CUB_300001_SM_10006detail6reduce18DeviceReduceKernelINS2_10policy_hubIijN4cuda3std3__44plusIiEEE10Policy1000EN6thrust24THRUST_300001_SM_1000_NS6detail15normal_iteratorINSD_10device_ptrI6float2EEEEjS9_i13inside_circleEEvT0_PT3_T1_NS0_13GridEvenShareISO_EET2_T4_E12temp_storage+20];
	add.s32 	%r260, %r258, %r259;
	ld.shared.u32 	%r261, [_ZZN3cub18CUB_300001_SM_10006detail6reduce18DeviceReduceKernelINS2_10policy_hubIijN4cuda3std3__44plusIiEEE10Policy1000EN6thrust24THRUST_300001_SM_1000_NS6detail15normal_iteratorINSD_10device_ptrI6float2EEEEjS9_i13inside_circleEEvT0_PT3_T1_NS0_13GridEvenShareISO_EET2_T4_E12temp_storage+24];
	add.s32 	%r262, %r260, %r261;
	ld.shared.u32 	%r263, [_ZZN3cub18CUB_300001_SM_10006detail6reduce18DeviceReduceKernelINS2_10policy_hubIijN4cuda3std3__44plusIiEEE10Policy1000EN6thrust24THRUST_300001_SM_1000_NS6detail15normal_iteratorINSD_10device_ptrI6float2EEEEjS9_i13inside_circleEEvT0_PT3_T1_NS0_13GridEvenShareISO_EET2_T4_E12temp_storage+28];
	add.s32 	%r264, %r262, %r263;
	ld.shared.u32 	%r265, [_ZZN3cub18CUB_300001_SM_10006detail6reduce18DeviceReduceKernelINS2_10policy_hubIijN4cuda3std3__44plusIiEEE10Policy1000EN6thrust24THRUST_300001_SM_1000_NS6detail15normal_iteratorINSD_10device_ptrI6float2EEEEjS9_i13inside_circleEEvT0_PT3_T1_NS0_13GridEvenShareISO_EET2_T4_E12temp_storage+32];
	add.s32 	%r266, %r264, %r265;
	ld.shared.u32 	%r267, [_ZZN3cub18CUB_300001_SM_10006detail6reduce18DeviceReduceKernelINS2_10policy_hubIijN4cuda3std3__44plusIiEEE10Policy1000EN6thrust24THRUST_300001_SM_1000_NS6detail15normal_iteratorINSD_10device_ptrI6float2EEEEjS9_i13inside_circleEEvT0_PT3_T1_NS0_13GridEvenShareISO_EET2_T4_E12temp_storage+36];
	add.s32 	%r466, %r266, %r267;
$L__BB5_46:
	mov.u32 	%r430, %tid.x;
	setp.ne.s32 	%p117, %r430, 0;
	@%p117 bra 	$L__BB5_48;
	cvta.to.global.u64 	%rd70, %rd2;
	mul.wide.u32 	%rd71, %r3, 4;
	add.s64 	%rd72, %rd70, %rd71;
	st.global.u32 	[%rd72], %r466;
$L__BB5_48:
	ret;

}
	// .globl	_ZN3cub18CUB_300001_SM_10006detail6reduce28DeviceReduceSingleTileKernelINS2_10policy_hubIijN4cuda3std3__44plusIiEEE10Policy1000EPiSC_iS9_iiNS7_10__identityEEEvT0_T1_T2_T3_T4_T6_
.visible .entry _ZN3cub18CUB_300001_SM_10006detail6reduce28DeviceReduceSingleTileKernelINS2_10policy_hubIijN4cuda3std3__44plusIiEEE10Policy1000EPiSC_iS9_iiNS7_10__identityEEEvT0_T1_T2_T3_T4_T6_(
	.param .u64 .ptr .align 1 _ZN3cub18CUB_300001_SM_10006detail6reduce28DeviceReduceSingleTileKernelINS2_10policy_hubIijN4cuda3std3__44plusIiEEE10Policy1000EPiSC_iS9_iiNS7_10__identityEEEvT0_T1_T2_T3_T4_T6__param_0,
	.param .u64 .ptr .align 1 _ZN3cub18CUB_300001_SM_10006detail6reduce28DeviceReduceSingleTileKernelINS2_10policy_hubIijN4cuda3std3__44plusIiEEE10Policy1000EPiSC_iS9_iiNS7_10__identityEEEvT0_T1_T2_T3_T4_T6__param_1,
	.param .u32 _ZN3cub18CUB_300001_SM_10006detail6reduce28DeviceReduceSingleTileKernelINS2_10policy_hubIijN4cuda3std3__44plusIiEEE10Policy1000EPiSC_iS9_iiNS7_10__identityEEEvT0_T1_T2_T3_T4_T6__param_2,
	.param .align 1 .b8 _ZN3cub18CUB_300001_SM_10006detail6reduce28DeviceReduceSingleTileKernelINS2_10policy_hubIijN4cuda3std3__44plusIiEEE10Policy1000EPiSC_iS9_iiNS7_10__identityEEEvT0_T1_T2_T3_T4_T6__param_3[1],
	.param .u32 _ZN3cub18CUB_300001_SM_10006detail6reduce28DeviceReduceSingleTileKernelINS2_10policy_hubIijN4cuda3std3__44plusIiEEE10Policy1000EPiSC_iS9_iiNS7_10__identityEEEvT0_T1_T2_T3_T4_T6__param_4,
	.param .align 1 .b8 _ZN3cub18CUB_300001_SM_10006detail6reduce28DeviceReduceSingleTileKernelINS2_10policy_hubIijN4cuda3std3__44plusIiEEE10Policy1000EPiSC_iS9_iiNS7_10__identityEEEvT0_T1_T2_T3_T4_T6__param_5[1]
)
.maxntid 256
.minnctapersm 1
{
	.reg .pred 	%p<97>;
	.reg .b32 	%r<687>;
	.reg .b64 	%rd<125>;
	// demoted variable
	.shared .align 4 .b8 _ZZN3cub18CUB_300001_SM_10006detail6reduce28DeviceReduceSingleTileKernelINS2_10policy_hubIijN4cuda3std3__44plusIiEEE10Policy1000EPiSC_iS9_iiNS7_10__identityEEEvT0_T1_T2_T3_T4_T6_E12temp_storage[44];
	ld.param.u64 	%rd16, [_ZN3cub18CUB_300001_SM_10006detail6reduce28DeviceReduceSingleTileKernelINS2_10policy_hubIijN4cuda3std3__44plusIiEEE10Policy1000EPiSC_iS9_iiNS7_10__identityEEEvT0_T1_T2_T3_T4_T6__param_0];
	ld.param.u64 	%rd17, [_ZN3cub18CUB_300001_SM_10006detail6reduce28DeviceReduceSingleTileKernelINS2_10policy_hubIijN4cuda3std3__44plusIiEEE10Policy1000EPiSC_iS9_iiNS7_10__identityEEEvT0_T1_T2_T3_T4_T6__param_1];
	ld.param.u32 	%r120, [_ZN3cub18CUB_300001_SM_10006detail6reduce28DeviceReduceSingleTileKernelINS2_10policy_hubIijN4cuda3std3__44plusIiEEE10Policy1000EPiSC_iS9_iiNS7_10__identityEEEvT0_T1_T2_T3_T4_T6__param_2];
	ld.param.u32 	%r121, [_ZN3cub18CUB_300001_SM_10006detail6reduce28DeviceReduceSingleTileKernelINS2_10policy_hubIijN4cuda3std3__44plusIiEEE10Policy1000EPiSC_iS9_iiNS7_10__identityEEEvT0_T1_T2_T3_T4_T6__param_4];
	cvta.to.global.u64 	%rd1, %rd17;
	setp.ne.s32 	%p1, %r120, 0;
	@%p1 bra 	$L__BB6_3;
	mov.u32 	%r633, %tid.x;
	setp.ne.s32 	%p96, %r633, 0;
	@%p96 bra 	$L__BB6_74;
	st.global.u32 	[%rd1], %r121;
	bra.uni 	$L__BB6_74;
$L__BB6_3:
	and.b64  	%rd18, %rd16, 15;
	setp.ne.s64 	%p2, %rd18, 0;
	@%p2 bra 	$L__BB6_38;
	setp.gt.s32 	%p49, %r120, 4095;
	@%p49 bra 	$L__BB6_22;
	mov.u32 	%r1, %tid.x;
	setp.ge.s32 	%p66, %r1, %r120;
	mov.b32 	%r644, 0;
	mov.u32 	%r639, %r1;
	@%p66 bra 	$L__BB6_7;
	mul.wide.u32 	%rd113, %r1, 4;
	add.s64 	%rd112, %rd16, %rd113;
	// begin inline asm
	ld.global.nc.u32 %r644, [%rd112];
	// end inline asm
	add.s32 	%r639, %r1, 256;
$L__BB6_7:
	setp.ge.s32 	%p67, %r639, %r120;
	@%p67 bra 	$L__BB6_13;
	not.b32 	%r507, %r639;
	add.s32 	%r6, %r120, %r507;
	and.b32  	%r508, %r6, 768;
	setp.eq.s32 	%p68, %r508, 768;
	@%p68 bra 	$L__BB6_11;
	mul.wide.u32 	%rd114, %r639, 4;
	add.s64 	%rd121, %rd16, %rd114;
	shr.u32 	%r509, %r6, 8;
	add.s32 	%r510, %r509, 1;
	and.b32  	%r511, %r510, 3;
	neg.s32 	%r636, %r511;
$L__BB6_10:
	.pragma "nounroll";
	// begin inline asm
	ld.global.nc.u32 %r512, [%rd121];
	// end inline asm
	add.s32 	%r644, %r512, %r644;
	add.s32 	%r639, %r639, 256;
	add.s64 	%rd121, %rd121, 1024;
	add.s32 	%r636, %r636, 1;
	setp.ne.s32 	%p69, %r636, 0;
	@%p69 bra 	$L__BB6_10;
$L__BB6_11:
	setp.lt.u32 	%p70, %r6, 768;
	@%p70 bra 	$L__BB6_13;
$L__BB6_12:
	mul.wide.s32 	%rd120, %r639, 4;
	add.s64 	%rd116, %rd16, %rd120;
	// begin inline asm
	ld.global.nc.u32 %r513, [%rd116];
	// end inline asm
	add.s32 	%r517, %r513, %r644;
	add.s64 	%rd117, %rd116, 1024;
	// begin inline asm
	ld.global.nc.u32 %r514, [%rd117];
	// end inline asm
	add.s32 	%r518, %r514, %r517;
	add.s64 	%rd118, %rd116, 2048;
	// begin inline asm
	ld.global.nc.u32 %r515, [%rd118];
	// end inline asm
	add.s32 	%r519, %r515, %r518;
	add.s64 	%rd119, %rd116, 3072;
	// begin inline asm
	ld.global.nc.u32 %r516, [%rd119];
	// end inline asm
	add.s32 	%r644, %r516, %r519;
	add.s32 	%r639, %r639, 1024;
	setp.lt.s32 	%p71, %r639, %r120;
	@%p71 bra 	$L__BB6_12;
$L__BB6_13:
	setp.lt.s32 	%p72, %r120, 256;
	@%p72 bra 	$L__BB6_18;
	// begin inline asm
	mov.u32 %r583, %laneid;
	// end inline asm
	mov.b32 	%r586, 1;
	mov.b32 	%r607, 31;
	mov.b32 	%r608, -1;
	// begin inline asm
	shfl.sync.down.b32 %r584, %r644, %r586, %r607, %r608;
	// end inline asm
	setp.gt.s32 	%p88, %r583, 30;
	selp.b32 	%r609, 0, %r584, %p88;
	add.s32 	%r590, %r609, %r644;
	mov.b32 	%r591, 2;
	// begin inline asm
	shfl.sync.down.b32 %r589, %r590, %r591, %r607, %r608;
	// end inline asm
	setp.gt.s32 	%p89, %r583, 29;
	selp.b32 	%r610, 0, %r589, %p89;
	add.s32 	%r595, %r590, %r610;
	mov.b32 	%r596, 4;
	// begin inline asm
	shfl.sync.down.b32 %r594, %r595, %r596, %r607, %r608;
	// end inline asm
	setp.gt.s32 	%p90, %r583, 27;
	selp.b32 	%r611, 0, %r594, %p90;
	add.s32 	%r600, %r595, %r611;
	mov.b32 	%r601, 8;
	// begin inline asm
	shfl.sync.down.b32 %r599, %r600, %r601, %r607, %r608;
	// end inline asm
	setp.gt.s32 	%p91, %r583, 23;
	selp.b32 	%r612, 0, %r599, %p91;
	add.s32 	%r605, %r600, %r612;
	mov.b32 	%r606, 16;
	// begin inline asm
	shfl.sync.down.b32 %r604, %r605, %r606, %r607, %r608;
	// end inline asm
	setp.gt.s32 	%p92, %r583, 15;
	selp.b32 	%r613, 0, %r604, %p92;
	add.s32 	%r686, %r605, %r613;
	setp.ne.s32 	%p93, %r583, 0;
	@%p93 bra 	$L__BB6_16;
	shr.u32 	%r614, %r1, 3;
	and.b32  	%r615, %r614, 124;
	mov.u32 	%r616, _ZZN3cub18CUB_300001_SM_10006detail6reduce28DeviceReduceSingleTileKernelINS2_10policy_hubIijN4cuda3std3__44plusIiEEE10Policy1000EPiSC_iS9_iiNS7_10__identityEEEvT0_T1_T2_T3_T4_T6_E12temp_storage;
	add.s32 	%r617, %r616, %r615;
	st.shared.u32 	[%r617+8], %r686;
$L__BB6_16:
	bar.sync 	0;
	setp.ne.s32 	%p94, %r1, 0;
	@%p94 bra 	$L__BB6_72;
	ld.shared.u32 	%r618, [_ZZN3cub18CUB_300001_SM_10006detail6reduce28DeviceReduceSingleTileKernelINS2_10policy_hubIijN4cuda3std3__44plusIiEEE10Policy1000EPiSC_iS9_iiNS7_10__identityEEEvT0_T1_T2_T3_T4_T6_E12temp_storage+12];
	add.s32 	%r619, %r618, %r686;
	ld.shared.u32 	%r620, [_ZZN3cub18CUB_300001_SM_10006detail6reduce28DeviceReduceSingleTileKernelINS2_10policy_hubIijN4cuda3std3__44plusIiEEE10Policy1000EPiSC_iS9_iiNS7_10__identityEEEvT0_T1_T2_T3_T4_T6_E12temp_storage+16];
	add.s32 	%r621, %r619, %r620;
	ld.shared.u32 	%r622, [_ZZN3cub18CUB_300001_SM_10006detail6reduce28DeviceReduceSingleTileKernelINS2_10policy_hubIijN4cuda3std3__44plusIiEEE10Policy1000EPiSC_iS9_iiNS7_10__identityEEEvT0_T1_T2_T3_T4_T6_E12temp_storage+20];
	add.s32 	%r623, %r621, %r622;
	ld.shared.u32 	%r624, [_ZZN3cub18CUB_300001_SM_10006detail6reduce28DeviceReduceSingleTileKernelINS2_10policy_hubIijN4cuda3std3__44plusIiEEE10Policy1000EPiSC_iS9_iiNS7_10__identityEEEvT0_T1_T2_T3_T4_T6_E12temp_storage+24];
	add.s32 	%r625, %r623, %r624;
	ld.shared.u32 	%r626, [_ZZN3cub18CUB_300001_SM_10006detail6reduce28DeviceReduceSingleTileKernelINS2_10policy_hubIijN4cuda3std3__44plusIiEEE10Policy1000EPiSC_iS9_iiNS7_10__identityEEEvT0_T1_T2_T3_T4_T6_E12temp_storage+28];
	add.s32 	%r627, %r625, %r626;
	ld.shared.u32 	%r628, [_ZZN3cub18CUB_300001_SM_10006detail6reduce28DeviceReduceSingleTileKernelINS2_10policy_hubIijN4cuda3std3__44plusIiEEE10Policy1000EPiSC_iS9_iiNS7_10__identityEEEvT0_T1_T2_T3_T4_T6_E12temp_storage+32];
	add.s32 	%r629, %r627, %r628;
	ld.shared.u32 	%r630, [_ZZN3cub18CUB_300001_SM_10006detail6reduce28DeviceReduceSingleTileKernelINS2_10policy_hubIijN4cuda3std3__44plusIiEEE10Policy1000EPiSC_iS9_iiNS7_10__identityEEEvT0_T1_T2_T3_T4_T6_E12temp_storage+36];
	add.s32 	%r686, %r629, %r630;
	bra.uni 	$L__BB6_72;
$L__BB6_18:
	// begin inline asm
	mov.u32 %r520, %laneid;
	// end inline asm
	and.b32  	%r546, %r1, 992;
	add.s32 	%r547, %r546, 32;
	setp.gt.s32 	%p73, %r547, %r120;
	not.b32 	%r548, %r546;
	add.s32 	%r549, %r120, %r548;
	selp.b32 	%r544, %r549, 31, %p73;
	mov.b32 	%r523, 1;
	mov.b32 	%r545, -1;
	// begin inline asm
	shfl.sync.down.b32 %r521, %r644, %r523, %r544, %r545;
	// end inline asm
	setp.lt.s32 	%p74, %r520, %r544;
	selp.b32 	%r550, %r521, 0, %p74;
	add.s32 	%r527, %r550, %r644;
	mov.b32 	%r528, 2;
	// begin inline asm
	shfl.sync.down.b32 %r526, %r527, %r528, %r544, %r545;
	// end inline asm
	add.s32 	%r551, %r520, 2;
	setp.gt.s32 	%p75, %r551, %r544;
	selp.b32 	%r552, 0, %r526, %p75;
	add.s32 	%r532, %r527, %r552;
	mov.b32 	%r533, 4;
	// begin inline asm
	shfl.sync.down.b32 %r531, %r532, %r533, %r544, %r545;
	// end inline asm
	add.s32 	%r553, %r520, 4;
	setp.gt.s32 	%p76, %r553, %r544;
	selp.b32 	%r554, 0, %r531, %p76;
	add.s32 	%r537, %r532, %r554;
	mov.b32 	%r538, 8;
	// begin inline asm
	shfl.sync.down.b32 %r536, %r537, %r538, %r544, %r545;
	// end inline asm
	add.s32 	%r555, %r520, 8;
	setp.gt.s32 	%p77, %r555, %r544;
	selp.b32 	%r556, 0, %r536, %p77;
	add.s32 	%r542, %r537, %r556;
	mov.b32 	%r543, 16;
	// begin inline asm
	shfl.sync.down.b32 %r541, %r542, %r543, %r544, %r545;
	// end inline asm
	add.s32 	%r557, %r520, 16;
	setp.gt.s32 	%p78, %r557, %r544;
	selp.b32 	%r558, 0, %r541, %p78;
	add.s32 	%r686, %r542, %r558;
	setp.ne.s32 	%p79, %r520, 0;
	@%p79 bra 	$L__BB6_20;
	shr.u32 	%r559, %r1, 3;
	and.b32  	%r560, %r559, 124;
	mov.u32 	%r561, _ZZN3cub18CUB_300001_SM_10006detail6reduce28DeviceReduceSingleTileKernelINS2_10policy_hubIijN4cuda3std3__44plusIiEEE10Policy1000EPiSC_iS9_iiNS7_10__identityEEEvT0_T1_T2_T3_T4_T6_E12temp_storage;
	add.s32 	%r562, %r561, %r560;
	st.shared.u32 	[%r562+8], %r686;
$L__BB6_20:
	bar.sync 	0;
	setp.ne.s32 	%p80, %r1, 0;
	@%p80 bra 	$L__BB6_72;
	setp.gt.s32 	%p81, %r120, 32;
	ld.shared.u32 	%r563, [_ZZN3cub18CUB_300001_SM_10006detail6reduce28DeviceReduceSingleTileKernelINS2_10policy_hubIijN4cuda3std3__44plusIiEEE10Policy1000EPiSC_iS9_iiNS7_10__identityEEEvT0_T1_T2_T3_T4_T6_E12temp_storage+12];
	selp.b32 	%r564, %r563, 0, %p81;
	add.s32 	%r565, %r564, %r686;
	setp.gt.s32 	%p82, %r120, 64;
	ld.shared.u32 	%r566, [_ZZN3cub18CUB_300001_SM_10006detail6reduce28DeviceReduceSingleTileKernelINS2_10policy_hubIijN4cuda3std3__44plusIiEEE10Policy1000EPiSC_iS9_iiNS7_10__identityEEEvT0_T1_T2_T3_T4_T6_E12temp_storage+16];
	selp.b32 	%r567, %r566, 0, %p82;
	add.s32 	%r568, %r565, %r567;
	setp.gt.s32 	%p83, %r120, 96;
	ld.shared.u32 	%r569, [_ZZN3cub18CUB_300001_SM_10006detail6reduce28DeviceReduceSingleTileKernelINS2_10policy_hubIijN4cuda3std3__44plusIiEEE10Policy1000EPiSC_iS9_iiNS7_10__identityEEEvT0_T1_T2_T3_T4_T6_E12temp_storage+20];
	selp.b32 	%r570, %r569, 0, %p83;
	add.s32 	%r571, %r568, %r570;
	setp.gt.s32 	%p84, %r120, 128;
	ld.shared.u32 	%r572, [_ZZN3cub18CUB_300001_SM_10006detail6reduce28DeviceReduceSingleTileKernelINS2_10policy_hubIijN4cuda3std3__44plusIiEEE10Policy1000EPiSC_iS9_iiNS7_10__identityEEEvT0_T1_T2_T3_T4_T6_E12temp_storage+24];
	selp.b32 	%r573, %r572, 0, %p84;
	add.s32 	%r574, %r571, %r573;
	setp.gt.s32 	%p85, %r120, 160;
	ld.shared.u32 	%r575, [_ZZN3cub18CUB_300001_SM_10006detail6reduce28DeviceReduceSingleTileKernelINS2_10policy_hubIijN4cuda3std3__44plusIiEEE10Policy1000EPiSC_iS9_iiNS7_10__identityEEEvT0_T1_T2_T3_T4_T6_E12temp_storage+28];
	selp.b32 	%r576, %r575, 0, %p85;
	add.s32 	%r577, %r574, %r576;
	setp.gt.s32 	%p86, %r120, 192;
	ld.shared.u32 	%r578, [_ZZN3cub18CUB_300001_SM_10006detail6reduce28DeviceReduceSingleTileKernelINS2_10policy_hubIijN4cuda3std3__44plusIiEEE10Policy1000EPiSC_iS9_iiNS7_10__identityEEEvT0_T1_T2_T3_T4_T6_E12temp_storage+32];
	selp.b32 	%r579, %r578, 0, %p86;
	add.s32 	%r580, %r577, %r579;
	setp.gt.s32 	%p87, %r120, 224;
	ld.shared.u32 	%r581, [_ZZN3cub18CUB_300001_SM_10006detail6reduce28DeviceReduceSingleTileKernelINS2_10policy_hubIijN4cuda3std3__44plusIiEEE10Policy1000EPiSC_iS9_iiNS7_10__identityEEEvT0_T1_T2_T3_T4_T6_E12temp_storage+36];
	selp.b32 	%r582, %r581, 0, %p87;
	add.s32 	%r686, %r580, %r582;
	bra.uni 	$L__BB6_72;
$L__BB6_22:
	mov.u32 	%r26, %tid.x;
	shl.b32 	%r377, %r26, 2;
	mul.wide.u32 	%rd86, %r377, 4;
	add.s64 	%rd76, %rd16, %rd86;
	// begin inline asm
	ld.global.nc.v2.u64 {%rd74, %rd75}, [%rd76];
	// end inline asm
	mov.b64 	{%r378, %r379}, %rd75;
	mov.b64 	{%r380, %r381}, %rd74;
	add.s64 	%rd79, %rd76, 4096;
	// begin inline asm
	ld.global.nc.v2.u64 {%rd77, %rd78}, [%rd79];
	// end inline asm
	mov.b64 	{%r382, %r383}, %rd78;
	mov.b64 	{%r384, %r385}, %rd77;
	add.s64 	%rd82, %rd76, 8192;
	// begin inline asm
	ld.global.nc.v2.u64 {%rd80, %rd81}, [%rd82];
	// end inline asm
	mov.b64 	{%r386, %r387}, %rd81;
	mov.b64 	{%r388, %r389}, %rd80;
	add.s64 	%rd85, %rd76, 12288;
	// begin inline asm
	ld.global.nc.v2.u64 {%rd83, %rd84}, [%rd85];
	// end inline asm
	mov.b64 	{%r390, %r391}, %rd84;
	mov.b64 	{%r392, %r393}, %rd83;
	add.s32 	%r394, %r381, %r380;
	add.s32 	%r395, %r378, %r394;
	add.s32 	%r396, %r379, %r395;
	add.s32 	%r397, %r384, %r396;
	add.s32 	%r398, %r385, %r397;
	add.s32 	%r399, %r382, %r398;
	add.s32 	%r400, %r383, %r399;
	add.s32 	%r401, %r388, %r400;
	add.s32 	%r402, %r389, %r401;
	add.s32 	%r403, %r386, %r402;
	add.s32 	%r404, %r387, %r403;
	add.s32 	%r405, %r392, %r404;
	add.s32 	%r406, %r393, %r405;
	add.s32 	%r407, %r390, %r406;
	add.s32 	%r659, %r391, %r407;
	setp.lt.u32 	%p50, %r120, 8192;
	mov.b32 	%r648, 4096;
	@%p50 bra 	$L__BB6_26;
	add.s32 	%r28, %r120, -4096;
	mov.b32 	%r648, 4096;
$L__BB6_24:
	mul.wide.s32 	%rd99, %r648, 4;
	add.s64 	%rd89, %rd76, %rd99;
	// begin inline asm
	ld.global.nc.v2.u64 {%rd87, %rd88}, [%rd89];
	// end inline asm
	mov.b64 	{%r409, %r410}, %rd88;
	mov.b64 	{%r411, %r412}, %rd87;
	add.s64 	%rd92, %rd89, 4096;
	// begin inline asm
	ld.global.nc.v2.u64 {%rd90, %rd91}, [%rd92];
	// end inline asm
	mov.b64 	{%r413, %r414}, %rd91;
	mov.b64 	{%r415, %r416}, %rd90;
	add.s64 	%rd95, %rd89, 8192;
	// begin inline asm
	ld.global.nc.v2.u64 {%rd93, %rd94}, [%rd95];
	// end inline asm
	mov.b64 	{%r417, %r418}, %rd94;
	mov.b64 	{%r419, %r420}, %rd93;
	add.s64 	%rd98, %rd89, 12288;
	// begin inline asm
	ld.global.nc.v2.u64 {%rd96, %rd97}, [%rd98];
	// end inline asm
	mov.b64 	{%r421, %r422}, %rd97;
	mov.b64 	{%r423, %r424}, %rd96;
	add.s32 	%r425, %r411, %r659;
	add.s32 	%r426, %r412, %r425;
	add.s32 	%r427, %r409, %r426;
	add.s32 	%r428, %r410, %r427;
	add.s32 	%r429, %r415, %r428;
	add.s32 	%r430, %r416, %r429;
	add.s32 	%r431, %r413, %r430;
	add.s32 	%r432, %r414, %r431;
	add.s32 	%r433, %r419, %r432;
	add.s32 	%r434, %r420, %r433;
	add.s32 	%r435, %r417, %r434;
	add.s32 	%r436, %r418, %r435;
	add.s32 	%r437, %r423, %r436;
	add.s32 	%r438, %r424, %r437;
	add.s32 	%r439, %r421, %r438;
	add.s32 	%r659, %r422, %r439;
	sub.s32 	%r440, %r120, %r648;
	setp.lt.s32 	%p51, %r440, 4096;
	@%p51 bra 	$L__BB6_34;
	add.s32 	%r648, %r648, 4096;
	setp.le.s32 	%p52, %r648, %r28;
	@%p52 bra 	$L__BB6_24;
$L__BB6_26:
	setp.le.s32 	%p53, %r120, %r648;
	@%p53 bra 	$L__BB6_34;
	sub.s32 	%r35, %r120, %r648;
	setp.ge.s32 	%p54, %r26, %r35;
	@%p54 bra 	$L__BB6_34;
	not.b32 	%r442, %r26;
	add.s32 	%r443, %r120, %r442;
	sub.s32 	%r36, %r443, %r648;
	and.b32  	%r444, %r36, 768;
	setp.eq.s32 	%p55, %r444, 768;
	mov.u32 	%r653, %r26;
	@%p55 bra 	$L__BB6_31;
	add.s32 	%r650, %r26, %r648;
	shr.u32 	%r445, %r36, 8;
	add.s32 	%r446, %r445, 1;
	and.b32  	%r447, %r446, 3;
	neg.s32 	%r649, %r447;
	mov.u32 	%r653, %r26;
$L__BB6_30:
	.pragma "nounroll";
	mul.wide.u32 	%rd101, %r650, 4;
	add.s64 	%rd100, %rd16, %rd101;
	// begin inline asm
	ld.global.nc.u32 %r448, [%rd100];
	// end inline asm
	add.s32 	%r659, %r448, %r659;
	add.s32 	%r653, %r653, 256;
	add.s32 	%r650, %r650, 256;
	add.s32 	%r649, %r649, 1;
	setp.ne.s32 	%p56, %r649, 0;
	@%p56 bra 	$L__BB6_30;
$L__BB6_31:
	setp.lt.u32 	%p57, %r36, 768;
	@%p57 bra 	$L__BB6_34;
	cvt.u64.u32 	%rd102, %r653;
	cvt.u64.u32 	%rd103, %r648;
	add.s64 	%rd104, %rd102, %rd103;
	shl.b64 	%rd105, %rd104, 2;
	add.s64 	%rd106, %rd105, %rd16;
	add.s64 	%rd122, %rd106, 2048;
	add.s32 	%r656, %r653, %r648;
$L__BB6_33:
	mul.wide.u32 	%rd111, %r656, 4;
	add.s64 	%rd107, %rd16, %rd111;
	// begin inline asm
	ld.global.nc.u32 %r449, [%rd107];
	// end inline asm
	add.s32 	%r453, %r449, %r659;
	add.s64 	%rd108, %rd122, -1024;
	// begin inline asm
	ld.global.nc.u32 %r450, [%rd108];
	// end inline asm
	add.s32 	%r454, %r450, %r453;
	// begin inline asm
	ld.global.nc.u32 %r451, [%rd122];
	// end inline asm
	add.s32 	%r455, %r451, %r454;
	add.s64 	%rd110, %rd122, 1024;
	// begin inline asm
	ld.global.nc.u32 %r452, [%rd110];
	// end inline asm
	add.s32 	%r659, %r452, %r455;
	add.s32 	%r653, %r653, 1024;
	add.s64 	%rd122, %rd122, 4096;
	add.s32 	%r656, %r656, 1024;
	setp.lt.s32 	%p58, %r653, %r35;
	@%p58 bra 	$L__BB6_33;
$L__BB6_34:
	// begin inline asm
	mov.u32 %r456, %laneid;
	// end inline asm
	mov.b32 	%r459, 1;
	mov.b32 	%r480, 31;
	mov.b32 	%r481, -1;
	// begin inline asm
	shfl.sync.down.b32 %r457, %r659, %r459, %r480, %r481;
	// end inline asm
	setp.gt.s32 	%p59, %r456, 30;
	selp.b32 	%r482, 0, %r457, %p59;
	add.s32 	%r463, %r482, %r659;
	mov.b32 	%r464, 2;
	// begin inline asm
	shfl.sync.down.b32 %r462, %r463, %r464, %r480, %r481;
	// end inline asm
	setp.gt.s32 	%p60, %r456, 29;
	selp.b32 	%r483, 0, %r462, %p60;
	add.s32 	%r468, %r463, %r483;
	mov.b32 	%r469, 4;
	// begin inline asm
	shfl.sync.down.b32 %r467, %r468, %r469, %r480, %r481;
	// end inline asm
	setp.gt.s32 	%p61, %r456, 27;
	selp.b32 	%r484, 0, %r467, %p61;
	add.s32 	%r473, %r468, %r484;
	mov.b32 	%r474, 8;
	// begin inline asm
	shfl.sync.down.b32 %r472, %r473, %r474, %r480, %r481;
	// end inline asm
	setp.gt.s32 	%p62, %r456, 23;
	selp.b32 	%r485, 0, %r472, %p62;
	add.s32 	%r478, %r473, %r485;
	mov.b32 	%r479, 16;
	// begin inline asm
	shfl.sync.down.b32 %r477, %r478, %r479, %r480, %r481;
	// end inline asm
	setp.gt.s32 	%p63, %r456, 15;
	selp.b32 	%r486, 0, %r477, %p63;
	add.s32 	%r686, %r478, %r486;
	setp.ne.s32 	%p64, %r456, 0;
	@%p64 bra 	$L__BB6_36;
	shr.u32 	%r487, %r26, 3;
	and.b32  	%r488, %r487, 124;
	mov.u32 	%r489, _ZZN3cub18CUB_300001_SM_10006detail6reduce28DeviceReduceSingleTileKernelINS2_10policy_hubIijN4cuda3std3__44plusIiEEE10Policy1000EPiSC_iS9_iiNS7_10__identityEEEvT0_T1_T2_T3_T4_T6_E12temp_storage;
	add.s32 	%r490, %r489, %r488;
	st.shared.u32 	[%r490+8], %r686;
$L__BB6_36:
	bar.sync 	0;
	setp.ne.s32 	%p65, %r26, 0;
	@%p65 bra 	$L__BB6_72;
	ld.shared.u32 	%r491, [_ZZN3cub18CUB_300001_SM_10006detail6reduce28DeviceReduceSingleTileKernelINS2_10policy_hubIijN4cuda3std3__44plusIiEEE10Policy1000EPiSC_iS9_iiNS7_10__identityEEEvT0_T1_T2_T3_T4_T6_E12temp_storage+12];
	add.s32 	%r492, %r491, %r686;
	ld.shared.u32 	%r493, [_ZZN3cub18CUB_300001_SM_10006detail6reduce28DeviceReduceSingleTileKernelINS2_10policy_hubIijN4cuda3std3__44plusIiEEE10Policy1000EPiSC_iS9_iiNS7_10__identityEEEvT0_T1_T2_T3_T4_T6_E12temp_storage+16];
	add.s32 	%r494, %r492, %r493;
	ld.shared.u32 	%r495, [_ZZN3cub18CUB_300001_SM_10006detail6reduce28DeviceReduceSingleTileKernelINS2_10policy_hubIijN4cuda3std3__44plusIiEEE10Policy1000EPiSC_iS9_iiNS7_10__identityEEEvT0_T1_T2_T3_T4_T6_E12temp_storage+20];
	add.s32 	%r496, %r494, %r495;
	ld.shared.u32 	%r497, [_ZZN3cub18CUB_300001_SM_10006detail6reduce28DeviceReduceSingleTileKernelINS2_10policy_hubIijN4cuda3std3__44plusIiEEE10Policy1000EPiSC_iS9_iiNS7_10__identityEEEvT0_T1_T2_T3_T4_T6_E12temp_storage+24];
	add.s32 	%r498, %r496, %r497;
	ld.shared.u32 	%r499, [_ZZN3cub18CUB_300001_SM_10006detail6reduce28DeviceReduceSingleTileKernelINS2_10policy_hubIijN4cuda3std3__44plusIiEEE10Policy1000EPiSC_iS9_iiNS7_10__identityEEEvT0_T1_T2_T3_T4_T6_E12temp_storage+28];
	add.s32 	%r500, %r498, %r499;
	ld.shared.u32 	%r501, [_ZZN3cub18CUB_300001_SM_10006detail6reduce28DeviceReduceSingleTileKernelINS2_10policy_hubIijN4cuda3std3__44plusIiEEE10Policy1000EPiSC_iS9_iiNS7_10__identityEEEvT0_T1_T2_T3_T4_T6_E12temp_storage+32];
	add.s32 	%r502, %r500, %r501;
	ld.shared.u32 	%r503, [_ZZN3cub18CUB_300001_SM_10006detail6reduce28DeviceReduceSingleTileKernelINS2_10policy_hubIijN4cuda3std3__44plusIiEEE10Policy1000EPiSC_iS9_iiNS7_10__identityEEEvT0_T1_T2_T3_T4_T6_E12temp_storage+36];
	add.s32 	%r686, %r502, %r503;
	bra.uni 	$L__BB6_72;
$L__BB6_38:
	setp.gt.s32 	%p3, %r120, 4095;
	@%p3 bra 	$L__BB6_56;
	mov.u32 	%r60, %tid.x;
	setp.ge.s32 	%p20, %r60, %r120;
	mov.b32 	%r670, 0;
	mov.u32 	%r665, %r60;
	@%p20 bra 	$L__BB6_41;
	mul.wide.u32 	%rd66, %r60, 4;
	add.s64 	%rd65, %rd16, %rd66;
	// begin inline asm
	ld.global.nc.u32 %r670, [%rd65];
	// end inline asm
	add.s32 	%r665, %r60, 256;
$L__BB6_41:
	setp.ge.s32 	%p21, %r665, %r120;
	@%p21 bra 	$L__BB6_47;
	not.b32 	%r252, %r665;
	add.s32 	%r65, %r120, %r252;
	and.b32  	%r253, %r65, 768;
	setp.eq.s32 	%p22, %r253, 768;
	@%p22 bra 	$L__BB6_45;
	mul.wide.u32 	%rd67, %r665, 4;
	add.s64 	%rd123, %rd16, %rd67;
	shr.u32 	%r254, %r65, 8;
	add.s32 	%r255, %r254, 1;
	and.b32  	%r256, %r255, 3;
	neg.s32 	%r662, %r256;
$L__BB6_44:
	.pragma "nounroll";
	// begin inline asm
	ld.global.nc.u32 %r257, [%rd123];
	// end inline asm
	add.s32 	%r670, %r257, %r670;
	add.s32 	%r665, %r665, 256;
	add.s64 	%rd123, %rd123, 1024;
	add.s32 	%r662, %r662, 1;
	setp.ne.s32 	%p23, %r662, 0;
	@%p23 bra 	$L__BB6_44;
$L__BB6_45:
	setp.lt.u32 	%p24, %r65, 768;
	@%p24 bra 	$L__BB6_47;
$L__BB6_46:
	mul.wide.s32 	%rd73, %r665, 4;
	add.s64 	%rd69, %rd16, %rd73;
	// begin inline asm
	ld.global.nc.u32 %r258, [%rd69];
	// end inline asm
	add.s32 	%r262, %r258, %r670;
	add.s64 	%rd70, %rd69, 1024;
	// begin inline asm
	ld.global.nc.u32 %r259, [%rd70];
	// end inline asm
	add.s32 	%r263, %r259, %r262;
	add.s64 	%rd71, %rd69, 2048;
	// begin inline asm
	ld.global.nc.u32 %r260, [%rd71];
	// end inline asm
	add.s32 	%r264, %r260, %r263;
	add.s64 	%rd72, %rd69, 3072;
	// begin inline asm
	ld.global.nc.u32 %r261, [%rd72];
	// end inline asm
	add.s32 	%r670, %r261, %r264;
	add.s32 	%r665, %r665, 1024;
	setp.lt.s32 	%p25, %r665, %r120;
	@%p25 bra 	$L__BB6_46;
$L__BB6_47:
	setp.lt.s32 	%p26, %r120, 256;
	@%p26 bra 	$L__BB6_52;
	// begin inline asm
	mov.u32 %r328, %laneid;
	// end inline asm
	mov.b32 	%r331, 1;
	mov.b32 	%r352, 31;
	mov.b32 	%r353, -1;
	// begin inline asm
	shfl.sync.down.b32 %r329, %r670, %r331, %r352, %r353;
	// end inline asm
	setp.gt.s32 	%p42, %r328, 30;
	selp.b32 	%r354, 0, %r329, %p42;
	add.s32 	%r335, %r354, %r670;
	mov.b32 	%r336, 2;
	// begin inline asm
	shfl.sync.down.b32 %r334, %r335, %r336, %r352, %r353;
	// end inline asm
	setp.gt.s32 	%p43, %r328, 29;
	selp.b32 	%r355, 0, %r334, %p43;
	add.s32 	%r340, %r335, %r355;
	mov.b32 	%r341, 4;
	// begin inline asm
	shfl.sync.down.b32 %r339, %r340, %r341, %r352, %r353;
	// end inline asm
	setp.gt.s32 	%p44, %r328, 27;
	selp.b32 	%r356, 0, %r339, %p44;
	add.s32 	%r345, %r340, %r356;
	mov.b32 	%r346, 8;
	// begin inline asm
	shfl.sync.down.b32 %r344, %r345, %r346, %r352, %r353;
	// end inline asm
	setp.gt.s32 	%p45, %r328, 23;
	selp.b32 	%r357, 0, %r344, %p45;
	add.s32 	%r350, %r345, %r357;
	mov.b32 	%r351, 16;
	// begin inline asm
	shfl.sync.down.b32 %r349, %r350, %r351, %r352, %r353;
	// end inline asm
	setp.gt.s32 	%p46, %r328, 15;
	selp.b32 	%r358, 0, %r349, %p46;
	add.s32 	%r686, %r350, %r358;
	setp.ne.s32 	%p47, %r328, 0;
	@%p47 bra 	$L__BB6_50;
	shr.u32 	%r359, %r60, 3;
	and.b32  	%r360, %r359, 124;
	mov.u32 	%r361, _ZZN3cub18CUB_300001_SM_10006detail6reduce28DeviceReduceSingleTileKernelINS2_10policy_hubIijN4cuda3std3__44plusIiEEE10Policy1000EPiSC_iS9_iiNS7_10__identityEEEvT0_T1_T2_T3_T4_T6_E12temp_storage;
	add.s32 	%r362, %r361, %r360;
	st.shared.u32 	[%r362+8], %r686;
$L__BB6_50:
	bar.sync 	0;
	setp.ne.s32 	%p48, %r60, 0;
	@%p48 bra 	$L__BB6_72;
	ld.shared.u32 	%r363, [_ZZN3cub18CUB_300001_SM_10006detail6reduce28DeviceReduceSingleTileKernelINS2_10policy_hubIijN4cuda3std3__44plusIiEEE10Policy1000EPiSC_iS9_iiNS7_10__identityEEEvT0_T1_T2_T3_T4_T6_E12temp_storage+12];
	add.s32 	%r364, %r363, %r686;
	ld.shared.u32 	%r365, [_ZZN3cub18CUB_300001_SM_10006detail6reduce28DeviceReduceSingleTileKernelINS2_10policy_hubIijN4cuda3std3__44plusIiEEE10Policy1000EPiSC_iS9_iiNS7_10__identityEEEvT0_T1_T2_T3_T4_T6_E12temp_storage+16];
	add.s32 	%r366, %r364, %r365;
	ld.shared.u32 	%r367, [_ZZN3cub18CUB_300001_SM_10006detail6reduce28DeviceReduceSingleTileKernelINS2_10policy_hubIijN4cuda3std3__44plusIiEEE10Policy1000EPiSC_iS9_iiNS7_10__identityEEEvT0_T1_T2_T3_T4_T6_E12temp_storage+20];
	add.s32 	%r368, %r366, %r367;
	ld.shared.u32 	%r369, [_ZZN3cub18CUB_300001_SM_10006detail6reduce28DeviceReduceSingleTileKernelINS2_10policy_hubIijN4cuda3std3__44plusIiEEE10Policy1000EPiSC_iS9_iiNS7_10__identityEEEvT0_T1_T2_T3_T4_T6_E12temp_storage+24];
	add.s32 	%r370, %r368, %r369;
	ld.shared.u32 	%r371, [_ZZN3cub18CUB_300001_SM_10006detail6reduce28DeviceReduceSingleTileKernelINS2_10policy_hubIijN4cuda3std3__44plusIiEEE10Policy1000EPiSC_iS9_iiNS7_10__identityEEEvT0_T1_T2_T3_T4_T6_E12temp_storage+28];
	add.s32 	%r372, %r370, %r371;
	ld.shared.u32 	%r373, [_ZZN3cub18CUB_300001_SM_10006detail6reduce28DeviceReduceSingleTileKernelINS2_10policy_hubIijN4cuda3std3__44plusIiEEE10Policy1000EPiSC_iS9_iiNS7_10__identityEEEvT0_T1_T2_T3_T4_T6_E12temp_storage+32];
	add.s32 	%r374, %r372, %r373;
	ld.shared.u32 	%r375, [_ZZN3cub18CUB_300001_SM_10006detail6reduce28DeviceReduceSingleTileKernelINS2_10policy_hubIijN4cuda3std3__44plusIiEEE10Policy1000EPiSC_iS9_iiNS7_10__identityEEEvT0_T1_T2_T3_T4_T6_E12temp_storage+36];
	add.s32 	%r686, %r374, %r375;
	bra.uni 	$L__BB6_72;
$L__BB6_52:
	// begin inline asm
	mov.u32 %r265, %laneid;
	// end inline asm
	and.b32  	%r291, %r60, 992;
	add.s32 	%r292, %r291, 32;
	setp.gt.s32 	%p27, %r292, %r120;
	not.b32 	%r293, %r291;
	add.s32 	%r294, %r120, %r293;
	selp.b32 	%r289, %r294, 31, %p27;
	mov.b32 	%r268, 1;
	mov.b32 	%r290, -1;
	// begin inline asm
	shfl.sync.down.b32 %r266, %r670, %r268, %r289, %r290;
	// end inline asm
	setp.lt.s32 	%p28, %r265, %r289;
	selp.b32 	%r295, %r266, 0, %p28;
	add.s32 	%r272, %r295, %r670;
	mov.b32 	%r273, 2;
	// begin inline asm
	shfl.sync.down.b32 %r271, %r272, %r273, %r289, %r290;
	// end inline asm
	add.s32 	%r296, %r265, 2;
	setp.gt.s32 	%p29, %r296, %r289;
	selp.b32 	%r297, 0, %r271, %p29;
	add.s32 	%r277, %r272, %r297;
	mov.b32 	%r278, 4;
	// begin inline asm
	shfl.sync.down.b32 %r276, %r277, %r278, %r289, %r290;
	// end inline asm
	add.s32 	%r298, %r265, 4;
	setp.gt.s32 	%p30, %r298, %r289;
	selp.b32 	%r299, 0, %r276, %p30;
	add.s32 	%r282, %r277, %r299;
	mov.b32 	%r283, 8;
	// begin inline asm
	shfl.sync.down.b32 %r281, %r282, %r283, %r289, %r290;
	// end inline asm
	add.s32 	%r300, %r265, 8;
	setp.gt.s32 	%p31, %r300, %r289;
	selp.b32 	%r301, 0, %r281, %p31;
	add.s32 	%r287, %r282, %r301;
	mov.b32 	%r288, 16;
	// begin inline asm
	shfl.sync.down.b32 %r286, %r287, %r288, %r289, %r290;
	// end inline asm
	add.s32 	%r302, %r265, 16;
	setp.gt.s32 	%p32, %r302, %r289;
	selp.b32 	%r303, 0, %r286, %p32;
	add.s32 	%r686, %r287, %r303;
	setp.ne.s32 	%p33, %r265, 0;
	@%p33 bra 	$L__BB6_54;
	shr.u32 	%r304, %r60, 3;
	and.b32  	%r305, %r304, 124;
	mov.u32 	%r306, _ZZN3cub18CUB_300001_SM_10006detail6reduce28DeviceReduceSingleTileKernelINS2_10policy_hubIijN4cuda3std3__44plusIiEEE10Policy1000EPiSC_iS9_iiNS7_10__identityEEEvT0_T1_T2_T3_T4_T6_E12temp_storage;
	add.s32 	%r307, %r306, %r305;
	st.shared.u32 	[%r307+8], %r686;
$L__BB6_54:
	bar.sync 	0;
	setp.ne.s32 	%p34, %r60, 0;
	@%p34 bra 	$L__BB6_72;
	setp.gt.s32 	%p35, %r120, 32;
	ld.shared.u32 	%r308, [_ZZN3cub18CUB_300001_SM_10006detail6reduce28DeviceReduceSingleTileKernelINS2_10policy_hubIijN4cuda3std3__44plusIiEEE10Policy1000EPiSC_iS9_iiNS7_10__identityEEEvT0_T1_T2_T3_T4_T6_E12temp_storage+12];
	selp.b32 	%r309, %r308, 0, %p35;
	add.s32 	%r310, %r309, %r686;
	setp.gt.s32 	%p36, %r120, 64;
	ld.shared.u32 	%r311, [_ZZN3cub18CUB_300001_SM_10006detail6reduce28DeviceReduceSingleTileKernelINS2_10policy_hubIijN4cuda3std3__44plusIiEEE10Policy1000EPiSC_iS9_iiNS7_10__identityEEEvT0_T1_T2_T3_T4_T6_E12temp_storage+16];
	selp.b32 	%r312, %r311, 0, %p36;
	add.s32 	%r313, %r310, %r312;
	setp.gt.s32 	%p37, %r120, 96;
	ld.shared.u32 	%r314, [_ZZN3cub18CUB_300001_SM_10006detail6reduce28DeviceReduceSingleTileKernelINS2_10policy_hubIijN4cuda3std3__44plusIiEEE10Policy1000EPiSC_iS9_iiNS7_10__identityEEEvT0_T1_T2_T3_T4_T6_E12temp_storage+20];
	selp.b32 	%r315, %r314, 0, %p37;
	add.s32 	%r316, %r313, %r315;
	setp.gt.s32 	%p38, %r120, 128;
	ld.shared.u32 	%r317, [_ZZN3cub18CUB_300001_SM_10006detail6reduce28DeviceReduceSingleTileKernelINS2_10policy_hubIijN4cuda3std3__44plusIiEEE10Policy1000EPiSC_iS9_iiNS7_10__identityEEEvT0_T1_T2_T3_T4_T6_E12temp_storage+24];
	selp.b32 	%r318, %r317, 0, %p38;
	add.s32 	%r319, %r316, %r318;
	setp.gt.s32 	%p39, %r120, 160;
	ld.shared.u32 	%r320, [_ZZN3cub18CUB_300001_SM_10006detail6reduce28DeviceReduceSingleTileKernelINS2_10policy_hubIijN4cuda3std3__44plusIiEEE10Policy1000EPiSC_iS9_iiNS7_10__identityEEEvT0_T1_T2_T3_T4_T6_E12temp_storage+28];
	selp.b32 	%r321, %r320, 0, %p39;
	add.s32 	%r322, %r319, %r321;
	setp.gt.s32 	%p40, %r120, 192;
	ld.shared.u32 	%r323, [_ZZN3cub18CUB_300001_SM_10006detail6reduce28DeviceReduceSingleTileKernelINS2_10policy_hubIijN4cuda3std3__44plusIiEEE10Policy1000EPiSC_iS9_iiNS7_10__identityEEEvT0_T1_T2_T3_T4_T6_E12temp_storage+32];
	selp.b32 	%r324, %r323, 0, %p40;
	add.s32 	%r325, %r322, %r324;
	setp.gt.s32 	%p41, %r120, 224;
	ld.shared.u32 	%r326, [_ZZN3cub18CUB_300001_SM_10006detail6reduce28DeviceReduceSingleTileKernelINS2_10policy_hubIijN4cuda3std3__44plusIiEEE10Policy1000EPiSC_iS9_iiNS7_10__identityEEEvT0_T1_T2_T3_T4_T6_E12temp_storage+36];
	selp.b32 	%r327, %r326, 0, %p41;
	add.s32 	%r686, %r325, %r327;
	bra.uni 	$L__BB6_72;
$L__BB6_56:
	mov.u32 	%r85, %tid.x;
	mul.wide.u32 	%rd35, %r85, 4;
	add.s64 	%rd19, %rd16, %rd35;
	// begin inline asm
	ld.global.nc.u32 %r122, [%rd19];
	// end inline asm
	add.s64 	%rd20, %rd19, 1024;
	// begin inline asm
	ld.global.nc.u32 %r123, [%rd20];
	// end inline asm
	add.s64 	%rd21, %rd19, 2048;
	// begin inline asm
	ld.global.nc.u32 %r124, [%rd21];
	// end inline asm
	add.s64 	%rd22, %rd19, 3072;
	// begin inline asm
	ld.global.nc.u32 %r125, [%rd22];
	// end inline asm
	add.s64 	%rd23, %rd19, 4096;
	// begin inline asm
	ld.global.nc.u32 %r126, [%rd23];
	// end inline asm
	add.s64 	%rd24, %rd19, 5120;
	// begin inline asm
	ld.global.nc.u32 %r127, [%rd24];
	// end inline asm
	add.s64 	%rd25, %rd19, 6144;
	// begin inline asm
	ld.global.nc.u32 %r128, [%rd25];
	// end inline asm
	add.s64 	%rd26, %rd19, 7168;
	// begin inline asm
	ld.global.nc.u32 %r129, [%rd26];
	// end inline asm
	add.s64 	%rd27, %rd19, 8192;
	// begin inline asm
	ld.global.nc.u32 %r130, [%rd27];
	// end inline asm
	add.s64 	%rd28, %rd19, 9216;
	// begin inline asm
	ld.global.nc.u32 %r131, [%rd28];
	// end inline asm
	add.s64 	%rd29, %rd19, 10240;
	// begin inline asm
	ld.global.nc.u32 %r132, [%rd29];
	// end inline asm
	add.s64 	%rd30, %rd19, 11264;
	// begin inline asm
	ld.global.nc.u32 %r133, [%rd30];
	// end inline asm
	add.s64 	%rd31, %rd19, 12288;
	// begin inline asm
	ld.global.nc.u32 %r134, [%rd31];
	// end inline asm
	add.s64 	%rd32, %rd19, 13312;
	// begin inline asm
	ld.global.nc.u32 %r135, [%rd32];
	// end inline asm
	add.s64 	%rd33, %rd19, 14336;
	// begin inline asm
	ld.global.nc.u32 %r136, [%rd33];
	// end inline asm
	add.s64 	%rd34, %rd19, 15360;
	// begin inline asm
	ld.global.nc.u32 %r137, [%rd34];
	// end inline asm
	add.s32 	%r139, %r123, %r122;
	add.s32 	%r140, %r124, %r139;
	add.s32 	%r141, %r125, %r140;
	add.s32 	%r142, %r126, %r141;
	add.s32 	%r143, %r127, %r142;
	add.s32 	%r144, %r128, %r143;
	add.s32 	%r145, %r129, %r144;
	add.s32 	%r146, %r130, %r145;
	add.s32 	%r147, %r131, %r146;
	add.s32 	%r148, %r132, %r147;
	add.s32 	%r149, %r133, %r148;
	add.s32 	%r150, %r134, %r149;
	add.s32 	%r151, %r135, %r150;
	add.s32 	%r152, %r136, %r151;
	add.s32 	%r685, %r137, %r152;
	setp.lt.u32 	%p4, %r120, 8192;
	mov.b32 	%r674, 4096;
	@%p4 bra 	$L__BB6_60;
	add.s32 	%r87, %r120, -4096;
	mov.b32 	%r674, 4096;
$L__BB6_58:
	mul.wide.s32 	%rd52, %r674, 4;
	add.s64 	%rd36, %rd19, %rd52;
	// begin inline asm
	ld.global.nc.u32 %r154, [%rd36];
	// end inline asm
	add.s64 	%rd37, %rd36, 1024;
	// begin inline asm
	ld.global.nc.u32 %r155, [%rd37];
	// end inline asm
	add.s64 	%rd38, %rd36, 2048;
	// begin inline asm
	ld.global.nc.u32 %r156, [%rd38];
	// end inline asm
	add.s64 	%rd39, %rd36, 3072;
	// begin inline asm
	ld.global.nc.u32 %r157, [%rd39];
	// end inline asm
	add.s64 	%rd40, %rd36, 4096;
	// begin inline asm
	ld.global.nc.u32 %r158, [%rd40];
	// end inline asm
	add.s64 	%rd41, %rd36, 5120;
	// begin inline asm
	ld.global.nc.u32 %r159, [%rd41];
	// end inline asm
	add.s64 	%rd42, %rd36, 6144;
	// begin inline asm
	ld.global.nc.u32 %r160, [%rd42];
	// end inline asm
	add.s64 	%rd43, %rd36, 7168;
	// begin inline asm
	ld.global.nc.u32 %r161, [%rd43];
	// end inline asm
	add.s64 	%rd44, %rd36, 8192;
	// begin inline asm
	ld.global.nc.u32 %r162, [%rd44];
	// end inline asm
	add.s64 	%rd45, %rd36, 9216;
	// begin inline asm
	ld.global.nc.u32 %r163, [%rd45];
	// end inline asm
	add.s64 	%rd46, %rd36, 10240;
	// begin inline asm
	ld.global.nc.u32 %r164, [%rd46];
	// end inline asm
	add.s64 	%rd47, %rd36, 11264;
	// begin inline asm
	ld.global.nc.u32 %r165, [%rd47];
	// end inline asm
	add.s64 	%rd48, %rd36, 12288;
	// begin inline asm
	ld.global.nc.u32 %r166, [%rd48];
	// end inline asm
	add.s64 	%rd49, %rd36, 13312;
	// begin inline asm
	ld.global.nc.u32 %r167, [%rd49];
	// end inline asm
	add.s64 	%rd50, %rd36, 14336;
	// begin inline asm
	ld.global.nc.u32 %r168, [%rd50];
	// end inline asm
	add.s64 	%rd51, %rd36, 15360;
	// begin inline asm
	ld.global.nc.u32 %r169, [%rd51];
	// end inline asm
	add.s32 	%r170, %r154, %r685;
	add.s32 	%r171, %r155, %r170;
	add.s32 	%r172, %r156, %r171;
	add.s32 	%r173, %r157, %r172;
	add.s32 	%r174, %r158, %r173;
	add.s32 	%r175, %r159, %r174;
	add.s32 	%r176, %r160, %r175;
	add.s32 	%r177, %r161, %r176;
	add.s32 	%r178, %r162, %r177;
	add.s32 	%r179, %r163, %r178;
	add.s32 	%r180, %r164, %r179;
	add.s32 	%r181, %r165, %r180;
	add.s32 	%r182, %r166, %r181;
	add.s32 	%r183, %r167, %r182;
	add.s32 	%r184, %r168, %r183;
	add.s32 	%r685, %r169, %r184;
	sub.s32 	%r185, %r120, %r674;
	setp.lt.s32 	%p5, %r185, 4096;
	@%p5 bra 	$L__BB6_68;
	add.s32 	%r674, %r674, 4096;
	setp.le.s32 	%p6, %r674, %r87;
	@%p6 bra 	$L__BB6_58;
$L__BB6_60:
	setp.le.s32 	%p7, %r120, %r674;
	@%p7 bra 	$L__BB6_68;
	sub.s32 	%r94, %r120, %r674;
	setp.ge.s32 	%p8, %r85, %r94;
	@%p8 bra 	$L__BB6_68;
	not.b32 	%r187, %r85;
	add.s32 	%r188, %r120, %r187;
	sub.s32 	%r95, %r188, %r674;
	and.b32  	%r189, %r95, 768;
	setp.eq.s32 	%p9, %r189, 768;
	mov.u32 	%r679, %r85;
	@%p9 bra 	$L__BB6_65;
	add.s32 	%r676, %r85, %r674;
	shr.u32 	%r190, %r95, 8;
	add.s32 	%r191, %r190, 1;
	and.b32  	%r192, %r191, 3;
	neg.s32 	%r675, %r192;
	mov.u32 	%r679, %r85;
$L__BB6_64:
	.pragma "nounroll";
	mul.wide.u32 	%rd54, %r676, 4;
	add.s64 	%rd53, %rd16, %rd54;
	// begin inline asm
	ld.global.nc.u32 %r193, [%rd53];
	// end inline asm
	add.s32 	%r685, %r193, %r685;
	add.s32 	%r679, %r679, 256;
	add.s32 	%r676, %r676, 256;
	add.s32 	%r675, %r675, 1;
	setp.ne.s32 	%p10, %r675, 0;
	@%p10 bra 	$L__BB6_64;
$L__BB6_65:
	setp.lt.u32 	%p11, %r95, 768;
	@%p11 bra 	$L__BB6_68;
	cvt.u64.u32 	%rd55, %r679;
	cvt.u64.u32 	%rd56, %r674;
	add.s64 	%rd57, %rd55, %rd56;
	shl.b64 	%rd58, %rd57, 2;
	add.s64 	%rd59, %rd58, %rd16;
	add.s64 	%rd124, %rd59, 2048;
	add.s32 	%r682, %r679, %r674;
$L__BB6_67:
	mul.wide.u32 	%rd64, %r682, 4;
	add.s64 	%rd60, %rd16, %rd64;
	// begin inline asm
	ld.global.nc.u32 %r194, [%rd60];
	// end inline asm
	add.s32 	%r198, %r194, %r685;
	add.s64 	%rd61, %rd124, -1024;
	// begin inline asm
	ld.global.nc.u32 %r195, [%rd61];
	// end inline asm
	add.s32 	%r199, %r195, %r198;
	// begin inline asm
	ld.global.nc.u32 %r196, [%rd124];
	// end inline asm
	add.s32 	%r200, %r196, %r199;
	add.s64 	%rd63, %rd124, 1024;
	// begin inline asm
	ld.global.nc.u32 %r197, [%rd63];
	// end inline asm
	add.s32 	%r685, %r197, %r200;
	add.s32 	%r679, %r679, 1024;
	add.s64 	%rd124, %rd124, 4096;
	add.s32 	%r682, %r682, 1024;
	setp.lt.s32 	%p12, %r679, %r94;
	@%p12 bra 	$L__BB6_67;
$L__BB6_68:
	// begin inline asm
	mov.u32 %r201, %laneid;
	// end inline asm
	mov.b32 	%r204, 1;
	mov.b32 	%r225, 31;
	mov.b32 	%r226, -1;
	// begin inline asm
	shfl.sync.down.b32 %r202, %r685, %r204, %r225, %r226;
	// end inline asm
	setp.gt.s32 	%p13, %r201, 30;
	selp.b32 	%r227, 0, %r202, %p13;
	add.s32 	%r208, %r227, %r685;
	mov.b32 	%r209, 2;
	// begin inline asm
	shfl.sync.down.b32 %r207, %r208, %r209, %r225, %r226;
	// end inline asm
	setp.gt.s32 	%p14, %r201, 29;
	selp.b32 	%r228, 0, %r207, %p14;
	add.s32 	%r213, %r208, %r228;
	mov.b32 	%r214, 4;
	// begin inline asm
	shfl.sync.down.b32 %r212, %r213, %r214, %r225, %r226;
	// end inline asm
	setp.gt.s32 	%p15, %r201, 27;
	selp.b32 	%r229, 0, %r212, %p15;
	add.s32 	%r218, %r213, %r229;
	mov.b32 	%r219, 8;
	// begin inline asm
	shfl.sync.down.b32 %r217, %r218, %r219, %r225, %r226;
	// end inline asm
	setp.gt.s32 	%p16, %r201, 23;
	selp.b32 	%r230, 0, %r217, %p16;
	add.s32 	%r223, %r218, %r230;
	mov.b32 	%r224, 16;
	// begin inline asm
	shfl.sync.down.b32 %r222, %r223, %r224, %r225, %r226;
	// end inline asm
	setp.gt.s32 	%p17, %r201, 15;
	selp.b32 	%r231, 0, %r222, %p17;
	add.s32 	%r686, %r223, %r231;
	setp.ne.s32 	%p18, %r201, 0;
	@%p18 bra 	$L__BB6_70;
	shr.u32 	%r232, %r85, 3;
	and.b32  	%r233, %r232, 124;
	mov.u32 	%r234, _ZZN3cub18CUB_300001_SM_10006detail6reduce28DeviceReduceSingleTileKernelINS2_10policy_hubIijN4cuda3std3__44plusIiEEE10Policy1000EPiSC_iS9_iiNS7_10__identityEEEvT0_T1_T2_T3_T4_T6_E12temp_storage;
	add.s32 	%r235, %r234, %r233;
	st.shared.u32 	[%r235+8], %r686;
$L__BB6_70:
	bar.sync 	0;
	setp.ne.s32 	%p19, %r85, 0;
	@%p19 bra 	$L__BB6_72;
	ld.shared.u32 	%r236, [_ZZN3cub18CUB_300001_SM_10006detail6reduce28DeviceReduceSingleTileKernelINS2_10policy_hubIijN4cuda3std3__44plusIiEEE10Policy1000EPiSC_iS9_iiNS7_10__identityEEEvT0_T1_T2_T3_T4_T6_E12temp_storage+12];
	add.s32 	%r237, %r236, %r686;
	ld.shared.u32 	%r238, [_ZZN3cub18CUB_300001_SM_10006detail6reduce28DeviceReduceSingleTileKernelINS2_10policy_hubIijN4cuda3std3__44plusIiEEE10Policy1000EPiSC_iS9_iiNS7_10__identityEEEvT0_T1_T2_T3_T4_T6_E12temp_storage+16];
	add.s32 	%r239, %r237, %r238;
	ld.shared.u32 	%r240, [_ZZN3cub18CUB_300001_SM_10006detail6reduce28DeviceReduceSingleTileKernelINS2_10policy_hubIijN4cuda3std3__44plusIiEEE10Policy1000EPiSC_iS9_iiNS7_10__identityEEEvT0_T1_T2_T3_T4_T6_E12temp_storage+20];
	add.s32 	%r241, %r239, %r240;
	ld.shared.u32 	%r242, [_ZZN3cub18CUB_300001_SM_10006detail6reduce28DeviceReduceSingleTileKernelINS2_10policy_hubIijN4cuda3std3__44plusIiEEE10Policy1000EPiSC_iS9_iiNS7_10__identityEEEvT0_T1_T2_T3_T4_T6_E12temp_storage+24];
	add.s32 	%r243, %r241, %r242;
	ld.shared.u32 	%r244, [_ZZN3cub18CUB_300001_SM_10006detail6reduce28DeviceReduceSingleTileKernelINS2_10policy_hubIijN4cuda3std3__44plusIiEEE10Policy1000EPiSC_iS9_iiNS7_10__identityEEEvT0_T1_T2_T3_T4_T6_E12temp_storage+28];
	add.s32 	%r245, %r243, %r244;
	ld.shared.u32 	%r246, [_ZZN3cub18CUB_300001_SM_10006detail6reduce28DeviceReduceSingleTileKernelINS2_10policy_hubIijN4cuda3std3__44plusIiEEE10Policy1000EPiSC_iS9_iiNS7_10__identityEEEvT0_T1_T2_T3_T4_T6_E12temp_storage+32];
	add.s32 	%r247, %r245, %r246;
	ld.shared.u32 	%r248, [_ZZN3cub18CUB_300001_SM_10006detail6reduce28DeviceReduceSingleTileKernelINS2_10policy_hubIijN4cuda3std3__44plusIiEEE10Policy1000EPiSC_iS9_iiNS7_10__identityEEEvT0_T1_T2_T3_T4_T6_E12temp_storage+36];
	add.s32 	%r686, %r247, %r248;
$L__BB6_72:
	mov.u32 	%r631, %tid.x;
	setp.ne.s32 	%p95, %r631, 0;
	@%p95 bra 	$L__BB6_74;
	add.s32 	%r632, %r686, %r121;
	st.global.u32 	[%rd1], %r632;
$L__BB6_74:
	ret;

}
	// .globl	_ZN3cub18CUB_300001_SM_10006detail6reduce28DeviceReduceSingleTileKernelINS2_10policy_hubIiyN4cuda3std3__44plusIiEEE10Policy1000EN6thrust24THRUST_300001_SM_1000_NS6detail15normal_iteratorINSD_10device_ptrI6float2EEEEPiyS9_ii13inside_circleEEvT0_T1_T2_T3_T4_T6_
.visible .entry _ZN3cub18CUB_300001_SM_10006detail6reduce28DeviceReduceSingleTileKernelINS2_10policy_hubIiyN4cuda3std3__44plusIiEEE10Policy1000EN6thrust24THRUST_300001_SM_1000_NS6detail15normal_iteratorINSD_10device_ptrI6float2EEEEPiyS9_ii13inside_circleEEvT0_T1_T2_T3_T4_T6_(
	.param .align 8 .b8 _ZN3cub18CUB_300001_SM_10006detail6reduce28DeviceReduceSingleTileKernelINS2_10policy_hubIiyN4cuda3std3__44plusIiEEE10Policy1000EN6thrust24THRUST_300001_SM_1000_NS6detail15normal_iteratorINSD_10device_ptrI6float2EEEEPiyS9_ii13inside_circleEEvT0_T1_T2_T3_T4_T6__param_0[8],
	.param .u64 .ptr .align 1 _ZN3cub18CUB_300001_SM_10006detail6reduce28DeviceReduceSingleTileKernelINS2_10policy_hubIiyN4cuda3std3__44plusIiEEE10Policy1000EN6thrust24THRUST_300001_SM_1000_NS6detail15normal_iteratorINSD_10device_ptrI6float2EEEEPiyS9_ii13inside_circleEEvT0_T1_T2_T3_T4_T6__param_1,
	.param .u64 _ZN3cub18CUB_300001_SM_10006detail6reduce28DeviceReduceSingleTileKernelINS2_10policy_hubIiyN4cuda3std3__44plusIiEEE10Policy1000EN6thrust24THRUST_300001_SM_1000_NS6detail15normal_iteratorINSD_10device_ptrI6float2EEEEPiyS9_ii13inside_circleEEvT0_T1_T2_T3_T4_T6__param_2,
	.param .align 1 .b8 _ZN3cub18CUB_300001_SM_10006detail6reduce28DeviceReduceSingleTileKernelINS2_10policy_hubIiyN4cuda3std3__44plusIiEEE10Policy1000EN6thrust24THRUST_300001_SM_1000_NS6detail15normal_iteratorINSD_10device_ptrI6float2EEEEPiyS9_ii13inside_circleEEvT0_T1_T2_T3_T4_T6__param_3[1],
	.param .u32 _ZN3cub18CUB_300001_SM_10006detail6reduce28DeviceReduceSingleTileKernelINS2_10policy_hubIiyN4cuda3std3__44plusIiEEE10Policy1000EN6thrust24THRUST_300001_SM_1000_NS6detail15normal_iteratorINSD_10device_ptrI6float2EEEEPiyS9_ii13inside_circleEEvT0_T1_T2_T3_T4_T6__param_4,
	.param .align 1 .b8 _ZN3cub18CUB_300001_SM_10006detail6reduce28DeviceReduceSingleTileKernelINS2_10policy_hubIiyN4cuda3std3__44plusIiEEE10Policy1000EN6thrust24THRUST_300001_SM_1000_NS6detail15normal_iteratorINSD_10device_ptrI6float2EEEEPiyS9_ii13inside_circleEEvT0_T1_T2_T3_T4_T6__param_5[1]
)
.maxntid 256
.minnctapersm 1
{
	.reg .pred 	%p<120>;
	.reg .b32 	%r<400>;
	.reg .b32 	%f<127>;
	.reg .b64 	%rd<53>;
	.reg .b64 	%fd<379>;
	// demoted variable
	.shared .align 4 .b8 _ZZN3cub18CUB_300001_SM_10006detail6reduce28DeviceReduceSingleTileKernelINS2_10policy_hubIiyN4cuda3std3__44plusIiEEE10Policy1000EN6thrust24THRUST_300001_SM_1000_NS6detail15normal_iteratorINSD_10device_ptrI6float2EEEEPiyS9_ii13inside_circleEEvT0_T1_T2_T3_T4_T6_E12temp_storage[44];
	ld.param.u64 	%rd15, [_ZN3cub18CUB_300001_SM_10006detail6reduce28DeviceReduceSingleTileKernelINS2_10policy_hubIiyN4cuda3std3__44plusIiEEE10Policy1000EN6thrust24THRUST_300001_SM_1000_NS6detail15normal_iteratorINSD_10device_ptrI6float2EEEEPiyS9_ii13inside_circleEEvT0_T1_T2_T3_T4_T6__param_0];
	ld.param.u64 	%rd17, [_ZN3cub18CUB_300001_SM_10006detail6reduce28DeviceReduceSingleTileKernelINS2_10policy_hubIiyN4cuda3std3__44plusIiEEE10Policy1000EN6thrust24THRUST_300001_SM_1000_NS6detail15normal_iteratorINSD_10device_ptrI6float2EEEEPiyS9_ii13inside_circleEEvT0_T1_T2_T3_T4_T6__param_1];
	ld.param.u64 	%rd16, [_ZN3cub18CUB_300001_SM_10006detail6reduce28DeviceReduceSingleTileKernelINS2_10policy_hubIiyN4cuda3std3__44plusIiEEE10Policy1000EN6thrust24THRUST_300001_SM_1000_NS6detail15normal_iteratorINSD_10device_ptrI6float2EEEEPiyS9_ii13inside_circleEEvT0_T1_T2_T3_T4_T6__param_2];
	ld.param.u32 	%r69, [_ZN3cub18CUB_300001_SM_10006detail6reduce28DeviceReduceSingleTileKernelINS2_10policy_hubIiyN4cuda3std3__44plusIiEEE10Policy1000EN6thrust24THRUST_300001_SM_1000_NS6detail15normal_iteratorINSD_10device_ptrI6float2EEEEPiyS9_ii13inside_circleEEvT0_T1_T2_T3_T4_T6__param_4];
	cvta.to.global.u64 	%rd1, %rd17;
	setp.ne.s64 	%p1, %rd16, 0;
	@%p1 bra 	$L__BB7_3;
	mov.u32 	%r368, %tid.x;
	setp.ne.s32 	%p119, %r368, 0;
	@%p119 bra 	$L__BB7_49;
	st.global.u32 	[%rd1], %r69;
	bra.uni 	$L__BB7_49;
$L__BB7_3:
	cvta.to.global.u64 	%rd2, %rd15;
	setp.gt.u64 	%p2, %rd16, 4095;
	@%p2 bra 	$L__BB7_27;
	cvt.u32.u64 	%r1, %rd16;
	mov.u32 	%r2, %tid.x;
	setp.ge.u32 	%p70, %r2, %r1;
	mov.b32 	%r383, 0;
	mov.u32 	%r375, %r2;
	@%p70 bra 	$L__BB7_6;
	mul.wide.u32 	%rd39, %r2, 8;
	add.s64 	%rd40, %rd2, %rd39;
	ld.global.v2.f32 	{%f95, %f96}, [%rd40];
	cvt.f64.f32 	%fd283, %f95;
	add.f64 	%fd284, %fd283, 0dBFE0000000000000;
	cvt.f64.f32 	%fd285, %f96;
	add.f64 	%fd286, %fd285, 0dBFE0000000000000;
	mul.f64 	%fd287, %fd286, %fd286;
	fma.rn.f64 	%fd288, %fd284, %fd284, %fd287;
	setp.lt.f64 	%p71, %fd288, 0d3FD0000000000000;
	selp.u32 	%r383, 1, 0, %p71;
	add.s32 	%r375, %r2, 256;
$L__BB7_6:
	setp.ge.u32 	%p72, %r375, %r1;
	@%p72 bra 	$L__BB7_18;
	not.b32 	%r222, %r375;
	add.s32 	%r7, %r222, %r1;
	shr.u32 	%r223, %r7, 8;
	add.s32 	%r8, %r223, 1;
	and.b32  	%r9, %r8, 7;
	setp.lt.u32 	%p73, %r7, 1792;
	@%p73 bra 	$L__BB7_10;
	and.b32  	%r224, %r8, 33554424;
	neg.s32 	%r371, %r224;
	mul.wide.u32 	%rd41, %r375, 8;
	add.s64 	%rd42, %rd41, %rd2;
	add.s64 	%rd49, %rd42, 8192;
$L__BB7_9:
	.pragma "nounroll";
	ld.global.v2.f32 	{%f97, %f98}, [%rd49+-8192];
	cvt.f64.f32 	%fd289, %f97;
	add.f64 	%fd290, %fd289, 0dBFE0000000000000;
	cvt.f64.f32 	%fd291, %f98;
	add.f64 	%fd292, %fd291, 0dBFE0000000000000;
	mul.f64 	%fd293, %fd292, %fd292;
	fma.rn.f64 	%fd294, %fd290, %fd290, %fd293;
	setp.lt.f64 	%p74, %fd294, 0d3FD0000000000000;
	selp.u32 	%r225, 1, 0, %p74;
	add.s32 	%r226, %r383, %r225;
	ld.global.v2.f32 	{%f99, %f100}, [%rd49+-6144];
	cvt.f64.f32 	%fd295, %f99;
	add.f64 	%fd296, %fd295, 0dBFE0000000000000;
	cvt.f64.f32 	%fd297, %f100;
	add.f64 	%fd298, %fd297, 0dBFE0000000000000;
	mul.f64 	%fd299, %fd298, %fd298;
	fma.rn.f64 	%fd300, %fd296, %fd296, %fd299;
	setp.lt.f64 	%p75, %fd300, 0d3FD0000000000000;
	selp.u32 	%r227, 1, 0, %p75;
	add.s32 	%r228, %r226, %r227;
	ld.global.v2.f32 	{%f101, %f102}, [%rd49+-4096];
	cvt.f64.f32 	%fd301, %f101;
	add.f64 	%fd302, %fd301, 0dBFE0000000000000;
	cvt.f64.f32 	%fd303, %f102;
	add.f64 	%fd304, %fd303, 0dBFE0000000000000;
	mul.f64 	%fd305, %fd304, %fd304;
	fma.rn.f64 	%fd306, %fd302, %fd302, %fd305;
	setp.lt.f64 	%p76, %fd306, 0d3FD0000000000000;
	selp.u32 	%r229, 1, 0, %p76;
	add.s32 	%r230, %r228, %r229;
	ld.global.v2.f32 	{%f103, %f104}, [%rd49+-2048];
	cvt.f64.f32 	%fd307, %f103;
	add.f64 	%fd308, %fd307, 0dBFE0000000000000;
	cvt.f64.f32 	%fd309, %f104;
	add.f64 	%fd310, %fd309, 0dBFE0000000000000;
	mul.f64 	%fd311, %fd310, %fd310;
	fma.rn.f64 	%fd312, %fd308, %fd308, %fd311;
	setp.lt.f64 	%p77, %fd312, 0d3FD0000000000000;
	selp.u32 	%r231, 1, 0, %p77;
	add.s32 	%r232, %r230, %r231;
	ld.global.v2.f32 	{%f105, %f106}, [%rd49];
	cvt.f64.f32 	%fd313, %f105;
	add.f64 	%fd314, %fd313, 0dBFE0000000000000;
	cvt.f64.f32 	%fd315, %f106;
	add.f64 	%fd316, %fd315, 0dBFE0000000000000;
	mul.f64 	%fd317, %fd316, %fd316;
	fma.rn.f64 	%fd318, %fd314, %fd314, %fd317;
	setp.lt.f64 	%p78, %fd318, 0d3FD0000000000000;
	selp.u32 	%r233, 1, 0, %p78;
	add.s32 	%r234, %r232, %r233;
	ld.global.v2.f32 	{%f107, %f108}, [%rd49+2048];
	cvt.f64.f32 	%fd319, %f107;
	add.f64 	%fd320, %fd319, 0dBFE0000000000000;
	cvt.f64.f32 	%fd321, %f108;
	add.f64 	%fd322, %fd321, 0dBFE0000000000000;
	mul.f64 	%fd323, %fd322, %fd322;
	fma.rn.f64 	%fd324, %fd320, %fd320, %fd323;
	setp.lt.f64 	%p79, %fd324, 0d3FD0000000000000;
	selp.u32 	%r235, 1, 0, %p79;
	add.s32 	%r236, %r234, %r235;
	ld.global.v2.f32 	{%f109, %f110}, [%rd49+4096];
	cvt.f64.f32 	%fd325, %f109;
	add.f64 	%fd326, %fd325, 0dBFE0000000000000;
	cvt.f64.f32 	%fd327, %f110;
	add.f64 	%fd328, %fd327, 0dBFE0000000000000;
	mul.f64 	%fd329, %fd328, %fd328;
	fma.rn.f64 	%fd330, %fd326, %fd326, %fd329;
	setp.lt.f64 	%p80, %fd330, 0d3FD0000000000000;
	selp.u32 	%r237, 1, 0, %p80;
	add.s32 	%r238, %r236, %r237;
	ld.global.v2.f32 	{%f111, %f112}, [%rd49+6144];
	cvt.f64.f32 	%fd331, %f111;
	add.f64 	%fd332, %fd331, 0dBFE0000000000000;
	cvt.f64.f32 	%fd333, %f112;
	add.f64 	%fd334, %fd333, 0dBFE0000000000000;
	mul.f64 	%fd335, %fd334, %fd334;
	fma.rn.f64 	%fd336, %fd332, %fd332, %fd335;
	setp.lt.f64 	%p81, %fd336, 0d3FD0000000000000;
	selp.u32 	%r239, 1, 0, %p81;
	add.s32 	%r383, %r238, %r239;
	add.s32 	%r375, %r375, 2048;
	add.s32 	%r371, %r371, 8;
	add.s64 	%rd49, %rd49, 16384;
	setp.ne.s32 	%p82, %r371, 0;
	@%p82 bra 	$L__BB7_9;
$L__BB7_10:
	setp.eq.s32 	%p83, %r9, 0;
	@%p83 bra 	$L__BB7_18;
	setp.lt.u32 	%p84, %r9, 4;
	@%p84 bra 	$L__BB7_13;
	mul.wide.s32 	%rd43, %r375, 8;
	add.s64 	%rd44, %rd2, %rd43;
	ld.global.v2.f32 	{%f113, %f114}, [%rd44];
	cvt.f64.f32 	%fd337, %f113;
	add.f64 	%fd338, %fd337, 0dBFE0000000000000;
	cvt.f64.f32 	%fd339, %f114;
	add.f64 	%fd340, %fd339, 0dBFE0000000000000;
	mul.f64 	%fd341, %fd340, %fd340;
	fma.rn.f64 	%fd342, %fd338, %fd338, %fd341;
	setp.lt.f64 	%p85, %fd342, 0d3FD0000000000000;
	selp.u32 	%r241, 1, 0, %p85;
	add.s32 	%r242, %r383, %r241;
	ld.global.v2.f32 	{%f115, %f116}, [%rd44+2048];
	cvt.f64.f32 	%fd343, %f115;
	add.f64 	%fd344, %fd343, 0dBFE0000000000000;
	cvt.f64.f32 	%fd345, %f116;
	add.f64 	%fd346, %fd345, 0dBFE0000000000000;
	mul.f64 	%fd347, %fd346, %fd346;
	fma.rn.f64 	%fd348, %fd344, %fd344, %fd347;
	setp.lt.f64 	%p86, %fd348, 0d3FD0000000000000;
	selp.u32 	%r243, 1, 0, %p86;
	add.s32 	%r244, %r242, %r243;
	ld.global.v2.f32 	{%f117, %f118}, [%rd44+4096];
	cvt.f64.f32 	%fd349, %f117;
	add.f64 	%fd350, %fd349, 0dBFE0000000000000;
	cvt.f64.f32 	%fd351, %f118;
	add.f64 	%fd352, %fd351, 0dBFE0000000000000;
	mul.f64 	%fd353, %fd352, %fd352;
	fma.rn.f64 	%fd354, %fd350, %fd350, %fd353;
	setp.lt.f64 	%p87, %fd354, 0d3FD0000000000000;
	selp.u32 	%r245, 1, 0, %p87;
	add.s32 	%r246, %r244, %r245;
	ld.global.v2.f32 	{%f119, %f120}, [%rd44+6144];
	cvt.f64.f32 	%fd355, %f119;
	add.f64 	%fd356, %fd355, 0dBFE0000000000000;
	cvt.f64.f32 	%fd357, %f120;
	add.f64 	%fd358, %fd357, 0dBFE0000000000000;
	mul.f64 	%fd359, %fd358, %fd358;
	fma.rn.f64 	%fd360, %fd356, %fd356, %fd359;
	setp.lt.f64 	%p88, %fd360, 0d3FD0000000000000;
	selp.u32 	%r247, 1, 0, %p88;
	add.s32 	%r383, %r246, %r247;
	add.s32 	%r375, %r375, 1024;
$L__BB7_13:
	and.b32  	%r249, %r8, 3;
	setp.eq.s32 	%p89, %r249, 0;
	@%p89 bra 	$L__BB7_18;
	setp.eq.s32 	%p90, %r249, 1;
	@%p90 bra 	$L__BB7_16;
	mul.wide.s32 	%rd45, %r375, 8;
	add.s64 	%rd46, %rd2, %rd45;
	ld.global.v2.f32 	{%f121, %f122}, [%rd46];
	cvt.f64.f32 	%fd361, %f121;
	add.f64 	%fd362, %fd361, 0dBFE0000000000000;
	cvt.f64.f32 	%fd363, %f122;
	add.f64 	%fd364, %fd363, 0dBFE0000000000000;
	mul.f64 	%fd365, %fd364, %fd364;
	fma.rn.f64 	%fd366, %fd362, %fd362, %fd365;
	setp.lt.f64 	%p91, %fd366, 0d3FD0000000000000;
	selp.u32 	%r250, 1, 0, %p91;
	add.s32 	%r251, %r383, %r250;
	ld.global.v2.f32 	{%f123, %f124}, [%rd46+2048];
	cvt.f64.f32 	%fd367, %f123;
	add.f64 	%fd368, %fd367, 0dBFE0000000000000;
	cvt.f64.f32 	%fd369, %f124;
	add.f64 	%fd370, %fd369, 0dBFE0000000000000;
	mul.f64 	%fd371, %fd370, %fd370;
	fma.rn.f64 	%fd372, %fd368, %fd368, %fd371;
	setp.lt.f64 	%p92, %fd372, 0d3FD0000000000000;
	selp.u32 	%r252, 1, 0, %p92;
	add.s32 	%r383, %r251, %r252;
	add.s32 	%r375, %r375, 512;
$L__BB7_16:
	and.b32  	%r253, %r7, 256;
	setp.ne.s32 	%p93, %r253, 0;
	@%p93 bra 	$L__BB7_18;
	mul.wide.s32 	%rd47, %r375, 8;
	add.s64 	%rd48, %rd2, %rd47;
	ld.global.v2.f32 	{%f125, %f126}, [%rd48];
	cvt.f64.f32 	%fd373, %f125;
	add.f64 	%fd374, %fd373, 0dBFE0000000000000;
	cvt.f64.f32 	%fd375, %f126;
	add.f64 	%fd376, %fd375, 0dBFE0000000000000;
	mul.f64 	%fd377, %fd376, %fd376;
	fma.rn.f64 	%fd378, %fd374, %fd374, %fd377;
	setp.lt.f64 	%p94, %fd378, 0d3FD0000000000000;
	selp.u32 	%r254, 1, 0, %p94;
	add.s32 	%r383, %r383, %r254;
$L__BB7_18:
	setp.lt.u64 	%p95, %rd16, 256;
	@%p95 bra 	$L__BB7_23;
	// begin inline asm
	mov.u32 %r318, %laneid;
	// end inline asm
	mov.b32 	%r321, 1;
	mov.b32 	%r342, 31;
	mov.b32 	%r343, -1;
	// begin inline asm
	shfl.sync.down.b32 %r319, %r383, %r321, %r342, %r343;
	// end inline asm
	setp.gt.s32 	%p111, %r318, 30;
	selp.b32 	%r344, 0, %r319, %p111;
	add.s32 	%r325, %r344, %r383;
	mov.b32 	%r326, 2;
	// begin inline asm
	shfl.sync.down.b32 %r324, %r325, %r326, %r342, %r343;
	// end inline asm
	setp.gt.s32 	%p112, %r318, 29;
	selp.b32 	%r345, 0, %r324, %p112;
	add.s32 	%r330, %r325, %r345;
	mov.b32 	%r331, 4;
	// begin inline asm
	shfl.sync.down.b32 %r329, %r330, %r331, %r342, %r343;
	// end inline asm
	setp.gt.s32 	%p113, %r318, 27;
	selp.b32 	%r346, 0, %r329, %p113;
	add.s32 	%r335, %r330, %r346;
	mov.b32 	%r336, 8;
	// begin inline asm
	shfl.sync.down.b32 %r334, %r335, %r336, %r342, %r343;
	// end inline asm
	setp.gt.s32 	%p114, %r318, 23;
	selp.b32 	%r347, 0, %r334, %p114;
	add.s32 	%r340, %r335, %r347;
	mov.b32 	%r341, 16;
	// begin inline asm
	shfl.sync.down.b32 %r339, %r340, %r341, %r342, %r343;
	// end inline asm
	setp.gt.s32 	%p115, %r318, 15;
	selp.b32 	%r348, 0, %r339, %p115;
	add.s32 	%r399, %r340, %r348;
	setp.ne.s32 	%p116, %r318, 0;
	@%p116 bra 	$L__BB7_21;
	shr.u32 	%r349, %r2, 3;
	and.b32  	%r350, %r349, 124;
	mov.u32 	%r351, _ZZN3cub18CUB_300001_SM_10006detail6reduce28DeviceReduceSingleTileKernelINS2_10policy_hubIiyN4cuda3std3__44plusIiEEE10Policy1000EN6thrust24THRUST_300001_SM_1000_NS6detail15normal_iteratorINSD_10device_ptrI6float2EEEEPiyS9_ii13inside_circleEEvT0_T1_T2_T3_T4_T6_E12temp_storage;
	add.s32 	%r352, %r351, %r350;
	st.shared.u32 	[%r352+8], %r399;
$L__BB7_21:
	bar.sync 	0;
	setp.ne.s32 	%p117, %r2, 0;
	@%p117 bra 	$L__BB7_47;
	ld.shared.u32 	%r353, [_ZZN3cub18CUB_300001_SM_10006detail6reduce28DeviceReduceSingleTileKernelINS2_10policy_hubIiyN4cuda3std3__44plusIiEEE10Policy1000EN6thrust24THRUST_300001_SM_1000_NS6detail15normal_iteratorINSD_10device_ptrI6float2EEEEPiyS9_ii13inside_circleEEvT0_T1_T2_T3_T4_T6_E12temp_storage+12];
	add.s32 	%r354, %r353, %r399;
	ld.shared.u32 	%r355, [_ZZN3cub18CUB_300001_SM_10006detail6reduce28DeviceReduceSingleTileKernelINS2_10policy_hubIiyN4cuda3std3__44plusIiEEE10Policy1000EN6thrust24THRUST_300001_SM_1000_NS6detail15normal_iteratorINSD_10device_ptrI6float2EEEEPiyS9_ii13inside_circleEEvT0_T1_T2_T3_T4_T6_E12temp_storage+16];
	add.s32 	%r356, %r354, %r355;
	ld.shared.u32 	%r357, [_ZZN3cub18CUB_300001_SM_10006detail6reduce28DeviceReduceSingleTileKernelINS2_10policy_hubIiyN4cuda3std3__44plusIiEEE10Policy1000EN6thrust24THRUST_300001_SM_1000_NS6detail15normal_iteratorINSD_10device_ptrI6float2EEEEPiyS9_ii13inside_circleEEvT0_T1_T2_T3_T4_T6_E12temp_storage+20];
	add.s32 	%r358, %r356, %r357;
	ld.shared.u32 	%r359, [_ZZN3cub18CUB_300001_SM_10006detail6reduce28DeviceReduceSingleTileKernelINS2_10policy_hubIiyN4cuda3std3__44plusIiEEE10Policy1000EN6thrust24THRUST_300001_SM_1000_NS6detail15normal_iteratorINSD_10device_ptrI6float2EEEEPiyS9_ii13inside_circleEEvT0_T1_T2_T3_T4_T6_E12temp_storage+24];
	add.s32 	%r360, %r358, %r359;
	ld.shared.u32 	%r361, [_ZZN3cub18CUB_300001_SM_10006detail6reduce28DeviceReduceSingleTileKernelINS2_10policy_hubIiyN4cuda3std3__44plusIiEEE10Policy1000EN6thrust24THRUST_300001_SM_1000_NS6detail15normal_iteratorINSD_10device_ptrI6float2EEEEPiyS9_ii13inside_circleEEvT0_T1_T2_T3_T4_T6_E12temp_storage+28];
	add.s32 	%r362, %r360, %r361;
	ld.shared.u32 	%r363, [_ZZN3cub18CUB_300001_SM_10006detail6reduce28DeviceReduceSingleTileKernelINS2_10policy_hubIiyN4cuda3std3__44plusIiEEE10Policy1000EN6thrust24THRUST_300001_SM_1000_NS6detail15normal_iteratorINSD_10device_ptrI6float2EEEEPiyS9_ii13inside_circleEEvT0_T1_T2_T3_T4_T6_E12temp_storage+32];
	add.s32 	%r364, %r362, %r363;
	ld.shared.u32 	%r365, [_ZZN3cub18CUB_300001_SM_10006detail6reduce28DeviceReduceSingleTileKernelINS2_10policy_hubIiyN4cuda3std3__44plusIiEEE10Policy1000EN6thrust24THRUST_300001_SM_1000_NS6detail15normal_iteratorINSD_10device_ptrI6float2EEEEPiyS9_ii13inside_circleEEvT0_T1_T2_T3_T4_T6_E12temp_storage+36];
	add.s32 	%r399, %r364, %r365;
	bra.uni 	$L__BB7_47;
$L__BB7_23:
	// begin inline asm
	mov.u32 %r255, %laneid;
	// end inline asm
	and.b32  	%r281, %r2, 992;
	add.s32 	%r282, %r281, 32;
	setp.gt.u32 	%p96, %r282, %r1;
	not.b32 	%r283, %r281;
	add.s32 	%r284, %r1, %r283;
	selp.b32 	%r279, %r284, 31, %p96;
	mov.b32 	%r258, 1;
	mov.b32 	%r280, -1;
	// begin inline asm
	shfl.sync.down.b32 %r256, %r383, %r258, %r279, %r280;
	// end inline asm
	setp.lt.s32 	%p97, %r255, %r279;
	selp.b32 	%r285, %r256, 0, %p97;
	add.s32 	%r262, %r285, %r383;
	mov.b32 	%r263, 2;
	// begin inline asm
	shfl.sync.down.b32 %r261, %r262, %r263, %r279, %r280;
	// end inline asm
	add.s32 	%r286, %r255, 2;
	setp.gt.s32 	%p98, %r286, %r279;
	selp.b32 	%r287, 0, %r261, %p98;
	add.s32 	%r267, %r262, %r287;
	mov.b32 	%r268, 4;
	// begin inline asm
	shfl.sync.down.b32 %r266, %r267, %r268, %r279, %r280;
	// end inline asm
	add.s32 	%r288, %r255, 4;
	setp.gt.s32 	%p99, %r288, %r279;
	selp.b32 	%r289, 0, %r266, %p99;
	add.s32 	%r272, %r267, %r289;
	mov.b32 	%r273, 8;
	// begin inline asm
	shfl.sync.down.b32 %r271, %r272, %r273, %r279, %r280;
	// end inline asm
	add.s32 	%r290, %r255, 8;
	setp.gt.s32 	%p100, %r290, %r279;
	selp.b32 	%r291, 0, %r271, %p100;
	add.s32 	%r277, %r272, %r291;
	mov.b32 	%r278, 16;
	// begin inline asm
	shfl.sync.down.b32 %r276, %r277, %r278, %r279, %r280;
	// end inline asm
	add.s32 	%r292, %r255, 16;
	setp.gt.s32 	%p101, %r292, %r279;
	selp.b32 	%r293, 0, %r276, %p101;
	add.s32 	%r399, %r277, %r293;
	setp.ne.s32 	%p102, %r255, 0;
	@%p102 bra 	$L__BB7_25;
	shr.u32 	%r294, %r2, 3;
	and.b32  	%r295, %r294, 124;
	mov.u32 	%r296, _ZZN3cub18CUB_300001_SM_10006detail6reduce28DeviceReduceSingleTileKernelINS2_10policy_hubIiyN4cuda3std3__44plusIiEEE10Policy1000EN6thrust24THRUST_300001_SM_1000_NS6detail15normal_iteratorINSD_10device_ptrI6float2EEEEPiyS9_ii13inside_circleEEvT0_T1_T2_T3_T4_T6_E12temp_storage;
	add.s32 	%r297, %r296, %r295;
	st.shared.u32 	[%r297+8], %r399;
$L__BB7_25:
	bar.sync 	0;
	setp.ne.s32 	%p103, %r2, 0;
	@%p103 bra 	$L__BB7_47;
	setp.gt.u64 	%p104, %rd16, 32;
	ld.shared.u32 	%r298, [_ZZN3cub18CUB_300001_SM_10006detail6reduce28DeviceReduceSingleTileKernelINS2_10policy_hubIiyN4cuda3std3__44plusIiEEE10Policy1000EN6thrust24THRUST_300001_SM_1000_NS6detail15normal_iteratorINSD_10device_ptrI6float2EEEEPiyS9_ii13inside_circleEEvT0_T1_T2_T3_T4_T6_E12temp_storage+12];
	selp.b32 	%r299, %r298, 0, %p104;
	add.s32 	%r300, %r299, %r399;
	setp.gt.u64 	%p105, %rd16, 64;
	ld.shared.u32 	%r301, [_ZZN3cub18CUB_300001_SM_10006detail6reduce28DeviceReduceSingleTileKernelINS2_10policy_hubIiyN4cuda3std3__44plusIiEEE10Policy1000EN6thrust24THRUST_300001_SM_1000_NS6detail15normal_iteratorINSD_10device_ptrI6float2EEEEPiyS9_ii13inside_circleEEvT0_T1_T2_T3_T4_T6_E12temp_storage+16];
	selp.b32 	%r302, %r301, 0, %p105;
	add.s32 	%r303, %r300, %r302;
	setp.gt.u64 	%p106, %rd16, 96;
	ld.shared.u32 	%r304, [_ZZN3cub18CUB_300001_SM_10006detail6reduce28DeviceReduceSingleTileKernelINS2_10policy_hubIiyN4cuda3std3__44plusIiEEE10Policy1000EN6thrust24THRUST_300001_SM_1000_NS6detail15normal_iteratorINSD_10device_ptrI6float2EEEEPiyS9_ii13inside_circleEEvT0_T1_T2_T3_T4_T6_E12temp_storage+20];
	selp.b32 	%r305, %r304, 0, %p106;
	add.s32 	%r306, %r303, %r305;
	setp.gt.u64 	%p107, %rd16, 128;
	ld.shared.u32 	%r307, [_ZZN3cub18CUB_300001_SM_10006detail6reduce28DeviceReduceSingleTileKernelINS2_10policy_hubIiyN4cuda3std3__44plusIiEEE10Policy1000EN6thrust24THRUST_300001_SM_1000_NS6detail15normal_iteratorINSD_10device_ptrI6float2EEEEPiyS9_ii13inside_circleEEvT0_T1_T2_T3_T4_T6_E12temp_storage+24];
	selp.b32 	%r308, %r307, 0, %p107;
	add.s32 	%r309, %r306, %r308;
	setp.gt.u64 	%p108, %rd16, 160;
	ld.shared.u32 	%r310, [_ZZN3cub18CUB_300001_SM_10006detail6reduce28DeviceReduceSingleTileKernelINS2_10policy_hubIiyN4cuda3std3__44plusIiEEE10Policy1000EN6thrust24THRUST_300001_SM_1000_NS6detail15normal_iteratorINSD_10device_ptrI6float2EEEEPiyS9_ii13inside_circleEEvT0_T1_T2_T3_T4_T6_E12temp_storage+28];
	selp.b32 	%r311, %r310, 0, %p108;
	add.s32 	%r312, %r309, %r311;
	setp.gt.u64 	%p109, %rd16, 192;
	ld.shared.u32 	%r313, [_ZZN3cub18CUB_300001_SM_10006detail6reduce28DeviceReduceSingleTileKernelINS2_10policy_hubIiyN4cuda3std3__44plusIiEEE10Policy1000EN6thrust24THRUST_300001_SM_1000_NS6detail15normal_iteratorINSD_10device_ptrI6float2EEEEPiyS9_ii13inside_circleEEvT0_T1_T2_T3_T4_T6_E12temp_storage+32];
	selp.b32 	%r314, %r313, 0, %p109;
	add.s32 	%r315, %r312, %r314;
	setp.gt.u64 	%p110, %rd16, 224;
	ld.shared.u32 	%r316, [_ZZN3cub18CUB_300001_SM_10006detail6reduce28DeviceReduceSingleTileKernelINS2_10policy_hubIiyN4cuda3std3__44plusIiEEE10Policy1000EN6thrust24THRUST_300001_SM_1000_NS6detail15normal_iteratorINSD_10device_ptrI6float2EEEEPiyS9_ii13inside_circleEEvT0_T1_T2_T3_T4_T6_E12temp_storage+36];
	selp.b32 	%r317, %r316, 0, %p110;
	add.s32 	%r399, %r315, %r317;
	bra.uni 	$L__BB7_47;
$L__BB7_27:
	mov.u32 	%r36, %tid.x;
	cvt.u64.u32 	%rd6, %r36;
	mul.wide.u32 	%rd19, %r36, 8;
	add.s64 	%rd7, %rd2, %rd19;
	ld.global.v2.f32 	{%f1, %f2}, [%rd7];
	cvt.f64.f32 	%fd1, %f1;
	add.f64 	%fd2, %fd1, 0dBFE0000000000000;
	cvt.f64.f32 	%fd3, %f2;
	add.f64 	%fd4, %fd3, 0dBFE0000000000000;
	mul.f64 	%fd5, %fd4, %fd4;
	fma.rn.f64 	%fd6, %fd2, %fd2, %fd5;
	setp.lt.f64 	%p3, %fd6, 0d3FD0000000000000;
	selp.u32 	%r70, 1, 0, %p3;
	ld.global.v2.f32 	{%f3, %f4}, [%rd7+2048];
	cvt.f64.f32 	%fd7, %f3;
	add.f64 	%fd8, %fd7, 0dBFE0000000000000;
	cvt.f64.f32 	%fd9, %f4;
	add.f64 	%fd10, %fd9, 0dBFE0000000000000;
	mul.f64 	%fd11, %fd10, %fd10;
	fma.rn.f64 	%fd12, %fd8, %fd8, %fd11;
	setp.lt.f64 	%p4, %fd12, 0d3FD0000000000000;
	selp.u32 	%r71, 1, 0, %p4;
	ld.global.v2.f32 	{%f5, %f6}, [%rd7+4096];
	cvt.f64.f32 	%fd13, %f5;
	add.f64 	%fd14, %fd13, 0dBFE0000000000000;
	cvt.f64.f32 	%fd15, %f6;
	add.f64 	%fd16, %fd15, 0dBFE0000000000000;
	mul.f64 	%fd17, %fd16, %fd16;
	fma.rn.f64 	%fd18, %fd14, %fd14, %fd17;
	setp.lt.f64 	%p5, %fd18, 0d3FD0000000000000;
	selp.u32 	%r72, 1, 0, %p5;
	ld.global.v2.f32 	{%f7, %f8}, [%rd7+6144];
	cvt.f64.f32 	%fd19, %f7;
	add.f64 	%fd20, %fd19, 0dBFE0000000000000;
	cvt.f64.f32 	%fd21, %f8;
	add.f64 	%fd22, %fd21, 0dBFE0000000000000;
	mul.f64 	%fd23, %fd22, %fd22;
	fma.rn.f64 	%fd24, %fd20, %fd20, %fd23;
	setp.lt.f64 	%p6, %fd24, 0d3FD0000000000000;
	selp.u32 	%r73, 1, 0, %p6;
	ld.global.v2.f32 	{%f9, %f10}, [%rd7+8192];
	cvt.f64.f32 	%fd25, %f9;
	add.f64 	%fd26, %fd25, 0dBFE0000000000000;
	cvt.f64.f32 	%fd27, %f10;
	add.f64 	%fd28, %fd27, 0dBFE0000000000000;
	mul.f64 	%fd29, %fd28, %fd28;
	fma.rn.f64 	%fd30, %fd26, %fd26, %fd29;
	setp.lt.f64 	%p7, %fd30, 0d3FD0000000000000;
	selp.u32 	%r74, 1, 0, %p7;
	ld.global.v2.f32 	{%f11, %f12}, [%rd7+10240];
	cvt.f64.f32 	%fd31, %f11;
	add.f64 	%fd32, %fd31, 0dBFE0000000000000;
	cvt.f64.f32 	%fd33, %f12;
	add.f64 	%fd34, %fd33, 0dBFE0000000000000;
	mul.f64 	%fd35, %fd34, %fd34;
	fma.rn.f64 	%fd36, %fd32, %fd32, %fd35;
	setp.lt.f64 	%p8, %fd36, 0d3FD0000000000000;
	selp.u32 	%r75, 1, 0, %p8;
	ld.global.v2.f32 	{%f13, %f14}, [%rd7+12288];
	cvt.f64.f32 	%fd37, %f13;
	add.f64 	%fd38, %fd37, 0dBFE0000000000000;
	cvt.f64.f32 	%fd39, %f14;
	add.f64 	%fd40, %fd39, 0dBFE0000000000000;
	mul.f64 	%fd41, %fd40, %fd40;
	fma.rn.f64 	%fd42, %fd38, %fd38, %fd41;
	setp.lt.f64 	%p9, %fd42, 0d3FD0000000000000;
	selp.u32 	%r76, 1, 0, %p9;
	ld.global.v2.f32 	{%f15, %f16}, [%rd7+14336];
	cvt.f64.f32 	%fd43, %f15;
	add.f64 	%fd44, %fd43, 0dBFE0000000000000;
	cvt.f64.f32 	%fd45, %f16;
	add.f64 	%fd46, %fd45, 0dBFE0000000000000;
	mul.f64 	%fd47, %fd46, %fd46;
	fma.rn.f64 	%fd48, %fd44, %fd44, %fd47;
	setp.lt.f64 	%p10, %fd48, 0d3FD0000000000000;
	selp.u32 	%r77, 1, 0, %p10;
	ld.global.v2.f32 	{%f17, %f18}, [%rd7+16384];
	cvt.f64.f32 	%fd49, %f17;
	add.f64 	%fd50, %fd49, 0dBFE0000000000000;
	cvt.f64.f32 	%fd51, %f18;
	add.f64 	%fd52, %fd51, 0dBFE0000000000000;
	mul.f64 	%fd53, %fd52, %fd52;
	fma.rn.f64 	%fd54, %fd50, %fd50, %fd53;
	setp.lt.f64 	%p11, %fd54, 0d3FD0000000000000;
	selp.u32 	%r78, 1, 0, %p11;
	ld.global.v2.f32 	{%f19, %f20}, [%rd7+18432];
	cvt.f64.f32 	%fd55, %f19;
	add.f64 	%fd56, %fd55, 0dBFE0000000000000;
	cvt.f64.f32 	%fd57, %f20;
	add.f64 	%fd58, %fd57, 0dBFE0000000000000;
	mul.f64 	%fd59, %fd58, %fd58;
	fma.rn.f64 	%fd60, %fd56, %fd56, %fd59;
	setp.lt.f64 	%p12, %fd60, 0d3FD0000000000000;
	selp.u32 	%r79, 1, 0, %p12;
	ld.global.v2.f32 	{%f21, %f22}, [%rd7+20480];
	cvt.f64.f32 	%fd61, %f21;
	add.f64 	%fd62, %fd61, 0dBFE0000000000000;
	cvt.f64.f32 	%fd63, %f22;
	add.f64 	%fd64, %fd63, 0dBFE0000000000000;
	mul.f64 	%fd65, %fd64, %fd64;
	fma.rn.f64 	%fd66, %fd62, %fd62, %fd65;
	setp.lt.f64 	%p13, %fd66, 0d3FD0000000000000;
	selp.u32 	%r80, 1, 0, %p13;
	ld.global.v2.f32 	{%f23, %f24}, [%rd7+22528];
	cvt.f64.f32 	%fd67, %f23;
	add.f64 	%fd68, %fd67, 0dBFE0000000000000;
	cvt.f64.f32 	%fd69, %f24;
	add.f64 	%fd70, %fd69, 0dBFE0000000000000;
	mul.f64 	%fd71, %fd70, %fd70;
	fma.rn.f64 	%fd72, %fd68, %fd68, %fd71;
	setp.lt.f64 	%p14, %fd72, 0d3FD0000000000000;
	selp.u32 	%r81, 1, 0, %p14;
	ld.global.v2.f32 	{%f25, %f26}, [%rd7+24576];
	cvt.f64.f32 	%fd73, %f25;
	add.f64 	%fd74, %fd73, 0dBFE0000000000000;
	cvt.f64.f32 	%fd75, %f26;
	add.f64 	%fd76, %fd75, 0dBFE0000000000000;
	mul.f64 	%fd77, %fd76, %fd76;
	fma.rn.f64 	%fd78, %fd74, %fd74, %fd77;
	setp.lt.f64 	%p15, %fd78, 0d3FD0000000000000;
	selp.u32 	%r82, 1, 0, %p15;
	ld.global.v2.f32 	{%f27, %f28}, [%rd7+26624];
	cvt.f64.f32 	%fd79, %f27;
	add.f64 	%fd80, %fd79, 0dBFE0000000000000;
	cvt.f64.f32 	%fd81, %f28;
	add.f64 	%fd82, %fd81, 0dBFE0000000000000;
	mul.f64 	%fd83, %fd82, %fd82;
	fma.rn.f64 	%fd84, %fd80, %fd80, %fd83;
	setp.lt.f64 	%p16, %fd84, 0d3FD0000000000000;
	selp.u32 	%r83, 1, 0, %p16;
	ld.global.v2.f32 	{%f29, %f30}, [%rd7+28672];
	cvt.f64.f32 	%fd85, %f29;
	add.f64 	%fd86, %fd85, 0dBFE0000000000000;
	cvt.f64.f32 	%fd87, %f30;
	add.f64 	%fd88, %fd87, 0dBFE0000000000000;
	mul.f64 	%fd89, %fd88, %fd88;
	fma.rn.f64 	%fd90, %fd86, %fd86, %fd89;
	setp.lt.f64 	%p17, %fd90, 0d3FD0000000000000;
	selp.u32 	%r84, 1, 0, %p17;
	ld.global.v2.f32 	{%f31, %f32}, [%rd7+30720];
	cvt.f64.f32 	%fd91, %f31;
	add.f64 	%fd92, %fd91, 0dBFE0000000000000;
	cvt.f64.f32 	%fd93, %f32;
	add.f64 	%fd94, %fd93, 0dBFE0000000000000;
	mul.f64 	%fd95, %fd94, %fd94;
	fma.rn.f64 	%fd96, %fd92, %fd92, %fd95;
	setp.lt.f64 	%p18, %fd96, 0d3FD0000000000000;
	selp.u32 	%r85, 1, 0, %p18;
	add.s32 	%r86, %r71, %r70;
	add.s32 	%r87, %r86, %r72;
	add.s32 	%r88, %r87, %r73;
	add.s32 	%r89, %r88, %r74;
	add.s32 	%r90, %r89, %r75;
	add.s32 	%r91, %r90, %r76;
	add.s32 	%r92, %r91, %r77;
	add.s32 	%r93, %r92, %r78;
	add.s32 	%r94, %r93, %r79;
	add.s32 	%r95, %r94, %r80;
	add.s32 	%r96, %r95, %r81;
	add.s32 	%r97, %r96, %r82;
	add.s32 	%r98, %r97, %r83;
	add.s32 	%r99, %r98, %r84;
	add.s32 	%r398, %r99, %r85;
	add.s64 	%rd8, %rd16, -4096;
	setp.lt.u64 	%p19, %rd8, 4096;
	mov.b64 	%rd51, 4096;
	@%p19 bra 	$L__BB7_31;
	mov.b64 	%rd51, 4096;
$L__BB7_29:
	shl.b64 	%rd21, %rd51, 3;
	add.s64 	%rd22, %rd7, %rd21;
	ld.global.v2.f32 	{%f33, %f34}, [%rd22];
	cvt.f64.f32 	%fd97, %f33;
	add.f64 	%fd98, %fd97, 0dBFE0000000000000;
	cvt.f64.f32 	%fd99, %f34;
	add.f64 	%fd100, %fd99, 0dBFE0000000000000;
	mul.f64 	%fd101, %fd100, %fd100;
	fma.rn.f64 	%fd102, %fd98, %fd98, %fd101;
	setp.lt.f64 	%p20, %fd102, 0d3FD0000000000000;
	selp.u32 	%r100, 1, 0, %p20;
	ld.global.v2.f32 	{%f35, %f36}, [%rd22+2048];
	cvt.f64.f32 	%fd103, %f35;
	add.f64 	%fd104, %fd103, 0dBFE0000000000000;
	cvt.f64.f32 	%fd105, %f36;
	add.f64 	%fd106, %fd105, 0dBFE0000000000000;
	mul.f64 	%fd107, %fd106, %fd106;
	fma.rn.f64 	%fd108, %fd104, %fd104, %fd107;
	setp.lt.f64 	%p21, %fd108, 0d3FD0000000000000;
	selp.u32 	%r101, 1, 0, %p21;
	ld.global.v2.f32 	{%f37, %f38}, [%rd22+4096];
	cvt.f64.f32 	%fd109, %f37;
	add.f64 	%fd110, %fd109, 0dBFE0000000000000;
	cvt.f64.f32 	%fd111, %f38;
	add.f64 	%fd112, %fd111, 0dBFE0000000000000;
	mul.f64 	%fd113, %fd112, %fd112;
	fma.rn.f64 	%fd114, %fd110, %fd110, %fd113;
	setp.lt.f64 	%p22, %fd114, 0d3FD0000000000000;
	selp.u32 	%r102, 1, 0, %p22;
	ld.global.v2.f32 	{%f39, %f40}, [%rd22+6144];
	cvt.f64.f32 	%fd115, %f39;
	add.f64 	%fd116, %fd115, 0dBFE0000000000000;
	cvt.f64.f32 	%fd117, %f40;
	add.f64 	%fd118, %fd117, 0dBFE0000000000000;
	mul.f64 	%fd119, %fd118, %fd118;
	fma.rn.f64 	%fd120, %fd116, %fd116, %fd119;
	setp.lt.f64 	%p23, %fd120, 0d3FD0000000000000;
	selp.u32 	%r103, 1, 0, %p23;
	ld.global.v2.f32 	{%f41, %f42}, [%rd22+8192];
	cvt.f64.f32 	%fd121, %f41;
	add.f64 	%fd122, %fd121, 0dBFE0000000000000;
	cvt.f64.f32 	%fd123, %f42;
	add.f64 	%fd124, %fd123, 0dBFE0000000000000;
	mul.f64 	%fd125, %fd124, %fd124;
	fma.rn.f64 	%fd126, %fd122, %fd122, %fd125;
	setp.lt.f64 	%p24, %fd126, 0d3FD0000000000000;
	selp.u32 	%r104, 1, 0, %p24;
	ld.global.v2.f32 	{%f43, %f44}, [%rd22+10240];
	cvt.f64.f32 	%fd127, %f43;
	add.f64 	%fd128, %fd127, 0dBFE0000000000000;
	cvt.f64.f32 	%fd129, %f44;
	add.f64 	%fd130, %fd129, 0dBFE0000000000000;
	mul.f64 	%fd131, %fd130, %fd130;
	fma.rn.f64 	%fd132, %fd128, %fd128, %fd131;
	setp.lt.f64 	%p25, %fd132, 0d3FD0000000000000;
	selp.u32 	%r105, 1, 0, %p25;
	ld.global.v2.f32 	{%f45, %f46}, [%rd22+12288];
	cvt.f64.f32 	%fd133, %f45;
	add.f64 	%fd134, %fd133, 0dBFE0000000000000;
	cvt.f64.f32 	%fd135, %f46;
	add.f64 	%fd136, %fd135, 0dBFE0000000000000;
	mul.f64 	%fd137, %fd136, %fd136;
	fma.rn.f64 	%fd138, %fd134, %fd134, %fd137;
	setp.lt.f64 	%p26, %fd138, 0d3FD0000000000000;
	selp.u32 	%r106, 1, 0, %p26;
	ld.global.v2.f32 	{%f47, %f48}, [%rd22+14336];
	cvt.f64.f32 	%fd139, %f47;
	add.f64 	%fd140, %fd139, 0dBFE0000000000000;
	cvt.f64.f32 	%fd141, %f48;
	add.f64 	%fd142, %fd141, 0dBFE0000000000000;
	mul.f64 	%fd143, %fd142, %fd142;
	fma.rn.f64 	%fd144, %fd140, %fd140, %fd143;
	setp.lt.f64 	%p27, %fd144, 0d3FD0000000000000;
	selp.u32 	%r107, 1, 0, %p27;
	ld.global.v2.f32 	{%f49, %f50}, [%rd22+16384];
	cvt.f64.f32 	%fd145, %f49;
	add.f64 	%fd146, %fd145, 0dBFE0000000000000;
	cvt.f64.f32 	%fd147, %f50;
	add.f64 	%fd148, %fd147, 0dBFE0000000000000;
	mul.f64 	%fd149, %fd148, %fd148;
	fma.rn.f64 	%fd150, %fd146, %fd146, %fd149;
	setp.lt.f64 	%p28, %fd150, 0d3FD0000000000000;
	selp.u32 	%r108, 1, 0, %p28;
	ld.global.v2.f32 	{%f51, %f52}, [%rd22+18432];
	cvt.f64.f32 	%fd151, %f51;
	add.f64 	%fd152, %fd151, 0dBFE0000000000000;
	cvt.f64.f32 	%fd153, %f52;
	add.f64 	%fd154, %fd153, 0dBFE0000000000000;
	mul.f64 	%fd155, %fd154, %fd154;
	fma.rn.f64 	%fd156, %fd152, %fd152, %fd155;
	setp.lt.f64 	%p29, %fd156, 0d3FD0000000000000;
	selp.u32 	%r109, 1, 0, %p29;
	ld.global.v2.f32 	{%f53, %f54}, [%rd22+20480];
	cvt.f64.f32 	%fd157, %f53;
	add.f64 	%fd158, %fd157, 0dBFE0000000000000;
	cvt.f64.f32 	%fd159, %f54;
	add.f64 	%fd160, %fd159, 0dBFE0000000000000;
	mul.f64 	%fd161, %fd160, %fd160;
	fma.rn.f64 	%fd162, %fd158, %fd158, %fd161;
	setp.lt.f64 	%p30, %fd162, 0d3FD0000000000000;
	selp.u32 	%r110, 1, 0, %p30;
	ld.global.v2.f32 	{%f55, %f56}, [%rd22+22528];
	cvt.f64.f32 	%fd163, %f55;
	add.f64 	%fd164, %fd163, 0dBFE0000000000000;
	cvt.f64.f32 	%fd165, %f56;
	add.f64 	%fd166, %fd165, 0dBFE0000000000000;
	mul.f64 	%fd167, %fd166, %fd166;
	fma.rn.f64 	%fd168, %fd164, %fd164, %fd167;
	setp.lt.f64 	%p31, %fd168, 0d3FD0000000000000;
	selp.u32 	%r111, 1, 0, %p31;
	ld.global.v2.f32 	{%f57, %f58}, [%rd22+24576];
	cvt.f64.f32 	%fd169, %f57;
	add.f64 	%fd170, %fd169, 0dBFE0000000000000;
	cvt.f64.f32 	%fd171, %f58;
	add.f64 	%fd172, %fd171, 0dBFE0000000000000;
	mul.f64 	%fd173, %fd172, %fd172;
	fma.rn.f64 	%fd174, %fd170, %fd170, %fd173;
	setp.lt.f64 	%p32, %fd174, 0d3FD0000000000000;
	selp.u32 	%r112, 1, 0, %p32;
	ld.global.v2.f32 	{%f59, %f60}, [%rd22+26624];
	cvt.f64.f32 	%fd175, %f59;
	add.f64 	%fd176, %fd175, 0dBFE0000000000000;
	cvt.f64.f32 	%fd177, %f60;
	add.f64 	%fd178, %fd177, 0dBFE0000000000000;
	mul.f64 	%fd179, %fd178, %fd178;
	fma.rn.f64 	%fd180, %fd176, %fd176, %fd179;
	setp.lt.f64 	%p33, %fd180, 0d3FD0000000000000;
	selp.u32 	%r113, 1, 0, %p33;
	ld.global.v2.f32 	{%f61, %f62}, [%rd22+28672];
	cvt.f64.f32 	%fd181, %f61;
	add.f64 	%fd182, %fd181, 0dBFE0000000000000;
	cvt.f64.f32 	%fd183, %f62;
	add.f64 	%fd184, %fd183, 0dBFE0000000000000;
	mul.f64 	%fd185, %fd184, %fd184;
	fma.rn.f64 	%fd186, %fd182, %fd182, %fd185;
	setp.lt.f64 	%p34, %fd186, 0d3FD0000000000000;
	selp.u32 	%r114, 1, 0, %p34;
	ld.global.v2.f32 	{%f63, %f64}, [%rd22+30720];
	cvt.f64.f32 	%fd187, %f63;
	add.f64 	%fd188, %fd187, 0dBFE0000000000000;
	cvt.f64.f32 	%fd189, %f64;
	add.f64 	%fd190, %fd189, 0dBFE0000000000000;
	mul.f64 	%fd191, %fd190, %fd190;
	fma.rn.f64 	%fd192, %fd188, %fd188, %fd191;
	setp.lt.f64 	%p35, %fd192, 0d3FD0000000000000;
	selp.u32 	%r115, 1, 0, %p35;
	add.s32 	%r116, %r398, %r100;
	add.s32 	%r117, %r116, %r101;
	add.s32 	%r118, %r117, %r102;
	add.s32 	%r119, %r118, %r103;
	add.s32 	%r120, %r119, %r104;
	add.s32 	%r121, %r120, %r105;
	add.s32 	%r122, %r121, %r106;
	add.s32 	%r123, %r122, %r107;
	add.s32 	%r124, %r123, %r108;
	add.s32 	%r125, %r124, %r109;
	add.s32 	%r126, %r125, %r110;
	add.s32 	%r127, %r126, %r111;
	add.s32 	%r128, %r127, %r112;
	add.s32 	%r129, %r128, %r113;
	add.s32 	%r130, %r129, %r114;
	add.s32 	%r398, %r130, %r115;
	sub.s64 	%rd23, %rd16, %rd51;
	setp.lt.u64 	%p36, %rd23, 4096;
	@%p36 bra 	$L__BB7_43;
	add.s64 	%rd51, %rd51, 4096;
	setp.le.u64 	%p37, %rd51, %rd8;
	@%p37 bra 	$L__BB7_29;
$L__BB7_31:
	setp.le.u64 	%p38, %rd16, %rd51;
	cvt.u32.u64 	%r131, %rd51;
	cvt.u32.u64 	%r132, %rd16;
	sub.s32 	%r133, %r132, %r131;
	setp.ge.s32 	%p39, %r36, %r133;
	or.pred  	%p40, %p38, %p39;
	@%p40 bra 	$L__BB7_43;
	not.b32 	%r137, %r36;
	add.s32 	%r138, %r137, %r132;
	sub.s32 	%r41, %r138, %r131;
	shr.u32 	%r140, %r41, 8;
	add.s32 	%r42, %r140, 1;
	and.b32  	%r43, %r42, 7;
	setp.lt.u32 	%p41, %r41, 1792;
	mov.u32 	%r390, %r36;
	@%p41 bra 	$L__BB7_35;
	and.b32  	%r141, %r42, 33554424;
	neg.s32 	%r386, %r141;
	add.s64 	%rd24, %rd51, %rd6;
	shl.b64 	%rd25, %rd24, 3;
	add.s64 	%rd26, %rd25, %rd2;
	add.s64 	%rd52, %rd26, 8192;
	mov.u32 	%r390, %r36;
$L__BB7_34:
	.pragma "nounroll";
	ld.global.v2.f32 	{%f65, %f66}, [%rd52+-8192];
	cvt.f64.f32 	%fd193, %f65;
	add.f64 	%fd194, %fd193, 0dBFE0000000000000;
	cvt.f64.f32 	%fd195, %f66;
	add.f64 	%fd196, %fd195, 0dBFE0000000000000;
	mul.f64 	%fd197, %fd196, %fd196;
	fma.rn.f64 	%fd198, %fd194, %fd194, %fd197;
	setp.lt.f64 	%p42, %fd198, 0d3FD0000000000000;
	selp.u32 	%r142, 1, 0, %p42;
	add.s32 	%r143, %r398, %r142;
	ld.global.v2.f32 	{%f67, %f68}, [%rd52+-6144];
	cvt.f64.f32 	%fd199, %f67;
	add.f64 	%fd200, %fd199, 0dBFE0000000000000;
	cvt.f64.f32 	%fd201, %f68;
	add.f64 	%fd202, %fd201, 0dBFE0000000000000;
	mul.f64 	%fd203, %fd202, %fd202;
	fma.rn.f64 	%fd204, %fd200, %fd200, %fd203;
	setp.lt.f64 	%p43, %fd204, 0d3FD0000000000000;
	selp.u32 	%r144, 1, 0, %p43;
	add.s32 	%r145, %r143, %r144;
	ld.global.v2.f32 	{%f69, %f70}, [%rd52+-4096];
	cvt.f64.f32 	%fd205, %f69;
	add.f64 	%fd206, %fd205, 0dBFE0000000000000;
	cvt.f64.f32 	%fd207, %f70;
	add.f64 	%fd208, %fd207, 0dBFE0000000000000;
	mul.f64 	%fd209, %fd208, %fd208;
	fma.rn.f64 	%fd210, %fd206, %fd206, %fd209;
	setp.lt.f64 	%p44, %fd210, 0d3FD0000000000000;
	selp.u32 	%r146, 1, 0, %p44;
	add.s32 	%r147, %r145, %r146;
	ld.global.v2.f32 	{%f71, %f72}, [%rd52+-2048];
	cvt.f64.f32 	%fd211, %f71;
	add.f64 	%fd212, %fd211, 0dBFE0000000000000;
	cvt.f64.f32 	%fd213, %f72;
	add.f64 	%fd214, %fd213, 0dBFE0000000000000;
	mul.f64 	%fd215, %fd214, %fd214;
	fma.rn.f64 	%fd216, %fd212, %fd212, %fd215;
	setp.lt.f64 	%p45, %fd216, 0d3FD0000000000000;
	selp.u32 	%r148, 1, 0, %p45;
	add.s32 	%r149, %r147, %r148;
	ld.global.v2.f32 	{%f73, %f74}, [%rd52];
	cvt.f64.f32 	%fd217, %f73;
	add.f64 	%fd218, %fd217, 0dBFE0000000000000;
	cvt.f64.f32 	%fd219, %f74;
	add.f64 	%fd220, %fd219, 0dBFE0000000000000;
	mul.f64 	%fd221, %fd220, %fd220;
	fma.rn.f64 	%fd222, %fd218, %fd218, %fd221;
	setp.lt.f64 	%p46, %fd222, 0d3FD0000000000000;
	selp.u32 	%r150, 1, 0, %p46;
	add.s32 	%r151, %r149, %r150;
	ld.global.v2.f32 	{%f75, %f76}, [%rd52+2048];
	cvt.f64.f32 	%fd223, %f75;
	add.f64 	%fd224, %fd223, 0dBFE0000000000000;
	cvt.f64.f32 	%fd225, %f76;
	add.f64 	%fd226, %fd225, 0dBFE0000000000000;
	mul.f64 	%fd227, %fd226, %fd226;
	fma.rn.f64 	%fd228, %fd224, %fd224, %fd227;
	setp.lt.f64 	%p47, %fd228, 0d3FD0000000000000;
	selp.u32 	%r152, 1, 0, %p47;
	add.s32 	%r153, %r151, %r152;
	ld.global.v2.f32 	{%f77, %f78}, [%rd52+4096];
	cvt.f64.f32 	%fd229, %f77;
	add.f64 	%fd230, %fd229, 0dBFE0000000000000;
	cvt.f64.f32 	%fd231, %f78;
	add.f64 	%fd232, %fd231, 0dBFE0000000000000;
	mul.f64 	%fd233, %fd232, %fd232;
	fma.rn.f64 	%fd234, %fd230, %fd230, %fd233;
	setp.lt.f64 	%p48, %fd234, 0d3FD0000000000000;
	selp.u32 	%r154, 1, 0, %p48;
	add.s32 	%r155, %r153, %r154;
	ld.global.v2.f32 	{%f79, %f80}, [%rd52+6144];
	cvt.f64.f32 	%fd235, %f79;
	add.f64 	%fd236, %fd235, 0dBFE0000000000000;
	cvt.f64.f32 	%fd237, %f80;
	add.f64 	%fd238, %fd237, 0dBFE0000000000000;
	mul.f64 	%fd239, %fd238, %fd238;
	fma.rn.f64 	%fd240, %fd236, %fd236, %fd239;
	setp.lt.f64 	%p49, %fd240, 0d3FD0000000000000;
	selp.u32 	%r156, 1, 0, %p49;
	add.s32 	%r398, %r155, %r156;
	add.s32 	%r390, %r390, 2048;
	add.s32 	%r386, %r386, 8;
	add.s64 	%rd52, %rd52, 16384;
	setp.ne.s32 	%p50, %r386, 0;
	@%p50 bra 	$L__BB7_34;
$L__BB7_35:
	setp.eq.s32 	%p51, %r43, 0;
	@%p51 bra 	$L__BB7_43;
	setp.lt.u32 	%p52, %r43, 4;
	@%p52 bra 	$L__BB7_38;
	cvt.u64.u32 	%rd27, %r390;
	add.s64 	%rd28, %rd51, %rd27;
	shl.b64 	%rd29, %rd28, 3;
	add.s64 	%rd30, %rd2, %rd29;
	ld.global.v2.f32 	{%f81, %f82}, [%rd30];
	cvt.f64.f32 	%fd241, %f81;
	add.f64 	%fd242, %fd241, 0dBFE0000000000000;
	cvt.f64.f32 	%fd243, %f82;
	add.f64 	%fd244, %fd243, 0dBFE0000000000000;
	mul.f64 	%fd245, %fd244, %fd244;
	fma.rn.f64 	%fd246, %fd242, %fd242, %fd245;
	setp.lt.f64 	%p53, %fd246, 0d3FD0000000000000;
	selp.u32 	%r158, 1, 0, %p53;
	add.s32 	%r159, %r398, %r158;
	ld.global.v2.f32 	{%f83, %f84}, [%rd30+2048];
	cvt.f64.f32 	%fd247, %f83;
	add.f64 	%fd248, %fd247, 0dBFE0000000000000;
	cvt.f64.f32 	%fd249, %f84;
	add.f64 	%fd250, %fd249, 0dBFE0000000000000;
	mul.f64 	%fd251, %fd250, %fd250;
	fma.rn.f64 	%fd252, %fd248, %fd248, %fd251;
	setp.lt.f64 	%p54, %fd252, 0d3FD0000000000000;
	selp.u32 	%r160, 1, 0, %p54;
	add.s32 	%r161, %r159, %r160;
	ld.global.v2.f32 	{%f85, %f86}, [%rd30+4096];
	cvt.f64.f32 	%fd253, %f85;
	add.f64 	%fd254, %fd253, 0dBFE0000000000000;
	cvt.f64.f32 	%fd255, %f86;
	add.f64 	%fd256, %fd255, 0dBFE0000000000000;
	mul.f64 	%fd257, %fd256, %fd256;
	fma.rn.f64 	%fd258, %fd254, %fd254, %fd257;
	setp.lt.f64 	%p55, %fd258, 0d3FD0000000000000;
	selp.u32 	%r162, 1, 0, %p55;
	add.s32 	%r163, %r161, %r162;
	ld.global.v2.f32 	{%f87, %f88}, [%rd30+6144];
	cvt.f64.f32 	%fd259, %f87;
	add.f64 	%fd260, %fd259, 0dBFE0000000000000;
	cvt.f64.f32 	%fd261, %f88;
	add.f64 	%fd262, %fd261, 0dBFE0000000000000;
	mul.f64 	%fd263, %fd262, %fd262;
	fma.rn.f64 	%fd264, %fd260, %fd260, %fd263;
	setp.lt.f64 	%p56, %fd264, 0d3FD0000000000000;
	selp.u32 	%r164, 1, 0, %p56;
	add.s32 	%r398, %r163, %r164;
	add.s32 	%r390, %r390, 1024;
$L__BB7_38:
	and.b32  	%r166, %r42, 3;
	setp.eq.s32 	%p57, %r166, 0;
	@%p57 bra 	$L__BB7_43;
	setp.eq.s32 	%p58, %r166, 1;
	@%p58 bra 	$L__BB7_41;
	cvt.u64.u32 	%rd31, %r390;
	add.s64 	%rd32, %rd51, %rd31;
	shl.b64 	%rd33, %rd32, 3;
	add.s64 	%rd34, %rd2, %rd33;
	ld.global.v2.f32 	{%f89, %f90}, [%rd34];
	cvt.f64.f32 	%fd265, %f89;
	add.f64 	%fd266, %fd265, 0dBFE0000000000000;
	cvt.f64.f32 	%fd267, %f90;
	add.f64 	%fd268, %fd267, 0dBFE0000000000000;
	mul.f64 	%fd269, %fd268, %fd268;
	fma.rn.f64 	%fd270, %fd266, %fd266, %fd269;
	setp.lt.f64 	%p59, %fd270, 0d3FD0000000000000;
	selp.u32 	%r167, 1, 0, %p59;
	add.s32 	%r168, %r398, %r167;
	ld.global.v2.f32 	{%f91, %f92}, [%rd34+2048];
	cvt.f64.f32 	%fd271, %f91;
	add.f64 	%fd272, %fd271, 0dBFE0000000000000;
	cvt.f64.f32 	%fd273, %f92;
	add.f64 	%fd274, %fd273, 0dBFE0000000000000;
	mul.f64 	%fd275, %fd274, %fd274;
	fma.rn.f64 	%fd276, %fd272, %fd272, %fd275;
	setp.lt.f64 	%p60, %fd276, 0d3FD0000000000000;
	selp.u32 	%r169, 1, 0, %p60;
	add.s32 	%r398, %r168, %r169;
	add.s32 	%r390, %r390, 512;
$L__BB7_41:
	and.b32  	%r170, %r41, 256;
	setp.ne.s32 	%p61, %r170, 0;
	@%p61 bra 	$L__BB7_43;
	cvt.u64.u32 	%rd35, %r390;
	add.s64 	%rd36, %rd51, %rd35;
	shl.b64 	%rd37, %rd36, 3;
	add.s64 	%rd38, %rd2, %rd37;
	ld.global.v2.f32 	{%f93, %f94}, [%rd38];
	cvt.f64.f32 	%fd277, %f93;
	add.f64 	%fd278, %fd277, 0dBFE0000000000000;
	cvt.f64.f32 	%fd279, %f94;
	add.f64 	%fd280, %fd279, 0dBFE0000000000000;
	mul.f64 	%fd281, %fd280, %fd280;
	fma.rn.f64 	%fd282, %fd278, %fd278, %fd281;
	setp.lt.f64 	%p62, %fd282, 0d3FD0000000000000;
	selp.u32 	%r171, 1, 0, %p62;
	add.s32 	%r398, %r398, %r171;
$L__BB7_43:
	// begin inline asm
	mov.u32 %r172, %laneid;
	// end inline asm
	mov.b32 	%r175, 1;
	mov.b32 	%r196, 31;
	mov.b32 	%r197, -1;
	// begin inline asm
	shfl.sync.down.b32 %r173, %r398, %r175, %r196, %r197;
	// end inline asm
	setp.gt.s32 	%p63, %r172, 30;
	selp.b32 	%r198, 0, %r173, %p63;
	add.s32 	%r179, %r198, %r398;
	mov.b32 	%r180, 2;
	// begin inline asm
	shfl.sync.down.b32 %r178, %r179, %r180, %r196, %r197;
	// end inline asm
	setp.gt.s32 	%p64, %r172, 29;
	selp.b32 	%r199, 0, %r178, %p64;
	add.s32 	%r184, %r179, %r199;
	mov.b32 	%r185, 4;
	// begin inline asm
	shfl.sync.down.b32 %r183, %r184, %r185, %r196, %r197;
	// end inline asm
	setp.gt.s32 	%p65, %r172, 27;
	selp.b32 	%r200, 0, %r183, %p65;
	add.s32 	%r189, %r184, %r200;
	mov.b32 	%r190, 8;
	// begin inline asm
	shfl.sync.down.b32 %r188, %r189, %r190, %r196, %r197;
	// end inline asm
	setp.gt.s32 	%p66, %r172, 23;
	selp.b32 	%r201, 0, %r188, %p66;
	add.s32 	%r194, %r189, %r201;
	mov.b32 	%r195, 16;
	// begin inline asm
	shfl.sync.down.b32 %r193, %r194, %r195, %r196, %r197;
	// end inline asm
	setp.gt.s32 	%p67, %r172, 15;
	selp.b32 	%r202, 0, %r193, %p67;
	add.s32 	%r399, %r194, %r202;
	setp.ne.s32 	%p68, %r172, 0;
	@%p68 bra 	$L__BB7_45;
	shr.u32 	%r203, %r36, 3;
	and.b32  	%r204, %r203, 124;
	mov.u32 	%r205, _ZZN3cub18CUB_300001_SM_10006detail6reduce28DeviceReduceSingleTileKernelINS2_10policy_hubIiyN4cuda3std3__44plusIiEEE10Policy1000EN6thrust24THRUST_300001_SM_1000_NS6detail15normal_iteratorINSD_10device_ptrI6float2EEEEPiyS9_ii13inside_circleEEvT0_T1_T2_T3_T4_T6_E12temp_storage;
	add.s32 	%r206, %r205, %r204;
	st.shared.u32 	[%r206+8], %r399;
$L__BB7_45:
	bar.sync 	0;
	setp.ne.s32 	%p69, %r36, 0;
	@%p69 bra 	$L__BB7_47;
	ld.shared.u32 	%r207, [_ZZN3cub18CUB_300001_SM_10006detail6reduce28DeviceReduceSingleTileKernelINS2_10policy_hubIiyN4cuda3std3__44plusIiEEE10Policy1000EN6thrust24THRUST_300001_SM_1000_NS6detail15normal_iteratorINSD_10device_ptrI6float2EEEEPiyS9_ii13inside_circleEEvT0_T1_T2_T3_T4_T6_E12temp_storage+12];
	add.s32 	%r208, %r207, %r399;
	ld.shared.u32 	%r209, [_ZZN3cub18CUB_300001_SM_10006detail6reduce28DeviceReduceSingleTileKernelINS2_10policy_hubIiyN4cuda3std3__44plusIiEEE10Policy1000EN6thrust24THRUST_300001_SM_1000_NS6detail15normal_iteratorINSD_10device_ptrI6float2EEEEPiyS9_ii13inside_circleEEvT0_T1_T2_T3_T4_T6_E12temp_storage+16];
	add.s32 	%r210, %r208, %r209;
	ld.shared.u32 	%r211, [_ZZN3cub18CUB_300001_SM_10006detail6reduce28DeviceReduceSingleTileKernelINS2_10policy_hubIiyN4cuda3std3__44plusIiEEE10Policy1000EN6thrust24THRUST_300001_SM_1000_NS6detail15normal_iteratorINSD_10device_ptrI6float2EEEEPiyS9_ii13inside_circleEEvT0_T1_T2_T3_T4_T6_E12temp_storage+20];
	add.s32 	%r212, %r210, %r211;
	ld.shared.u32 	%r213, [_ZZN3cub18CUB_300001_SM_10006detail6reduce28DeviceReduceSingleTileKernelINS2_10policy_hubIiyN4cuda3std3__44plusIiEEE10Policy1000EN6thrust24THRUST_300001_SM_1000_NS6detail15normal_iteratorINSD_10device_ptrI6float2EEEEPiyS9_ii13inside_circleEEvT0_T1_T2_T3_T4_T6_E12temp_storage+24];
	add.s32 	%r214, %r212, %r213;
	ld.shared.u32 	%r215, [_ZZN3cub18CUB_300001_SM_10006detail6reduce28DeviceReduceSingleTileKernelINS2_10policy_hubIiyN4cuda3std3__44plusIiEEE10Policy1000EN6thrust24THRUST_300001_SM_1000_NS6detail15normal_iteratorINSD_10device_ptrI6float2EEEEPiyS9_ii13inside_circleEEvT0_T1_T2_T3_T4_T6_E12temp_storage+28];
	add.s32 	%r216, %r214, %r215;
	ld.shared.u32 	%r217, [_ZZN3cub18CUB_300001_SM_10006detail6reduce28DeviceReduceSingleTileKernelINS2_10policy_hubIiyN4cuda3std3__44plusIiEEE10Policy1000EN6thrust24THRUST_300001_SM_1000_NS6detail15normal_iteratorINSD_10device_ptrI6float2EEEEPiyS9_ii13inside_circleEEvT0_T1_T2_T3_T4_T6_E12temp_storage+32];
	add.s32 	%r218, %r216, %r217;
	ld.shared.u32 	%r219, [_ZZN3cub18CUB_300001_SM_10006detail6reduce28DeviceReduceSingleTileKernelINS2_10policy_hubIiyN4cuda3std3__44plusIiEEE10Policy1000EN6thrust24THRUST_300001_SM_1000_NS6detail15normal_iteratorINSD_10device_ptrI6float2EEEEPiyS9_ii13inside_circleEEvT0_T1_T2_T3_T4_T6_E12temp_storage+36];
	add.s32 	%r399, %r218, %r219;
$L__BB7_47:
	mov.u32 	%r366, %tid.x;
	setp.ne.s32 	%p118, %r366, 0;
	@%p118 bra 	$L__BB7_49;
	add.s32 	%r367, %r399, %r69;
	st.global.u32 	[%rd1], %r367;
$L__BB7_49:
	ret;

}
	// .globl	_ZN3cub18CUB_300001_SM_10006detail6reduce18DeviceReduceKernelINS2_10policy_hubIiyN4cuda3std3__44plusIiEEE10Policy1000EN6thrust24THRUST_300001_SM_1000_NS6detail15normal_iteratorINSD_10device_ptrI6float2EEEEyS9_i13inside_circleEEvT0_PT3_T1_NS0_13GridEvenShareISO_EET2_T4_
.visible .entry _ZN3cub18CUB_300001_SM_10006detail6reduce18DeviceReduceKernelINS2_10policy_hubIiyN4cuda3std3__44plusIiEEE10Policy1000EN6thrust24THRUST_300001_SM_1000_NS6detail15normal_iteratorINSD_10device_ptrI6float2EEEEyS9_i13inside_circleEEvT0_PT3_T1_NS0_13GridEvenShareISO_EET2_T4_(
	.param .align 8 .b8 _ZN3cub18CUB_300001_SM_10006detail6reduce18DeviceReduceKernelINS2_10policy_hubIiyN4cuda3std3__44plusIiEEE10Policy1000EN6thrust24THRUST_300001_SM_1000_NS6detail15normal_iteratorINSD_10device_ptrI6float2EEEEyS9_i13inside_circleEEvT0_PT3_T1_NS0_13GridEvenShareISO_EET2_T4__param_0[8],
	.param .u64 .ptr .align 1 _ZN3cub18CUB_300001_SM_10006detail6reduce18DeviceReduceKernelINS2_10policy_hubIiyN4cuda3std3__44plusIiEEE10Policy1000EN6thrust24THRUST_300001_SM_1000_NS6detail15normal_iteratorINSD_10device_ptrI6float2EEEEyS9_i13inside_circleEEvT0_PT3_T1_NS0_13GridEvenShareISO_EET2_T4__param_1,
	.param .u64 _ZN3cub18CUB_300001_SM_10006detail6reduce18DeviceReduceKernelINS2_10policy_hubIiyN4cuda3std3__44plusIiEEE10Policy1000EN6thrust24THRUST_300001_SM_1000_NS6detail15normal_iteratorINSD_10device_ptrI6float2EEEEyS9_i13inside_circleEEvT0_PT3_T1_NS0_13GridEvenShareISO_EET2_T4__param_2,
	.param .align 8 .b8 _ZN3cub18CUB_300001_SM_10006detail6reduce18DeviceReduceKernelINS2_10policy_hubIiyN4cuda3std3__44plusIiEEE10Policy1000EN6thrust24THRUST_300001_SM_1000_NS6detail15normal_iteratorINSD_10device_ptrI6float2EEEEyS9_i13inside_circleEEvT0_PT3_T1_NS0_13GridEvenShareISO_EET2_T4__param_3[72],
	.param .align 1 .b8 _ZN3cub18CUB_300001_SM_10006detail6reduce18DeviceReduceKernelINS2_10policy_hubIiyN4cuda3std3__44plusIiEEE10Policy1000EN6thrust24THRUST_300001_SM_1000_NS6detail15normal_iteratorINSD_10device_ptrI6float2EEEEyS9_i13inside_circleEEvT0_PT3_T1_NS0_13GridEvenShareISO_EET2_T4__param_4[1],
	.param .align 1 .b8 _ZN3cub18CUB_300001_SM_10006detail6reduce18DeviceReduceKernelINS2_10policy_hubIiyN4cuda3std3__44plusIiEEE10Policy1000EN6thrust24THRUST_300001_SM_1000_NS6detail15normal_iteratorINSD_10device_ptrI6float2EEEEyS9_i13inside_circleEEvT0_PT3_T1_NS0_13GridEvenShareISO_EET2_T4__param_5[1]
)
.maxntid 256
{
	.reg .pred 	%p<118>;
	.reg .b32 	%r<428>;
	.reg .b32 	%f<127>;
	.reg .b64 	%rd<68>;
	.reg .b64 	%fd<379>;
	// demoted variable
	.shared .align 4 .b8 _ZZN3cub18CUB_300001_SM_10006detail6reduce18DeviceReduceKernelINS2_10policy_hubIiyN4cuda3std3__44plusIiEEE10Policy1000EN6thrust24THRUST_300001_SM_1000_NS6detail15normal_iteratorINSD_10device_ptrI6float2EEEEyS9_i13inside_circleEEvT0_PT3_T1_NS0_13GridEvenShareISO_EET2_T4_E12temp_storage[44];
	ld.param.u64 	%rd1, [_ZN3cub18CUB_300001_SM_10006detail6reduce18DeviceReduceKernelINS2_10policy_hubIiyN4cuda3std3__44plusIiEEE10Policy1000EN6thrust24THRUST_300001_SM_1000_NS6detail15normal_iteratorINSD_10device_ptrI6float2EEEEyS9_i13inside_circleEEvT0_PT3_T1_NS0_13GridEvenShareISO_EET2_T4__param_3+32];
	ld.param.u32 	%r1, [_ZN3cub18CUB_300001_SM_10006detail6reduce18DeviceReduceKernelINS2_10policy_hubIiyN4cuda3std3__44plusIiEEE10Policy1000EN6thrust24THRUST_300001_SM_1000_NS6detail15normal_iteratorINSD_10device_ptrI6float2EEEEyS9_i13inside_circleEEvT0_PT3_T1_NS0_13GridEvenShareISO_EET2_T4__param_3+40];
	ld.param.u64 	%rd18, [_ZN3cub18CUB_300001_SM_10006detail6reduce18DeviceReduceKernelINS2_10policy_hubIiyN4cuda3std3__44plusIiEEE10Policy1000EN6thrust24THRUST_300001_SM_1000_NS6detail15normal_iteratorINSD_10device_ptrI6float2EEEEyS9_i13inside_circleEEvT0_PT3_T1_NS0_13GridEvenShareISO_EET2_T4__param_0];
	ld.param.u64 	%rd17, [_ZN3cub18CUB_300001_SM_10006detail6reduce18DeviceReduceKernelINS2_10policy_hubIiyN4cuda3std3__44plusIiEEE10Policy1000EN6thrust24THRUST_300001_SM_1000_NS6detail15normal_iteratorINSD_10device_ptrI6float2EEEEyS9_i13inside_circleEEvT0_PT3_T1_NS0_13GridEvenShareISO_EET2_T4__param_1];
	cvta.to.global.u64 	%rd2, %rd18;
	mov.u32 	%r2, %ctaid.x;
	shl.b32 	%r77, %r1, 12;
	cvt.s64.s32 	%rd3, %r77;
	shl.b32 	%r78, %r2, 12;
	cvt.u64.u32 	%rd4, %r78;
	sub.s64 	%rd5, %rd1, %rd4;
	setp.gt.u64 	%p1, %rd5, 4095;
	@%p1 bra 	$L__BB8_24;
	cvt.u32.u64 	%r245, %rd4;
	cvt.u32.u64 	%r3, %rd1;
	sub.s32 	%r4, %r3, %r245;
	mov.u32 	%r5, %tid.x;
	setp.ge.s32 	%p69, %r5, %r4;
	mov.b32 	%r410, 0;
	mov.u32 	%r402, %r5;
	@%p69 bra 	$L__BB8_3;
	add.s32 	%r247, %r245, %r5;
	mul.wide.u32 	%rd43, %r247, 8;
	add.s64 	%rd44, %rd2, %rd43;
	ld.global.v2.f32 	{%f95, %f96}, [%rd44];
	cvt.f64.f32 	%fd283, %f95;
	add.f64 	%fd284, %fd283, 0dBFE0000000000000;
	cvt.f64.f32 	%fd285, %f96;
	add.f64 	%fd286, %fd285, 0dBFE0000000000000;
	mul.f64 	%fd287, %fd286, %fd286;
	fma.rn.f64 	%fd288, %fd284, %fd284, %fd287;
	setp.lt.f64 	%p70, %fd288, 0d3FD0000000000000;
	selp.u32 	%r410, 1, 0, %p70;
	add.s32 	%r402, %r5, 256;
$L__BB8_3:
	setp.ge.s32 	%p71, %r402, %r4;
	@%p71 bra 	$L__BB8_15;
	not.b32 	%r250, %r402;
	add.s32 	%r10, %r250, %r3;
	sub.s32 	%r251, %r10, %r245;
	shr.u32 	%r252, %r251, 8;
	add.s32 	%r11, %r252, 1;
	and.b32  	%r12, %r11, 7;
	setp.lt.u32 	%p72, %r251, 1792;
	@%p72 bra 	$L__BB8_7;
	and.b32  	%r253, %r11, 33554424;
	neg.s32 	%r398, %r253;
	mul.wide.u32 	%rd45, %r2, 32768;
	mul.wide.u32 	%rd46, %r402, 8;
	or.b64  	%rd47, %rd45, %rd46;
	add.s64 	%rd48, %rd47, %rd2;
	add.s64 	%rd64, %rd48, 8192;
$L__BB8_6:
	.pragma "nounroll";
	ld.global.v2.f32 	{%f97, %f98}, [%rd64+-8192];
	cvt.f64.f32 	%fd289, %f97;
	add.f64 	%fd290, %fd289, 0dBFE0000000000000;
	cvt.f64.f32 	%fd291, %f98;
	add.f64 	%fd292, %fd291, 0dBFE0000000000000;
	mul.f64 	%fd293, %fd292, %fd292;
	fma.rn.f64 	%fd294, %fd290, %fd290, %fd293;
	setp.lt.f64 	%p73, %fd294, 0d3FD0000000000000;
	selp.u32 	%r254, 1, 0, %p73;
	add.s32 	%r255, %r410, %r254;
	ld.global.v2.f32 	{%f99, %f100}, [%rd64+-6144];
	cvt.f64.f32 	%fd295, %f99;
	add.f64 	%fd296, %fd295, 0dBFE0000000000000;
	cvt.f64.f32 	%fd297, %f100;
	add.f64 	%fd298, %fd297, 0dBFE0000000000000;
	mul.f64 	%fd299, %fd298, %fd298;
	fma.rn.f64 	%fd300, %fd296, %fd296, %fd299;
	setp.lt.f64 	%p74, %fd300, 0d3FD0000000000000;
	selp.u32 	%r256, 1, 0, %p74;
	add.s32 	%r257, %r255, %r256;
	ld.global.v2.f32 	{%f101, %f102}, [%rd64+-4096];
	cvt.f64.f32 	%fd301, %f101;
	add.f64 	%fd302, %fd301, 0dBFE0000000000000;
	cvt.f64.f32 	%fd303, %f102;
	add.f64 	%fd304, %fd303, 0dBFE0000000000000;
	mul.f64 	%fd305, %fd304, %fd304;
	fma.rn.f64 	%fd306, %fd302, %fd302, %fd305;
	setp.lt.f64 	%p75, %fd306, 0d3FD0000000000000;
	selp.u32 	%r258, 1, 0, %p75;
	add.s32 	%r259, %r257, %r258;
	ld.global.v2.f32 	{%f103, %f104}, [%rd64+-2048];
	cvt.f64.f32 	%fd307, %f103;
	add.f64 	%fd308, %fd307, 0dBFE0000000000000;
	cvt.f64.f32 	%fd309, %f104;
	add.f64 	%fd310, %fd309, 0dBFE0000000000000;
	mul.f64 	%fd311, %fd310, %fd310;
	fma.rn.f64 	%fd312, %fd308, %fd308, %fd311;
	setp.lt.f64 	%p76, %fd312, 0d3FD0000000000000;
	selp.u32 	%r260, 1, 0, %p76;
	add.s32 	%r261, %r259, %r260;
	ld.global.v2.f32 	{%f105, %f106}, [%rd64];
	cvt.f64.f32 	%fd313, %f105;
	add.f64 	%fd314, %fd313, 0dBFE0000000000000;
	cvt.f64.f32 	%fd315, %f106;
	add.f64 	%fd316, %fd315, 0dBFE0000000000000;
	mul.f64 	%fd317, %fd316, %fd316;
	fma.rn.f64 	%fd318, %fd314, %fd314, %fd317;
	setp.lt.f64 	%p77, %fd318, 0d3FD0000000000000;
	selp.u32 	%r262, 1, 0, %p77;
	add.s32 	%r263, %r261, %r262;
	ld.global.v2.f32 	{%f107, %f108}, [%rd64+2048];
	cvt.f64.f32 	%fd319, %f107;
	add.f64 	%fd320, %fd319, 0dBFE0000000000000;
	cvt.f64.f32 	%fd321, %f108;
	add.f64 	%fd322, %fd321, 0dBFE0000000000000;
	mul.f64 	%fd323, %fd322, %fd322;
	fma.rn.f64 	%fd324, %fd320, %fd320, %fd323;
	setp.lt.f64 	%p78, %fd324, 0d3FD0000000000000;
	selp.u32 	%r264, 1, 0, %p78;
	add.s32 	%r265, %r263, %r264;
	ld.global.v2.f32 	{%f109, %f110}, [%rd64+4096];
	cvt.f64.f32 	%fd325, %f109;
	add.f64 	%fd326, %fd325, 0dBFE0000000000000;
	cvt.f64.f32 	%fd327, %f110;
	add.f64 	%fd328, %fd327, 0dBFE0000000000000;
	mul.f64 	%fd329, %fd328, %fd328;
	fma.rn.f64 	%fd330, %fd326, %fd326, %fd329;
	setp.lt.f64 	%p79, %fd330, 0d3FD0000000000000;
	selp.u32 	%r266, 1, 0, %p79;
	add.s32 	%r267, %r265, %r266;
	ld.global.v2.f32 	{%f111, %f112}, [%rd64+6144];
	cvt.f64.f32 	%fd331, %f111;
	add.f64 	%fd332, %fd331, 0dBFE0000000000000;
	cvt.f64.f32 	%fd333, %f112;
	add.f64 	%fd334, %fd333, 0dBFE0000000000000;
	mul.f64 	%fd335, %fd334, %fd334;
	fma.rn.f64 	%fd336, %fd332, %fd332, %fd335;
	setp.lt.f64 	%p80, %fd336, 0d3FD0000000000000;
	selp.u32 	%r268, 1, 0, %p80;
	add.s32 	%r410, %r267, %r268;
	add.s32 	%r402, %r402, 2048;
	add.s32 	%r398, %r398, 8;
	add.s64 	%rd64, %rd64, 16384;
	setp.ne.s32 	%p81, %r398, 0;
	@%p81 bra 	$L__BB8_6;
$L__BB8_7:
	setp.eq.s32 	%p82, %r12, 0;
	@%p82 bra 	$L__BB8_15;
	setp.lt.u32 	%p83, %r12, 4;
	@%p83 bra 	$L__BB8_10;
	cvt.s64.s32 	%rd49, %r402;
	add.s64 	%rd50, %rd49, %rd4;
	shl.b64 	%rd51, %rd50, 3;
	add.s64 	%rd52, %rd2, %rd51;
	ld.global.v2.f32 	{%f113, %f114}, [%rd52];
	cvt.f64.f32 	%fd337, %f113;
	add.f64 	%fd338, %fd337, 0dBFE0000000000000;
	cvt.f64.f32 	%fd339, %f114;
	add.f64 	%fd340, %fd339, 0dBFE0000000000000;
	mul.f64 	%fd341, %fd340, %fd340;
	fma.rn.f64 	%fd342, %fd338, %fd338, %fd341;
	setp.lt.f64 	%p84, %fd342, 0d3FD0000000000000;
	selp.u32 	%r270, 1, 0, %p84;
	add.s32 	%r271, %r410, %r270;
	ld.global.v2.f32 	{%f115, %f116}, [%rd52+2048];
	cvt.f64.f32 	%fd343, %f115;
	add.f64 	%fd344, %fd343, 0dBFE0000000000000;
	cvt.f64.f32 	%fd345, %f116;
	add.f64 	%fd346, %fd345, 0dBFE0000000000000;
	mul.f64 	%fd347, %fd346, %fd346;
	fma.rn.f64 	%fd348, %fd344, %fd344, %fd347;
	setp.lt.f64 	%p85, %fd348, 0d3FD0000000000000;
	selp.u32 	%r272, 1, 0, %p85;
	add.s32 	%r273, %r271, %r272;
	ld.global.v2.f32 	{%f117, %f118}, [%rd52+4096];
	cvt.f64.f32 	%fd349, %f117;
	add.f64 	%fd350, %fd349, 0dBFE0000000000000;
	cvt.f64.f32 	%fd351, %f118;
	add.f64 	%fd352, %fd351, 0dBFE0000000000000;
	mul.f64 	%fd353, %fd352, %fd352;
	fma.rn.f64 	%fd354, %fd350, %fd350, %fd353;
	setp.lt.f64 	%p86, %fd354, 0d3FD0000000000000;
	selp.u32 	%r274, 1, 0, %p86;
	add.s32 	%r275, %r273, %r274;
	ld.global.v2.f32 	{%f119, %f120}, [%rd52+6144];
	cvt.f64.f32 	%fd355, %f119;
	add.f64 	%fd356, %fd355, 0dBFE0000000000000;
	cvt.f64.f32 	%fd357, %f120;
	add.f64 	%fd358, %fd357, 0dBFE0000000000000;
	mul.f64 	%fd359, %fd358, %fd358;
	fma.rn.f64 	%fd360, %fd356, %fd356, %fd359;
	setp.lt.f64 	%p87, %fd360, 0d3FD0000000000000;
	selp.u32 	%r276, 1, 0, %p87;
	add.s32 	%r410, %r275, %r276;
	add.s32 	%r402, %r402, 1024;
$L__BB8_10:
	and.b32  	%r278, %r11, 3;
	setp.eq.s32 	%p88, %r278, 0;
	@%p88 bra 	$L__BB8_15;
	setp.eq.s32 	%p89, %r278, 1;
	@%p89 bra 	$L__BB8_13;
	cvt.s64.s32 	%rd53, %r402;
	add.s64 	%rd54, %rd53, %rd4;
	shl.b64 	%rd55, %rd54, 3;
	add.s64 	%rd56, %rd2, %rd55;
	ld.global.v2.f32 	{%f121, %f122}, [%rd56];
	cvt.f64.f32 	%fd361, %f121;
	add.f64 	%fd362, %fd361, 0dBFE0000000000000;
	cvt.f64.f32 	%fd363, %f122;
	add.f64 	%fd364, %fd363, 0dBFE0000000000000;
	mul.f64 	%fd365, %fd364, %fd364;
	fma.rn.f64 	%fd366, %fd362, %fd362, %fd365;
	setp.lt.f64 	%p90, %fd366, 0d3FD0000000000000;
	selp.u32 	%r279, 1, 0, %p90;
	add.s32 	%r280, %r410, %r279;
	ld.global.v2.f32 	{%f123, %f124}, [%rd56+2048];
	cvt.f64.f32 	%fd367, %f123;
	add.f64 	%fd368, %fd367, 0dBFE0000000000000;
	cvt.f64.f32 	%fd369, %f124;
	add.f64 	%fd370, %fd369, 0dBFE0000000000000;
	mul.f64 	%fd371, %fd370, %fd370;
	fma.rn.f64 	%fd372, %fd368, %fd368, %fd371;
	setp.lt.f64 	%p91, %fd372, 0d3FD0000000000000;
	selp.u32 	%r281, 1, 0, %p91;
	add.s32 	%r410, %r280, %r281;
	add.s32 	%r402, %r402, 512;
$L__BB8_13:
	and.b32  	%r282, %r10, 256;
	setp.ne.s32 	%p92, %r282, 0;
	@%p92 bra 	$L__BB8_15;
	cvt.s64.s32 	%rd57, %r402;
	add.s64 	%rd58, %rd57, %rd4;
	shl.b64 	%rd59, %rd58, 3;
	add.s64 	%rd60, %rd2, %rd59;
	ld.global.v2.f32 	{%f125, %f126}, [%rd60];
	cvt.f64.f32 	%fd373, %f125;
	add.f64 	%fd374, %fd373, 0dBFE0000000000000;
	cvt.f64.f32 	%fd375, %f126;
	add.f64 	%fd376, %fd375, 0dBFE0000000000000;
	mul.f64 	%fd377, %fd376, %fd376;
	fma.rn.f64 	%fd378, %fd374, %fd374, %fd377;
	setp.lt.f64 	%p93, %fd378, 0d3FD0000000000000;
	selp.u32 	%r283, 1, 0, %p93;
	add.s32 	%r410, %r410, %r283;
$L__BB8_15:
	setp.lt.s32 	%p94, %r4, 256;
	@%p94 bra 	$L__BB8_20;
	// begin inline asm
	mov.u32 %r347, %laneid;
	// end inline asm
	mov.b32 	%r350, 1;
	mov.b32 	%r371, 31;
	mov.b32 	%r372, -1;
	// begin inline asm
	shfl.sync.down.b32 %r348, %r410, %r350, %r371, %r372;
	// end inline asm
	setp.gt.s32 	%p110, %r347, 30;
	selp.b32 	%r373, 0, %r348, %p110;
	add.s32 	%r354, %r373, %r410;
	mov.b32 	%r355, 2;
	// begin inline asm
	shfl.sync.down.b32 %r353, %r354, %r355, %r371, %r372;
	// end inline asm
	setp.gt.s32 	%p111, %r347, 29;
	selp.b32 	%r374, 0, %r353, %p111;
	add.s32 	%r359, %r354, %r374;
	mov.b32 	%r360, 4;
	// begin inline asm
	shfl.sync.down.b32 %r358, %r359, %r360, %r371, %r372;
	// end inline asm
	setp.gt.s32 	%p112, %r347, 27;
	selp.b32 	%r375, 0, %r358, %p112;
	add.s32 	%r364, %r359, %r375;
	mov.b32 	%r365, 8;
	// begin inline asm
	shfl.sync.down.b32 %r363, %r364, %r365, %r371, %r372;
	// end inline asm
	setp.gt.s32 	%p113, %r347, 23;
	selp.b32 	%r376, 0, %r363, %p113;
	add.s32 	%r369, %r364, %r376;
	mov.b32 	%r370, 16;
	// begin inline asm
	shfl.sync.down.b32 %r368, %r369, %r370, %r371, %r372;
	// end inline asm
	setp.gt.s32 	%p114, %r347, 15;
	selp.b32 	%r377, 0, %r368, %p114;
	add.s32 	%r427, %r369, %r377;
	setp.ne.s32 	%p115, %r347, 0;
	@%p115 bra 	$L__BB8_18;
	shr.u32 	%r378, %r5, 3;
	and.b32  	%r379, %r378, 124;
	mov.u32 	%r380, _ZZN3cub18CUB_300001_SM_10006detail6reduce18DeviceReduceKernelINS2_10policy_hubIiyN4cuda3std3__44plusIiEEE10Policy1000EN6thrust24THRUST_300001_SM_1000_NS6detail15normal_iteratorINSD_10device_ptrI6float2EEEEyS9_i13inside_circleEEvT0_PT3_T1_NS0_13GridEvenShareISO_EET2_T4_E12temp_storage;
	add.s32 	%r381, %r380, %r379;
	st.shared.u32 	[%r381+8], %r427;
$L__BB8_18:
	bar.sync 	0;
	setp.ne.s32 	%p116, %r5, 0;
	@%p116 bra 	$L__BB8_44;
	ld.shared.u32 	%r382, [_ZZN3cub18CUB_300001_SM_10006detail6reduce18DeviceReduceKernelINS2_10policy_hubIiyN4cuda3std3__44plusIiEEE10Policy1000EN6thrust24THRUST_300001_SM_1000_NS6detail15normal_iteratorINSD_10device_ptrI6float2EEEEyS9_i13inside_circleEEvT0_PT3_T1_NS0_13GridEvenShareISO_EET2_T4_E12temp_storage+12];
	add.s32 	%r383, %r382, %r427;
	ld.shared.u32 	%r384, [_ZZN3cub18CUB_300001_SM_10006detail6reduce18DeviceReduceKernelINS2_10policy_hubIiyN4cuda3std3__44plusIiEEE10Policy1000EN6thrust24THRUST_300001_SM_1000_NS6detail15normal_iteratorINSD_10device_ptrI6float2EEEEyS9_i13inside_circleEEvT0_PT3_T1_NS0_13GridEvenShareISO_EET2_T4_E12temp_storage+16];
	add.s32 	%r385, %r383, %r384;
	ld.shared.u32 	%r386, [_ZZN3cub18CUB_300001_SM_10006detail6reduce18DeviceReduceKernelINS2_10policy_hubIiyN4cuda3std3__44plusIiEEE10Policy1000EN6thrust24THRUST_300001_SM_1000_NS6detail15normal_iteratorINSD_10device_ptrI6float2EEEEyS9_i13inside_circleEEvT0_PT3_T1_NS0_13GridEvenShareISO_EET2_T4_E12temp_storage+20];
	add.s32 	%r387, %r385, %r386;
	ld.shared.u32 	%r388, [_ZZN3cub18CUB_300001_SM_10006detail6reduce18DeviceReduceKernelINS2_10policy_hubIiyN4cuda3std3__44plusIiEEE10Policy1000EN6thrust24THRUST_300001_SM_1000_NS6detail15normal_iteratorINSD_10device_ptrI6float2EEEEyS9_i13inside_circleEEvT0_PT3_T1_NS0_13GridEvenShareISO_EET2_T4_E12temp_storage+24];
	add.s32 	%r389, %r387, %r388;
	ld.shared.u32 	%r390, [_ZZN3cub18CUB_300001_SM_10006detail6reduce18DeviceReduceKernelINS2_10policy_hubIiyN4cuda3std3__44plusIiEEE10Policy1000EN6thrust24THRUST_300001_SM_1000_NS6detail15normal_iteratorINSD_10device_ptrI6float2EEEEyS9_i13inside_circleEEvT0_PT3_T1_NS0_13GridEvenShareISO_EET2_T4_E12temp_storage+28];
	add.s32 	%r391, %r389, %r390;
	ld.shared.u32 	%r392, [_ZZN3cub18CUB_300001_SM_10006detail6reduce18DeviceReduceKernelINS2_10policy_hubIiyN4cuda3std3__44plusIiEEE10Policy1000EN6thrust24THRUST_300001_SM_1000_NS6detail15normal_iteratorINSD_10device_ptrI6float2EEEEyS9_i13inside_circleEEvT0_PT3_T1_NS0_13GridEvenShareISO_EET2_T4_E12temp_storage+32];
	add.s32 	%r393, %r391, %r392;
	ld.shared.u32 	%r394, [_ZZN3cub18CUB_300001_SM_10006detail6reduce18DeviceReduceKernelINS2_10policy_hubIiyN4cuda3std3__44plusIiEEE10Policy1000EN6thrust24THRUST_300001_SM_1000_NS6detail15normal_iteratorINSD_10device_ptrI6float2EEEEyS9_i13inside_circleEEvT0_PT3_T1_NS0_13GridEvenShareISO_EET2_T4_E12temp_storage+36];
	add.s32 	%r427, %r393, %r394;
	bra.uni 	$L__BB8_44;
$L__BB8_20:
	// begin inline asm
	mov.u32 %r284, %laneid;
	// end inline asm
	and.b32  	%r310, %r5, 992;
	add.s32 	%r311, %r310, 32;
	setp.gt.s32 	%p95, %r311, %r4;
	not.b32 	%r312, %r310;
	add.s32 	%r313, %r4, %r312;
	selp.b32 	%r308, %r313, 31, %p95;
	mov.b32 	%r287, 1;
	mov.b32 	%r309, -1;
	// begin inline asm
	shfl.sync.down.b32 %r285, %r410, %r287, %r308, %r309;
	// end inline asm
	setp.lt.s32 	%p96, %r284, %r308;
	selp.b32 	%r314, %r285, 0, %p96;
	add.s32 	%r291, %r314, %r410;
	mov.b32 	%r292, 2;
	// begin inline asm
	shfl.sync.down.b32 %r290, %r291, %r292, %r308, %r309;
	// end inline asm
	add.s32 	%r315, %r284, 2;
	setp.gt.s32 	%p97, %r315, %r308;
	selp.b32 	%r316, 0, %r290, %p97;
	add.s32 	%r296, %r291, %r316;
	mov.b32 	%r297, 4;
	// begin inline asm
	shfl.sync.down.b32 %r295, %r296, %r297, %r308, %r309;
	// end inline asm
	add.s32 	%r317, %r284, 4;
	setp.gt.s32 	%p98, %r317, %r308;
	selp.b32 	%r318, 0, %r295, %p98;
	add.s32 	%r301, %r296, %r318;
	mov.b32 	%r302, 8;
	// begin inline asm
	shfl.sync.down.b32 %r300, %r301, %r302, %r308, %r309;
	// end inline asm
	add.s32 	%r319, %r284, 8;
	setp.gt.s32 	%p99, %r319, %r308;
	selp.b32 	%r320, 0, %r300, %p99;
	add.s32 	%r306, %r301, %r320;
	mov.b32 	%r307, 16;
	// begin inline asm
	shfl.sync.down.b32 %r305, %r306, %r307, %r308, %r309;
	// end inline asm
	add.s32 	%r321, %r284, 16;
	setp.gt.s32 	%p100, %r321, %r308;
	selp.b32 	%r322, 0, %r305, %p100;
	add.s32 	%r427, %r306, %r322;
	setp.ne.s32 	%p101, %r284, 0;
	@%p101 bra 	$L__BB8_22;
	shr.u32 	%r323, %r5, 3;
	and.b32  	%r324, %r323, 124;
	mov.u32 	%r325, _ZZN3cub18CUB_300001_SM_10006detail6reduce18DeviceReduceKernelINS2_10policy_hubIiyN4cuda3std3__44plusIiEEE10Policy1000EN6thrust24THRUST_300001_SM_1000_NS6detail15normal_iteratorINSD_10device_ptrI6float2EEEEyS9_i13inside_circleEEvT0_PT3_T1_NS0_13GridEvenShareISO_EET2_T4_E12temp_storage;
	add.s32 	%r326, %r325, %r324;
	st.shared.u32 	[%r326+8], %r427;
$L__BB8_22:
	bar.sync 	0;
	setp.ne.s32 	%p102, %r5, 0;
	@%p102 bra 	$L__BB8_44;
	setp.gt.s32 	%p103, %r4, 32;
	ld.shared.u32 	%r327, [_ZZN3cub18CUB_300001_SM_10006detail6reduce18DeviceReduceKernelINS2_10policy_hubIiyN4cuda3std3__44plusIiEEE10Policy1000EN6thrust24THRUST_300001_SM_1000_NS6detail15normal_iteratorINSD_10device_ptrI6float2EEEEyS9_i13inside_circleEEvT0_PT3_T1_NS0_13GridEvenShareISO_EET2_T4_E12temp_storage+12];
	selp.b32 	%r328, %r327, 0, %p103;
	add.s32 	%r329, %r328, %r427;
	setp.gt.s32 	%p104, %r4, 64;
	ld.shared.u32 	%r330, [_ZZN3cub18CUB_300001_SM_10006detail6reduce18DeviceReduceKernelINS2_10policy_hubIiyN4cuda3std3__44plusIiEEE10Policy1000EN6thrust24THRUST_300001_SM_1000_NS6detail15normal_iteratorINSD_10device_ptrI6float2EEEEyS9_i13inside_circleEEvT0_PT3_T1_NS0_13GridEvenShareISO_EET2_T4_E12temp_storage+16];
	selp.b32 	%r331, %r330, 0, %p104;
	add.s32 	%r332, %r329, %r331;
	setp.gt.s32 	%p105, %r4, 96;
	ld.shared.u32 	%r333, [_ZZN3cub18CUB_300001_SM_10006detail6reduce18DeviceReduceKernelINS2_10policy_hubIiyN4cuda3std3__44plusIiEEE10Policy1000EN6thrust24THRUST_300001_SM_1000_NS6detail15normal_iteratorINSD_10device_ptrI6float2EEEEyS9_i13inside_circleEEvT0_PT3_T1_NS0_13GridEvenShareISO_EET2_T4_E12temp_storage+20];
	selp.b32 	%r334, %r333, 0, %p105;
	add.s32 	%r335, %r332, %r334;
	setp.gt.s32 	%p106, %r4, 128;
	ld.shared.u32 	%r336, [_ZZN3cub18CUB_300001_SM_10006detail6reduce18DeviceReduceKernelINS2_10policy_hubIiyN4cuda3std3__44plusIiEEE10Policy1000EN6thrust24THRUST_300001_SM_1000_NS6detail15normal_iteratorINSD_10device_ptrI6float2EEEEyS9_i13inside_circleEEvT0_PT3_T1_NS0_13GridEvenShareISO_EET2_T4_E12temp_storage+24];
	selp.b32 	%r337, %r336, 0, %p106;
	add.s32 	%r338, %r335, %r337;
	setp.gt.s32 	%p107, %r4, 160;
	ld.shared.u32 	%r339, [_ZZN3cub18CUB_300001_SM_10006detail6reduce18DeviceReduceKernelINS2_10policy_hubIiyN4cuda3std3__44plusIiEEE10Policy1000EN6thrust24THRUST_300001_SM_1000_NS6detail15normal_iteratorINSD_10device_ptrI6float2EEEEyS9_i13inside_circleEEvT0_PT3_T1_NS0_13GridEvenShareISO_EET2_T4_E12temp_storage+28];
	selp.b32 	%r340, %r339, 0, %p107;
	add.s32 	%r341, %r338, %r340;
	setp.gt.s32 	%p108, %r4, 192;
	ld.shared.u32 	%r342, [_ZZN3cub18CUB_300001_SM_10006detail6reduce18DeviceReduceKernelINS2_10policy_hubIiyN4cuda3std3__44plusIiEEE10Policy1000EN6thrust24THRUST_300001_SM_1000_NS6detail15normal_iteratorINSD_10device_ptrI6float2EEEEyS9_i13inside_circleEEvT0_PT3_T1_NS0_13GridEvenShareISO_EET2_T4_E12temp_storage+32];
	selp.b32 	%r343, %r342, 0, %p108;
	add.s32 	%r344, %r341, %r343;
	setp.gt.s32 	%p109, %r4, 224;
	ld.shared.u32 	%r345, [_ZZN3cub18CUB_300001_SM_10006detail6reduce18DeviceReduceKernelINS2_10policy_hubIiyN4cuda3std3__44plusIiEEE10Policy1000EN6thrust24THRUST_300001_SM_1000_NS6detail15normal_iteratorINSD_10device_ptrI6float2EEEEyS9_i13inside_circleEEvT0_PT3_T1_NS0_13GridEvenShareISO_EET2_T4_E12temp_storage+36];
	selp.b32 	%r346, %r345, 0, %p109;
	add.s32 	%r427, %r344, %r346;
	bra.uni 	$L__BB8_44;
$L__BB8_24:
	cvt.u32.u64 	%r79, %rd4;
	mov.u32 	%r39, %tid.x;
	add.s32 	%r80, %r39, %r79;
	mul.wide.u32 	%rd19, %r80, 8;
	add.s64 	%rd20, %rd2, %rd19;
	ld.global.v2.f32 	{%f1, %f2}, [%rd20];
	cvt.f64.f32 	%fd1, %f1;
	add.f64 	%fd2, %fd1, 0dBFE0000000000000;
	cvt.f64.f32 	%fd3, %f2;
	add.f64 	%fd4, %fd3, 0dBFE0000000000000;
	mul.f64 	%fd5, %fd4, %fd4;
	fma.rn.f64 	%fd6, %fd2, %fd2, %fd5;
	setp.lt.f64 	%p2, %fd6, 0d3FD0000000000000;
	selp.u32 	%r81, 1, 0, %p2;
	ld.global.v2.f32 	{%f3, %f4}, [%rd20+2048];
	cvt.f64.f32 	%fd7, %f3;
	add.f64 	%fd8, %fd7, 0dBFE0000000000000;
	cvt.f64.f32 	%fd9, %f4;
	add.f64 	%fd10, %fd9, 0dBFE0000000000000;
	mul.f64 	%fd11, %fd10, %fd10;
	fma.rn.f64 	%fd12, %fd8, %fd8, %fd11;
	setp.lt.f64 	%p3, %fd12, 0d3FD0000000000000;
	selp.u32 	%r82, 1, 0, %p3;
	ld.global.v2.f32 	{%f5, %f6}, [%rd20+4096];
	cvt.f64.f32 	%fd13, %f5;
	add.f64 	%fd14, %fd13, 0dBFE0000000000000;
	cvt.f64.f32 	%fd15, %f6;
	add.f64 	%fd16, %fd15, 0dBFE0000000000000;
	mul.f64 	%fd17, %fd16, %fd16;
	fma.rn.f64 	%fd18, %fd14, %fd14, %fd17;
	setp.lt.f64 	%p4, %fd18, 0d3FD0000000000000;
	selp.u32 	%r83, 1, 0, %p4;
	ld.global.v2.f32 	{%f7, %f8}, [%rd20+6144];
	cvt.f64.f32 	%fd19, %f7;
	add.f64 	%fd20, %fd19, 0dBFE0000000000000;
	cvt.f64.f32 	%fd21, %f8;
	add.f64 	%fd22, %fd21, 0dBFE0000000000000;
	mul.f64 	%fd23, %fd22, %fd22;
	fma.rn.f64 	%fd24, %fd20, %fd20, %fd23;
	setp.lt.f64 	%p5, %fd24, 0d3FD0000000000000;
	selp.u32 	%r84, 1, 0, %p5;
	ld.global.v2.f32 	{%f9, %f10}, [%rd20+8192];
	cvt.f64.f32 	%fd25, %f9;
	add.f64 	%fd26, %fd25, 0dBFE0000000000000;
	cvt.f64.f32 	%fd27, %f10;
	add.f64 	%fd28, %fd27, 0dBFE0000000000000;
	mul.f64 	%fd29, %fd28, %fd28;
	fma.rn.f64 	%fd30, %fd26, %fd26, %fd29;
	setp.lt.f64 	%p6, %fd30, 0d3FD0000000000000;
	selp.u32 	%r85, 1, 0, %p6;
	ld.global.v2.f32 	{%f11, %f12}, [%rd20+10240];
	cvt.f64.f32 	%fd31, %f11;
	add.f64 	%fd32, %fd31, 0dBFE0000000000000;
	cvt.f64.f32 	%fd33, %f12;
	add.f64 	%fd34, %fd33, 0dBFE0000000000000;
	mul.f64 	%fd35, %fd34, %fd34;
	fma.rn.f64 	%fd36, %fd32, %fd32, %fd35;
	setp.lt.f64 	%p7, %fd36, 0d3FD0000000000000;
	selp.u32 	%r86, 1, 0, %p7;
	ld.global.v2.f32 	{%f13, %f14}, [%rd20+12288];
	cvt.f64.f32 	%fd37, %f13;
	add.f64 	%fd38, %fd37, 0dBFE0000000000000;
	cvt.f64.f32 	%fd39, %f14;
	add.f64 	%fd40, %fd39, 0dBFE0000000000000;
	mul.f64 	%fd41, %fd40, %fd40;
	fma.rn.f64 	%fd42, %fd38, %fd38, %fd41;
	setp.lt.f64 	%p8, %fd42, 0d3FD0000000000000;
	selp.u32 	%r87, 1, 0, %p8;
	ld.global.v2.f32 	{%f15, %f16}, [%rd20+14336];
	cvt.f64.f32 	%fd43, %f15;
	add.f64 	%fd44, %fd43, 0dBFE0000000000000;
	cvt.f64.f32 	%fd45, %f16;
	add.f64 	%fd46, %fd45, 0dBFE0000000000000;
	mul.f64 	%fd47, %fd46, %fd46;
	fma.rn.f64 	%fd48, %fd44, %fd44, %fd47;
	setp.lt.f64 	%p9, %fd48, 0d3FD0000000000000;
	selp.u32 	%r88, 1, 0, %p9;
	ld.global.v2.f32 	{%f17, %f18}, [%rd20+16384];
	cvt.f64.f32 	%fd49, %f17;
	add.f64 	%fd50, %fd49, 0dBFE0000000000000;
	cvt.f64.f32 	%fd51, %f18;
	add.f64 	%fd52, %fd51, 0dBFE0000000000000;
	mul.f64 	%fd53, %fd52, %fd52;
	fma.rn.f64 	%fd54, %fd50, %fd50, %fd53;
	setp.lt.f64 	%p10, %fd54, 0d3FD0000000000000;
	selp.u32 	%r89, 1, 0, %p10;
	ld.global.v2.f32 	{%f19, %f20}, [%rd20+18432];
	cvt.f64.f32 	%fd55, %f19;
	add.f64 	%fd56, %fd55, 0dBFE0000000000000;
	cvt.f64.f32 	%fd57, %f20;
	add.f64 	%fd58, %fd57, 0dBFE0000000000000;
	mul.f64 	%fd59, %fd58, %fd58;
	fma.rn.f64 	%fd60, %fd56, %fd56, %fd59;
	setp.lt.f64 	%p11, %fd60, 0d3FD0000000000000;
	selp.u32 	%r90, 1, 0, %p11;
	ld.global.v2.f32 	{%f21, %f22}, [%rd20+20480];
	cvt.f64.f32 	%fd61, %f21;
	add.f64 	%fd62, %fd61, 0dBFE0000000000000;
	cvt.f64.f32 	%fd63, %f22;
	add.f64 	%fd64, %fd63, 0dBFE0000000000000;
	mul.f64 	%fd65, %fd64, %fd64;
	fma.rn.f64 	%fd66, %fd62, %fd62, %fd65;
	setp.lt.f64 	%p12, %fd66, 0d3FD0000000000000;
	selp.u32 	%r91, 1, 0, %p12;
	ld.global.v2.f32 	{%f23, %f24}, [%rd20+22528];
	cvt.f64.f32 	%fd67, %f23;
	add.f64 	%fd68, %fd67, 0dBFE0000000000000;
	cvt.f64.f32 	%fd69, %f24;
	add.f64 	%fd70, %fd69, 0dBFE0000000000000;
	mul.f64 	%fd71, %fd70, %fd70;
	fma.rn.f64 	%fd72, %fd68, %fd68, %fd71;
	setp.lt.f64 	%p13, %fd72, 0d3FD0000000000000;
	selp.u32 	%r92, 1, 0, %p13;
	ld.global.v2.f32 	{%f25, %f26}, [%rd20+24576];
	cvt.f64.f32 	%fd73, %f25;
	add.f64 	%fd74, %fd73, 0dBFE0000000000000;
	cvt.f64.f32 	%fd75, %f26;
	add.f64 	%fd76, %fd75, 0dBFE0000000000000;
	mul.f64 	%fd77, %fd76, %fd76;
	fma.rn.f64 	%fd78, %fd74, %fd74, %fd77;
	setp.lt.f64 	%p14, %fd78, 0d3FD0000000000000;
	selp.u32 	%r93, 1, 0, %p14;
	ld.global.v2.f32 	{%f27, %f28}, [%rd20+26624];
	cvt.f64.f32 	%fd79, %f27;
	add.f64 	%fd80, %fd79, 0dBFE0000000000000;
	cvt.f64.f32 	%fd81, %f28;
	add.f64 	%fd82, %fd81, 0dBFE0000000000000;
	mul.f64 	%fd83, %fd82, %fd82;
	fma.rn.f64 	%fd84, %fd80, %fd80, %fd83;
	setp.lt.f64 	%p15, %fd84, 0d3FD0000000000000;
	selp.u32 	%r94, 1, 0, %p15;
	ld.global.v2.f32 	{%f29, %f30}, [%rd20+28672];
	cvt.f64.f32 	%fd85, %f29;
	add.f64 	%fd86, %fd85, 0dBFE0000000000000;
	cvt.f64.f32 	%fd87, %f30;
	add.f64 	%fd88, %fd87, 0dBFE0000000000000;
	mul.f64 	%fd89, %fd88, %fd88;
	fma.rn.f64 	%fd90, %fd86, %fd86, %fd89;
	setp.lt.f64 	%p16, %fd90, 0d3FD0000000000000;
	selp.u32 	%r95, 1, 0, %p16;
	ld.global.v2.f32 	{%f31, %f32}, [%rd20+30720];
	cvt.f64.f32 	%fd91, %f31;
	add.f64 	%fd92, %fd91, 0dBFE0000000000000;
	cvt.f64.f32 	%fd93, %f32;
	add.f64 	%fd94, %fd93, 0dBFE0000000000000;
	mul.f64 	%fd95, %fd94, %fd94;
	fma.rn.f64 	%fd96, %fd92, %fd92, %fd95;
	setp.lt.f64 	%p17, %fd96, 0d3FD0000000000000;
	selp.u32 	%r96, 1, 0, %p17;
	add.s32 	%r97, %r82, %r81;
	add.s32 	%r98, %r97, %r83;
	add.s32 	%r99, %r98, %r84;
	add.s32 	%r100, %r99, %r85;
	add.s32 	%r101, %r100, %r86;
	add.s32 	%r102, %r101, %r87;
	add.s32 	%r103, %r102, %r88;
	add.s32 	%r104, %r103, %r89;
	add.s32 	%r105, %r104, %r90;
	add.s32 	%r106, %r105, %r91;
	add.s32 	%r107, %r106, %r92;
	add.s32 	%r108, %r107, %r93;
	add.s32 	%r109, %r108, %r94;
	add.s32 	%r110, %r109, %r95;
	add.s32 	%r426, %r110, %r96;
	setp.lt.u64 	%p18, %rd5, %rd3;
	@%p18 bra 	$L__BB8_40;
	cvt.u32.u64 	%r112, %rd3;
	cvt.u64.u32 	%rd9, %r39;
	cvt.u32.u64 	%r41, %rd1;
	not.b32 	%r114, %r39;
	add.s32 	%r115, %r114, %r41;
	sub.s32 	%r116, %r115, %r112;
	sub.s32 	%r411, %r116, %r79;
	add.s64 	%rd21, %rd4, %rd3;
	add.s64 	%rd22, %rd21, %rd9;
	shl.b64 	%rd23, %rd22, 3;
	add.s64 	%rd24, %rd23, %rd2;
	add.s64 	%rd65, %rd24, 8192;
	mov.b32 	%r412, 0;
	mov.u64 	%rd66, %rd4;
$L__BB8_26:
	add.s64 	%rd66, %rd66, %rd3;
	add.s64 	%rd25, %rd1, -4096;
	setp.gt.u64 	%p19, %rd66, %rd25;
	@%p19 bra 	$L__BB8_28;
	cvt.u32.u64 	%r117, %rd3;
	add.s64 	%rd26, %rd66, %rd9;
	shl.b64 	%rd27, %rd26, 3;
	add.s64 	%rd28, %rd2, %rd27;
	ld.global.v2.f32 	{%f33, %f34}, [%rd28];
	cvt.f64.f32 	%fd97, %f33;
	add.f64 	%fd98, %fd97, 0dBFE0000000000000;
	cvt.f64.f32 	%fd99, %f34;
	add.f64 	%fd100, %fd99, 0dBFE0000000000000;
	mul.f64 	%fd101, %fd100, %fd100;
	fma.rn.f64 	%fd102, %fd98, %fd98, %fd101;
	setp.lt.f64 	%p20, %fd102, 0d3FD0000000000000;
	selp.u32 	%r118, 1, 0, %p20;
	ld.global.v2.f32 	{%f35, %f36}, [%rd28+2048];
	cvt.f64.f32 	%fd103, %f35;
	add.f64 	%fd104, %fd103, 0dBFE0000000000000;
	cvt.f64.f32 	%fd105, %f36;
	add.f64 	%fd106, %fd105, 0dBFE0000000000000;
	mul.f64 	%fd107, %fd106, %fd106;
	fma.rn.f64 	%fd108, %fd104, %fd104, %fd107;
	setp.lt.f64 	%p21, %fd108, 0d3FD0000000000000;
	selp.u32 	%r119, 1, 0, %p21;
	ld.global.v2.f32 	{%f37, %f38}, [%rd28+4096];
	cvt.f64.f32 	%fd109, %f37;
	add.f64 	%fd110, %fd109, 0dBFE0000000000000;
	cvt.f64.f32 	%fd111, %f38;
	add.f64 	%fd112, %fd111, 0dBFE0000000000000;
	mul.f64 	%fd113, %fd112, %fd112;
	fma.rn.f64 	%fd114, %fd110, %fd110, %fd113;
	setp.lt.f64 	%p22, %fd114, 0d3FD0000000000000;
	selp.u32 	%r120, 1, 0, %p22;
	ld.global.v2.f32 	{%f39, %f40}, [%rd28+6144];
	cvt.f64.f32 	%fd115, %f39;
	add.f64 	%fd116, %fd115, 0dBFE0000000000000;
	cvt.f64.f32 	%fd117, %f40;
	add.f64 	%fd118, %fd117, 0dBFE0000000000000;
	mul.f64 	%fd119, %fd118, %fd118;
	fma.rn.f64 	%fd120, %fd116, %fd116, %fd119;
	setp.lt.f64 	%p23, %fd120, 0d3FD0000000000000;
	selp.u32 	%r121, 1, 0, %p23;
	ld.global.v2.f32 	{%f41, %f42}, [%rd28+8192];
	cvt.f64.f32 	%fd121, %f41;
	add.f64 	%fd122, %fd121, 0dBFE0000000000000;
	cvt.f64.f32 	%fd123, %f42;
	add.f64 	%fd124, %fd123, 0dBFE0000000000000;
	mul.f64 	%fd125, %fd124, %fd124;
	fma.rn.f64 	%fd126, %fd122, %fd122, %fd125;
	setp.lt.f64 	%p24, %fd126, 0d3FD0000000000000;
	selp.u32 	%r122, 1, 0, %p24;
	ld.global.v2.f32 	{%f43, %f44}, [%rd28+10240];
	cvt.f64.f32 	%fd127, %f43;
	add.f64 	%fd128, %fd127, 0dBFE0000000000000;
	cvt.f64.f32 	%fd129, %f44;
	add.f64 	%fd130, %fd129, 0dBFE0000000000000;
	mul.f64 	%fd131, %fd130, %fd130;
	fma.rn.f64 	%fd132, %fd128, %fd128, %fd131;
	setp.lt.f64 	%p25, %fd132, 0d3FD0000000000000;
	selp.u32 	%r123, 1, 0, %p25;
	ld.global.v2.f32 	{%f45, %f46}, [%rd28+12288];
	cvt.f64.f32 	%fd133, %f45;
	add.f64 	%fd134, %fd133, 0dBFE0000000000000;
	cvt.f64.f32 	%fd135, %f46;
	add.f64 	%fd136, %fd135, 0dBFE0000000000000;
	mul.f64 	%fd137, %fd136, %fd136;
	fma.rn.f64 	%fd138, %fd134, %fd134, %fd137;
	setp.lt.f64 	%p26, %fd138, 0d3FD0000000000000;
	selp.u32 	%r124, 1, 0, %p26;
	ld.global.v2.f32 	{%f47, %f48}, [%rd28+14336];
	cvt.f64.f32 	%fd139, %f47;
	add.f64 	%fd140, %fd139, 0dBFE0000000000000;
	cvt.f64.f32 	%fd141, %f48;
	add.f64 	%fd142, %fd141, 0dBFE0000000000000;
	mul.f64 	%fd143, %fd142, %fd142;
	fma.rn.f64 	%fd144, %fd140, %fd140, %fd143;
	setp.lt.f64 	%p27, %fd144, 0d3FD0000000000000;
	selp.u32 	%r125, 1, 0, %p27;
	ld.global.v2.f32 	{%f49, %f50}, [%rd28+16384];
	cvt.f64.f32 	%fd145, %f49;
	add.f64 	%fd146, %fd145, 0dBFE0000000000000;
	cvt.f64.f32 	%fd147, %f50;
	add.f64 	%fd148, %fd147, 0dBFE0000000000000;
	mul.f64 	%fd149, %fd148, %fd148;
	fma.rn.f64 	%fd150, %fd146, %fd146, %fd149;
	setp.lt.f64 	%p28, %fd150, 0d3FD0000000000000;
	selp.u32 	%r126, 1, 0, %p28;
	ld.global.v2.f32 	{%f51, %f52}, [%rd28+18432];
	cvt.f64.f32 	%fd151, %f51;
	add.f64 	%fd152, %fd151, 0dBFE0000000000000;
	cvt.f64.f32 	%fd153, %f52;
	add.f64 	%fd154, %fd153, 0dBFE0000000000000;
	mul.f64 	%fd155, %fd154, %fd154;
	fma.rn.f64 	%fd156, %fd152, %fd152, %fd155;
	setp.lt.f64 	%p29, %fd156, 0d3FD0000000000000;
	selp.u32 	%r127, 1, 0, %p29;
	ld.global.v2.f32 	{%f53, %f54}, [%rd28+20480];
	cvt.f64.f32 	%fd157, %f53;
	add.f64 	%fd158, %fd157, 0dBFE0000000000000;
	cvt.f64.f32 	%fd159, %f54;
	add.f64 	%fd160, %fd159, 0dBFE0000000000000;
	mul.f64 	%fd161, %fd160, %fd160;
	fma.rn.f64 	%fd162, %fd158, %fd158, %fd161;
	setp.lt.f64 	%p30, %fd162, 0d3FD0000000000000;
	selp.u32 	%r128, 1, 0, %p30;
	ld.global.v2.f32 	{%f55, %f56}, [%rd28+22528];
	cvt.f64.f32 	%fd163, %f55;
	add.f64 	%fd164, %fd163, 0dBFE0000000000000;
	cvt.f64.f32 	%fd165, %f56;
	add.f64 	%fd166, %fd165, 0dBFE0000000000000;
	mul.f64 	%fd167, %fd166, %fd166;
	fma.rn.f64 	%fd168, %fd164, %fd164, %fd167;
	setp.lt.f64 	%p31, %fd168, 0d3FD0000000000000;
	selp.u32 	%r129, 1, 0, %p31;
	ld.global.v2.f32 	{%f57, %f58}, [%rd28+24576];
	cvt.f64.f32 	%fd169, %f57;
	add.f64 	%fd170, %fd169, 0dBFE0000000000000;
	cvt.f64.f32 	%fd171, %f58;
	add.f64 	%fd172, %fd171, 0dBFE0000000000000;
	mul.f64 	%fd173, %fd172, %fd172;
	fma.rn.f64 	%fd174, %fd170, %fd170, %fd173;
	setp.lt.f64 	%p32, %fd174, 0d3FD0000000000000;
	selp.u32 	%r130, 1, 0, %p32;
	ld.global.v2.f32 	{%f59, %f60}, [%rd28+26624];
	cvt.f64.f32 	%fd175, %f59;
	add.f64 	%fd176, %fd175, 0dBFE0000000000000;
	cvt.f64.f32 	%fd177, %f60;
	add.f64 	%fd178, %fd177, 0dBFE0000000000000;
	mul.f64 	%fd179, %fd178, %fd178;
	fma.rn.f64 	%fd180, %fd176, %fd176, %fd179;
	setp.lt.f64 	%p33, %fd180, 0d3FD0000000000000;
	selp.u32 	%r131, 1, 0, %p33;
	ld.global.v2.f32 	{%f61, %f62}, [%rd28+28672];
	cvt.f64.f32 	%fd181, %f61;
	add.f64 	%fd182, %fd181, 0dBFE0000000000000;
	cvt.f64.f32 	%fd183, %f62;
	add.f64 	%fd184, %fd183, 0dBFE0000000000000;
	mul.f64 	%fd185, %fd184, %fd184;
	fma.rn.f64 	%fd186, %fd182, %fd182, %fd185;
	setp.lt.f64 	%p34, %fd186, 0d3FD0000000000000;
	selp.u32 	%r132, 1, 0, %p34;
	ld.global.v2.f32 	{%f63, %f64}, [%rd28+30720];
	cvt.f64.f32 	%fd187, %f63;
	add.f64 	%fd188, %fd187, 0dBFE0000000000000;
	cvt.f64.f32 	%fd189, %f64;
	add.f64 	%fd190, %fd189, 0dBFE0000000000000;
	mul.f64 	%fd191, %fd190, %fd190;
	fma.rn.f64 	%fd192, %fd188, %fd188, %fd191;
	setp.lt.f64 	%p35, %fd192, 0d3FD0000000000000;
	selp.u32 	%r133, 1, 0, %p35;
	add.s32 	%r134, %r426, %r118;
	add.s32 	%r135, %r134, %r119;
	add.s32 	%r136, %r135, %r120;
	add.s32 	%r137, %r136, %r121;
	add.s32 	%r138, %r137, %r122;
	add.s32 	%r139, %r138, %r123;
	add.s32 	%r140, %r139, %r124;
	add.s32 	%r141, %r140, %r125;
	add.s32 	%r142, %r141, %r126;
	add.s32 	%r143, %r142, %r127;
	add.s32 	%r144, %r143, %r128;
	add.s32 	%r145, %r144, %r129;
	add.s32 	%r146, %r145, %r130;
	add.s32 	%r147, %r146, %r131;
	add.s32 	%r148, %r147, %r132;
	add.s32 	%r426, %r148, %r133;
	sub.s64 	%rd29, %rd1, %rd66;
	setp.lt.u64 	%p36, %rd29, %rd3;
	add.s32 	%r412, %r412, 1;
	sub.s32 	%r411, %r411, %r117;
	shl.b64 	%rd30, %rd3, 3;
	add.s64 	%rd65, %rd65, %rd30;
	@%p36 bra 	$L__BB8_40;
	bra.uni 	$L__BB8_26;
$L__BB8_28:
	setp.le.u64 	%p37, %rd1, %rd66;
	cvt.u32.u64 	%r149, %rd66;
	sub.s32 	%r151, %r41, %r149;
	setp.ge.s32 	%p38, %r39, %r151;
	or.pred  	%p39, %p37, %p38;
	@%p39 bra 	$L__BB8_40;
	cvt.u32.u64 	%r154, %rd3;
	cvt.u32.u64 	%r155, %rd4;
	not.b32 	%r156, %r39;
	add.s32 	%r49, %r156, %r41;
	add.s32 	%r157, %r154, %r155;
	sub.s32 	%r158, %r49, %r157;
	mul.lo.s32 	%r159, %r1, %r412;
	shl.b32 	%r160, %r159, 12;
	sub.s32 	%r161, %r158, %r160;
	shr.u32 	%r162, %r161, 8;
	add.s32 	%r50, %r162, 1;
	and.b32  	%r51, %r50, 7;
	setp.lt.u32 	%p40, %r161, 1792;
	mov.u32 	%r418, %r39;
	@%p40 bra 	$L__BB8_32;
	shr.u32 	%r163, %r411, 8;
	add.s32 	%r164, %r163, 1;
	and.b32  	%r165, %r164, 33554424;
	neg.s32 	%r414, %r165;
	mov.u32 	%r418, %r39;
$L__BB8_31:
	.pragma "nounroll";
	ld.global.v2.f32 	{%f65, %f66}, [%rd65+-8192];
	cvt.f64.f32 	%fd193, %f65;
	add.f64 	%fd194, %fd193, 0dBFE0000000000000;
	cvt.f64.f32 	%fd195, %f66;
	add.f64 	%fd196, %fd195, 0dBFE0000000000000;
	mul.f64 	%fd197, %fd196, %fd196;
	fma.rn.f64 	%fd198, %fd194, %fd194, %fd197;
	setp.lt.f64 	%p41, %fd198, 0d3FD0000000000000;
	selp.u32 	%r166, 1, 0, %p41;
	add.s32 	%r167, %r426, %r166;
	ld.global.v2.f32 	{%f67, %f68}, [%rd65+-6144];
	cvt.f64.f32 	%fd199, %f67;
	add.f64 	%fd200, %fd199, 0dBFE0000000000000;
	cvt.f64.f32 	%fd201, %f68;
	add.f64 	%fd202, %fd201, 0dBFE0000000000000;
	mul.f64 	%fd203, %fd202, %fd202;
	fma.rn.f64 	%fd204, %fd200, %fd200, %fd203;
	setp.lt.f64 	%p42, %fd204, 0d3FD0000000000000;
	selp.u32 	%r168, 1, 0, %p42;
	add.s32 	%r169, %r167, %r168;
	ld.global.v2.f32 	{%f69, %f70}, [%rd65+-4096];
	cvt.f64.f32 	%fd205, %f69;
	add.f64 	%fd206, %fd205, 0dBFE0000000000000;
	cvt.f64.f32 	%fd207, %f70;
	add.f64 	%fd208, %fd207, 0dBFE0000000000000;
	mul.f64 	%fd209, %fd208, %fd208;
	fma.rn.f64 	%fd210, %fd206, %fd206, %fd209;
	setp.lt.f64 	%p43, %fd210, 0d3FD0000000000000;
	selp.u32 	%r170, 1, 0, %p43;
	add.s32 	%r171, %r169, %r170;
	ld.global.v2.f32 	{%f71, %f72}, [%rd65+-2048];
	cvt.f64.f32 	%fd211, %f71;
	add.f64 	%fd212, %fd211, 0dBFE0000000000000;
	cvt.f64.f32 	%fd213, %f72;
	add.f64 	%fd214, %fd213, 0dBFE0000000000000;
	mul.f64 	%fd215, %fd214, %fd214;
	fma.rn.f64 	%fd216, %fd212, %fd212, %fd215;
	setp.lt.f64 	%p44, %fd216, 0d3FD0000000000000;
	selp.u32 	%r172, 1, 0, %p44;
	add.s32 	%r173, %r171, %r172;
	ld.global.v2.f32 	{%f73, %f74}, [%rd65];
	cvt.f64.f32 	%fd217, %f73;
	add.f64 	%fd218, %fd217, 0dBFE0000000000000;
	cvt.f64.f32 	%fd219, %f74;
	add.f64 	%fd220, %fd219, 0dBFE0000000000000;
	mul.f64 	%fd221, %fd220, %fd220;
	fma.rn.f64 	%fd222, %fd218, %fd218, %fd221;
	setp.lt.f64 	%p45, %fd222, 0d3FD0000000000000;
	selp.u32 	%r174, 1, 0, %p45;
	add.s32 	%r175, %r173, %r174;
	ld.global.v2.f32 	{%f75, %f76}, [%rd65+2048];
	cvt.f64.f32 	%fd223, %f75;
	add.f64 	%fd224, %fd223, 0dBFE0000000000000;
	cvt.f64.f32 	%fd225, %f76;
	add.f64 	%fd226, %fd225, 0dBFE0000000000000;
	mul.f64 	%fd227, %fd226, %fd226;
	fma.rn.f64 	%fd228, %fd224, %fd224, %fd227;
	setp.lt.f64 	%p46, %fd228, 0d3FD0000000000000;
	selp.u32 	%r176, 1, 0, %p46;
	add.s32 	%r177, %r175, %r176;
	ld.global.v2.f32 	{%f77, %f78}, [%rd65+4096];
	cvt.f64.f32 	%fd229, %f77;
	add.f64 	%fd230, %fd229, 0dBFE0000000000000;
	cvt.f64.f32 	%fd231, %f78;
	add.f64 	%fd232, %fd231, 0dBFE0000000000000;
	mul.f64 	%fd233, %fd232, %fd232;
	fma.rn.f64 	%fd234, %fd230, %fd230, %fd233;
	setp.lt.f64 	%p47, %fd234, 0d3FD0000000000000;
	selp.u32 	%r178, 1, 0, %p47;
	add.s32 	%r179, %r177, %r178;
	ld.global.v2.f32 	{%f79, %f80}, [%rd65+6144];
	cvt.f64.f32 	%fd235, %f79;
	add.f64 	%fd236, %fd235, 0dBFE0000000000000;
	cvt.f64.f32 	%fd237, %f80;
	add.f64 	%fd238, %fd237, 0dBFE0000000000000;
	mul.f64 	%fd239, %fd238, %fd238;
	fma.rn.f64 	%fd240, %fd236, %fd236, %fd239;
	setp.lt.f64 	%p48, %fd240, 0d3FD0000000000000;
	selp.u32 	%r180, 1, 0, %p48;
	add.s32 	%r426, %r179, %r180;
	add.s32 	%r418, %r418, 2048;
	add.s32 	%r414, %r414, 8;
	add.s64 	%rd65, %rd65, 16384;
	setp.ne.s32 	%p49, %r414, 0;
	@%p49 bra 	$L__BB8_31;
$L__BB8_32:
	setp.eq.s32 	%p50, %r51, 0;
	@%p50 bra 	$L__BB8_40;
	setp.lt.u32 	%p51, %r51, 4;
	@%p51 bra 	$L__BB8_35;
	cvt.u64.u32 	%rd31, %r418;
	add.s64 	%rd32, %rd66, %rd31;
	shl.b64 	%rd33, %rd32, 3;
	add.s64 	%rd34, %rd2, %rd33;
	ld.global.v2.f32 	{%f81, %f82}, [%rd34];
	cvt.f64.f32 	%fd241, %f81;
	add.f64 	%fd242, %fd241, 0dBFE0000000000000;
	cvt.f64.f32 	%fd243, %f82;
	add.f64 	%fd244, %fd243, 0dBFE0000000000000;
	mul.f64 	%fd245, %fd244, %fd244;
	fma.rn.f64 	%fd246, %fd242, %fd242, %fd245;
	setp.lt.f64 	%p52, %fd246, 0d3FD0000000000000;
	selp.u32 	%r182, 1, 0, %p52;
	add.s32 	%r183, %r426, %r182;
	ld.global.v2.f32 	{%f83, %f84}, [%rd34+2048];
	cvt.f64.f32 	%fd247, %f83;
	add.f64 	%fd248, %fd247, 0dBFE0000000000000;
	cvt.f64.f32 	%fd249, %f84;
	add.f64 	%fd250, %fd249, 0dBFE0000000000000;
	mul.f64 	%fd251, %fd250, %fd250;
	fma.rn.f64 	%fd252, %fd248, %fd248, %fd251;
	setp.lt.f64 	%p53, %fd252, 0d3FD0000000000000;
	selp.u32 	%r184, 1, 0, %p53;
	add.s32 	%r185, %r183, %r184;
	ld.global.v2.f32 	{%f85, %f86}, [%rd34+4096];
	cvt.f64.f32 	%fd253, %f85;
	add.f64 	%fd254, %fd253, 0dBFE0000000000000;
	cvt.f64.f32 	%fd255, %f86;
	add.f64 	%fd256, %fd255, 0dBFE0000000000000;
	mul.f64 	%fd257, %fd256, %fd256;
	fma.rn.f64 	%fd258, %fd254, %fd254, %fd257;
	setp.lt.f64 	%p54, %fd258, 0d3FD0000000000000;
	selp.u32 	%r186, 1, 0, %p54;
	add.s32 	%r187, %r185, %r186;
	ld.global.v2.f32 	{%f87, %f88}, [%rd34+6144];
	cvt.f64.f32 	%fd259, %f87;
	add.f64 	%fd260, %fd259, 0dBFE0000000000000;
	cvt.f64.f32 	%fd261, %f88;
	add.f64 	%fd262, %fd261, 0dBFE0000000000000;
	mul.f64 	%fd263, %fd262, %fd262;
	fma.rn.f64 	%fd264, %fd260, %fd260, %fd263;
	setp.lt.f64 	%p55, %fd264, 0d3FD0000000000000;
	selp.u32 	%r188, 1, 0, %p55;
	add.s32 	%r426, %r187, %r188;
	add.s32 	%r418, %r418, 1024;
$L__BB8_35:
	and.b32  	%r190, %r50, 3;
	setp.eq.s32 	%p56, %r190, 0;
	@%p56 bra 	$L__BB8_40;
	setp.eq.s32 	%p57, %r190, 1;
	@%p57 bra 	$L__BB8_38;
	cvt.u64.u32 	%rd35, %r418;
	add.s64 	%rd36, %rd66, %rd35;
	shl.b64 	%rd37, %rd36, 3;
	add.s64 	%rd38, %rd2, %rd37;
	ld.global.v2.f32 	{%f89, %f90}, [%rd38];
	cvt.f64.f32 	%fd265, %f89;
	add.f64 	%fd266, %fd265, 0dBFE0000000000000;
	cvt.f64.f32 	%fd267, %f90;
	add.f64 	%fd268, %fd267, 0dBFE0000000000000;
	mul.f64 	%fd269, %fd268, %fd268;
	fma.rn.f64 	%fd270, %fd266, %fd266, %fd269;
	setp.lt.f64 	%p58, %fd270, 0d3FD0000000000000;
	selp.u32 	%r191, 1, 0, %p58;
	add.s32 	%r192, %r426, %r191;
	ld.global.v2.f32 	{%f91, %f92}, [%rd38+2048];
	cvt.f64.f32 	%fd271, %f91;
	add.f64 	%fd272, %fd271, 0dBFE0000000000000;
	cvt.f64.f32 	%fd273, %f92;
	add.f64 	%fd274, %fd273, 0dBFE0000000000000;
	mul.f64 	%fd275, %fd274, %fd274;
	fma.rn.f64 	%fd276, %fd272, %fd272, %fd275;
	setp.lt.f64 	%p59, %fd276, 0d3FD0000000000000;
	selp.u32 	%r193, 1, 0, %p59;
	add.s32 	%r426, %r192, %r193;
	add.s32 	%r418, %r418, 512;
$L__BB8_38:
	and.b32  	%r194, %r49, 256;
	setp.ne.s32 	%p60, %r194, 0;
	@%p60 bra 	$L__BB8_40;
	cvt.u64.u32 	%rd39, %r418;
	add.s64 	%rd40, %rd66, %rd39;
	shl.b64 	%rd41, %rd40, 3;
	add.s64 	%rd42, %rd2, %rd41;
	ld.global.v2.f32 	{%f93, %f94}, [%rd42];
	cvt.f64.f32 	%fd277, %f93;
	add.f64 	%fd278, %fd277, 0dBFE0000000000000;
	cvt.f64.f32 	%fd279, %f94;
	add.f64 	%fd280, %fd279, 0dBFE0000000000000;
	mul.f64 	%fd281, %fd280, %fd280;
	fma.rn.f64 	%fd282, %fd278, %fd278, %fd281;
	setp.lt.f64 	%p61, %fd282, 0d3FD0000000000000;
	selp.u32 	%r195, 1, 0, %p61;
	add.s32 	%r426, %r426, %r195;
$L__BB8_40:
	// begin inline asm
	mov.u32 %r196, %laneid;
	// end inline asm
	mov.b32 	%r199, 1;
	mov.b32 	%r220, 31;
	mov.b32 	%r221, -1;
	// begin inline asm
	shfl.sync.down.b32 %r197, %r426, %r199, %r220, %r221;
	// end inline asm
	setp.gt.s32 	%p62, %r196, 30;
	selp.b32 	%r222, 0, %r197, %p62;
	add.s32 	%r203, %r222, %r426;
	mov.b32 	%r204, 2;
	// begin inline asm
	shfl.sync.down.b32 %r202, %r203, %r204, %r220, %r221;
	// end inline asm
	setp.gt.s32 	%p63, %r196, 29;
	selp.b32 	%r223, 0, %r202, %p63;
	add.s32 	%r208, %r203, %r223;
	mov.b32 	%r209, 4;
	// begin inline asm
	shfl.sync.down.b32 %r207, %r208, %r209, %r220, %r221;
	// end inline asm
	setp.gt.s32 	%p64, %r196, 27;
	selp.b32 	%r224, 0, %r207, %p64;
	add.s32 	%r213, %r208, %r224;
	mov.b32 	%r214, 8;
	// begin inline asm
	shfl.sync.down.b32 %r212, %r213, %r214, %r220, %r221;
	// end inline asm
	setp.gt.s32 	%p65, %r196, 23;
	selp.b32 	%r225, 0, %r212, %p65;
	add.s32 	%r218, %r213, %r225;
	mov.b32 	%r219, 16;
	// begin inline asm
	shfl.sync.down.b32 %r217, %r218, %r219, %r220, %r221;
	// end inline asm
	setp.gt.s32 	%p66, %r196, 15;
	selp.b32 	%r226, 0, %r217, %p66;
	add.s32 	%r427, %r218, %r226;
	setp.ne.s32 	%p67, %r196, 0;
	@%p67 bra 	$L__BB8_42;
	shr.u32 	%r227, %r39, 3;
	and.b32  	%r228, %r227, 124;
	mov.u32 	%r229, _ZZN3cub18CUB_300001_SM_10006detail6reduce18DeviceReduceKernelINS2_10policy_hubIiyN4cuda3std3__44plusIiEEE10Policy1000EN6thrust24THRUST_300001_SM_1000_NS6detail15normal_iteratorINSD_10device_ptrI6float2EEEEyS9_i13inside_circleEEvT0_PT3_T1_NS0_13GridEvenShareISO_EET2_T4_E12temp_storage;
	add.s32 	%r230, %r229, %r228;
	st.shared.u32 	[%r230+8], %r427;
$L__BB8_42:
	bar.sync 	0;
	setp.ne.s32 	%p68, %r39, 0;
	@%p68 bra 	$L__BB8_44;
	ld.shared.u32 	%r231, [_ZZN3cub18CUB_300001_SM_10006detail6reduce18DeviceReduceKernelINS2_10policy_hubIiyN4cuda3std3__44plusIiEEE10Policy1000EN6thrust24THRUST_300001_SM_1000_NS6detail15normal_iteratorINSD_10device_ptrI6float2EEEEyS9_i13inside_circleEEvT0_PT3_T1_NS0_13GridEvenShareISO_EET2_T4_E12temp_storage+12];
	add.s32 	%r232, %r231, %r427;
	ld.shared.u32 	%r233, [_ZZN3cub18CUB_300001_SM_10006detail6reduce18DeviceReduceKernelINS2_10policy_hubIiyN4cuda3std3__44plusIiEEE10Policy1000EN6thrust24THRUST_300001_SM_1000_NS6detail15normal_iteratorINSD_10device_ptrI6float2EEEEyS9_i13inside_circleEEvT0_PT3_T1_NS0_13GridEvenShareISO_EET2_T4_E12temp_storage+16];
	add.s32 	%r234, %r232, %r233;
	ld.shared.u32 	%r235, [_ZZN3cub18CUB_300001_SM_10006detail6reduce18DeviceReduceKernelINS2_10policy_hubIiyN4cuda3std3__44plusIiEEE10Policy1000EN6thrust24THRUST_300001_SM_1000_NS6detail15normal_iteratorINSD_10device_ptrI6float2EEEEyS9_i13inside_circleEEvT0_PT3_T1_NS0_13GridEvenShareISO_EET2_T4_E12temp_storage+20];
	add.s32 	%r236, %r234, %r235;
	ld.shared.u32 	%r237, [_ZZN3cub18CUB_300001_SM_10006detail6reduce18DeviceReduceKernelINS2_10policy_hubIiyN4cuda3std3__44plusIiEEE10Policy1000EN6thrust24THRUST_300001_SM_1000_NS6detail15normal_iteratorINSD_10device_ptrI6float2EEEEyS9_i13inside_circleEEvT0_PT3_T1_NS0_13GridEvenShareISO_EET2_T4_E12temp_storage+24];
	add.s32 	%r238, %r236, %r237;
	ld.shared.u32 	%r239, [_ZZN3cub18CUB_300001_SM_10006detail6reduce18DeviceReduceKernelINS2_10policy_hubIiyN4cuda3std3__44plusIiEEE10Policy1000EN6thrust24THRUST_300001_SM_1000_NS6detail15normal_iteratorINSD_10device_ptrI6float2EEEEyS9_i13inside_circleEEvT0_PT3_T1_NS0_13GridEvenShareISO_EET2_T4_E12temp_storage+28];
	add.s32 	%r240, %r238, %r239;
	ld.shared.u32 	%r241, [_ZZN3cub18CUB_300001_SM_10006detail6reduce18DeviceReduceKernelINS2_10policy_hubIiyN4cuda3std3__44plusIiEEE10Policy1000EN6thrust24THRUST_300001_SM_1000_NS6detail15normal_iteratorINSD_10device_ptrI6float2EEEEyS9_i13inside_circleEEvT0_PT3_T1_NS0_13GridEvenShareISO_EET2_T4_E12temp_storage+32];
	add.s32 	%r242, %r240, %r241;
	ld.shared.u32 	%r243, [_ZZN3cub18CUB_300001_SM_10006detail6reduce18DeviceReduceKernelINS2_10policy_hubIiyN4cuda3std3__44plusIiEEE10Policy1000EN6thrust24THRUST_300001_SM_1000_NS6detail15normal_iteratorINSD_10device_ptrI6float2EEEEyS9_i13inside_circleEEvT0_PT3_T1_NS0_13GridEvenShareISO_EET2_T4_E12temp_storage+36];
	add.s32 	%r427, %r242, %r243;
$L__BB8_44:
	mov.u32 	%r395, %tid.x;
	setp.ne.s32 	%p117, %r395, 0;
	@%p117 bra 	$L__BB8_46;
	cvta.to.global.u64 	%rd61, %rd17;
	mul.wide.u32 	%rd62, %r2, 4;
	add.s64 	%rd63, %rd61, %rd62;
	st.global.u32 	[%rd63], %r427;
$L__BB8_46:
	ret;

}
	// .globl	_ZN3cub18CUB_300001_SM_10006detail6reduce28DeviceReduceSingleTileKernelINS2_10policy_hubIiyN4cuda3std3__44plusIiEEE10Policy1000EPiSC_iS9_iiNS7_10__identityEEEvT0_T1_T2_T3_T4_T6_
.visible .entry _ZN3cub18CUB_300001_SM_10006detail6reduce28DeviceReduceSingleTileKernelINS2_10policy_hubIiyN4cuda3std3__44plusIiEEE10Policy1000EPiSC_iS9_iiNS7_10__identityEEEvT0_T1_T2_T3_T4_T6_(
	.param .u64 .ptr .align 1 _ZN3cub18CUB_300001_SM_10006detail6reduce28DeviceReduceSingleTileKernelINS2_10policy_hubIiyN4cuda3std3__44plusIiEEE10Policy1000EPiSC_iS9_iiNS7_10__identityEEEvT0_T1_T2_T3_T4_T6__param_0,
	.param .u64 .ptr .align 1 _ZN3cub18CUB_300001_SM_10006detail6reduce28DeviceReduceSingleTileKernelINS2_10policy_hubIiyN4cuda3std3__44plusIiEEE10Policy1000EPiSC_iS9_iiNS7_10__identityEEEvT0_T1_T2_T3_T4_T6__param_1,
	.param .u32 _ZN3cub18CUB_300001_SM_10006detail6reduce28DeviceReduceSingleTileKernelINS2_10policy_hubIiyN4cuda3std3__44plusIiEEE10Policy1000EPiSC_iS9_iiNS7_10__identityEEEvT0_T1_T2_T3_T4_T6__param_2,
	.param .align 1 .b8 _ZN3cub18CUB_300001_SM_10006detail6reduce28DeviceReduceSingleTileKernelINS2_10policy_hubIiyN4cuda3std3__44plusIiEEE10Policy1000EPiSC_iS9_iiNS7_10__identityEEEvT0_T1_T2_T3_T4_T6__param_3[1],
	.param .u32 _ZN3cub18CUB_300001_SM_10006detail6reduce28DeviceReduceSingleTileKernelINS2_10policy_hubIiyN4cuda3std3__44plusIiEEE10Policy1000EPiSC_iS9_iiNS7_10__identityEEEvT0_T1_T2_T3_T4_T6__param_4,
	.param .align 1 .b8 _ZN3cub18CUB_300001_SM_10006detail6reduce28DeviceReduceSingleTileKernelINS2_10policy_hubIiyN4cuda3std3__44plusIiEEE10Policy1000EPiSC_iS9_iiNS7_10__identityEEEvT0_T1_T2_T3_T4_T6__param_5[1]
)
.maxntid 256
.minnctapersm 1
{
	.reg .pred 	%p<97>;
	.reg .b32 	%r<687>;
	.reg .b64 	%rd<125>;
	// demoted variable
	.shared .align 4 .b8 _ZZN3cub18CUB_300001_SM_10006detail6reduce28DeviceReduceSingleTileKernelINS2_10policy_hubIiyN4cuda3std3__44plusIiEEE10Policy1000EPiSC_iS9_iiNS7_10__identityEEEvT0_T1_T2_T3_T4_T6_E12temp_storage[44];
	ld.param.u64 	%rd16, [_ZN3cub18CUB_300001_SM_10006detail6reduce28DeviceReduceSingleTileKernelINS2_10policy_hubIiyN4cuda3std3__44plusIiEEE10Policy1000EPiSC_iS9_iiNS7_10__identityEEEvT0_T1_T2_T3_T4_T6__param_0];
	ld.param.u64 	%rd17, [_ZN3cub18CUB_300001_SM_10006detail6reduce28DeviceReduceSingleTileKernelINS2_10policy_hubIiyN4cuda3std3__44plusIiEEE10Policy1000EPiSC_iS9_iiNS7_10__identityEEEvT0_T1_T2_T3_T4_T6__param_1];
	ld.param.u32 	%r120, [_ZN3cub18CUB_300001_SM_10006detail6reduce28DeviceReduceSingleTileKernelINS2_10policy_hubIiyN4cuda3std3__44plusIiEEE10Policy1000EPiSC_iS9_iiNS7_10__identityEEEvT0_T1_T2_T3_T4_T6__param_2];
	ld.param.u32 	%r121, [_ZN3cub18CUB_300001_SM_10006detail6reduce28DeviceReduceSingleTileKernelINS2_10policy_hubIiyN4cuda3std3__44plusIiEEE10Policy1000EPiSC_iS9_iiNS7_10__identityEEEvT0_T1_T2_T3_T4_T6__param_4];
	cvta.to.global.u64 	%rd1, %rd17;
	setp.ne.s32 	%p1, %r120, 0;
	@%p1 bra 	$L__BB9_3;
	mov.u32 	%r633, %tid.x;
	setp.ne.s32 	%p96, %r633, 0;
	@%p96 bra 	$L__BB9_74;
	st.global.u32 	[%rd1], %r121;
	bra.uni 	$L__BB9_74;
$L__BB9_3:
	and.b64  	%rd18, %rd16, 15;
	setp.ne.s64 	%p2, %rd18, 0;
	@%p2 bra 	$L__BB9_38;
	setp.gt.s32 	%p49, %r120, 4095;
	@%p49 bra 	$L__BB9_22;
	mov.u32 	%r1, %tid.x;
	setp.ge.s32 	%p66, %r1, %r120;
	mov.b32 	%r644, 0;
	mov.u32 	%r639, %r1;
	@%p66 bra 	$L__BB9_7;
	mul.wide.u32 	%rd113, %r1, 4;
	add.s64 	%rd112, %rd16, %rd113;
	// begin inline asm
	ld.global.nc.u32 %r644, [%rd112];
	// end inline asm
	add.s32 	%r639, %r1, 256;
$L__BB9_7:
	setp.ge.s32 	%p67, %r639, %r120;
	@%p67 bra 	$L__BB9_13;
	not.b32 	%r507, %r639;
	add.s32 	%r6, %r120, %r507;
	and.b32  	%r508, %r6, 768;
	setp.eq.s32 	%p68, %r508, 768;
	@%p68 bra 	$L__BB9_11;
	mul.wide.u32 	%rd114, %r639, 4;
	add.s64 	%rd121, %rd16, %rd114;
	shr.u32 	%r509, %r6, 8;
	add.s32 	%r510, %r509, 1;
	and.b32  	%r511, %r510, 3;
	neg.s32 	%r636, %r511;
$L__BB9_10:
	.pragma "nounroll";
	// begin inline asm
	ld.global.nc.u32 %r512, [%rd121];
	// end inline asm
	add.s32 	%r644, %r512, %r644;
	add.s32 	%r639, %r639, 256;
	add.s64 	%rd121, %rd121, 1024;
	add.s32 	%r636, %r636, 1;
	setp.ne.s32 	%p69, %r636, 0;
	@%p69 bra 	$L__BB9_10;
$L__BB9_11:
	setp.lt.u32 	%p70, %r6, 768;
	@%p70 bra 	$L__BB9_13;
$L__BB9_12:
	mul.wide.s32 	%rd120, %r639, 4;
	add.s64 	%rd116, %rd16, %rd120;
	// begin inline asm
	ld.global.nc.u32 %r513, [%rd116];
	// end inline asm
	add.s32 	%r517, %r513, %r644;
	add.s64 	%rd117, %rd116, 1024;
	// begin inline asm
	ld.global.nc.u32 %r514, [%rd117];
	// end inline asm
	add.s32 	%r518, %r514, %r517;
	add.s64 	%rd118, %rd116, 2048;
	// begin inline asm
	ld.global.nc.u32 %r515, [%rd118];
	// end inline asm
	add.s32 	%r519, %r515, %r518;
	add.s64 	%rd119, %rd116, 3072;
	// begin inline asm
	ld.global.nc.u32 %r516, [%rd119];
	// end inline asm
	add.s32 	%r644, %r516, %r519;
	add.s32 	%r639, %r639, 1024;
	setp.lt.s32 	%p71, %r639, %r120;
	@%p71 bra 	$L__BB9_12;
$L__BB9_13:
	setp.lt.s32 	%p72, %r120, 256;
	@%p72 bra 	$L__BB9_18;
	// begin inline asm
	mov.u32 %r583, %laneid;
	// end inline asm
	mov.b32 	%r586, 1;
	mov.b32 	%r607, 31;
	mov.b32 	%r608, -1;
	// begin inline asm
	shfl.sync.down.b32 %r584, %r644, %r586, %r607, %r608;
	// end inline asm
	setp.gt.s32 	%p88, %r583, 30;
	selp.b32 	%r609, 0, %r584, %p88;
	add.s32 	%r590, %r609, %r644;
	mov.b32 	%r591, 2;
	// begin inline asm
	shfl.sync.down.b32 %r589, %r590, %r591, %r607, %r608;
	// end inline asm
	setp.gt.s32 	%p89, %r583, 29;
	selp.b32 	%r610, 0, %r589, %p89;
	add.s32 	%r595, %r590, %r610;
	mov.b32 	%r596, 4;
	// begin inline asm
	shfl.sync.down.b32 %r594, %r595, %r596, %r607, %r608;
	// end inline asm
	setp.gt.s32 	%p90, %r583, 27;
	selp.b32 	%r611, 0, %r594, %p90;
	add.s32 	%r600, %r595, %r611;
	mov.b32 	%r601, 8;
	// begin inline asm
	shfl.sync.down.b32 %r599, %r600, %r601, %r607, %r608;
	// end inline asm
	setp.gt.s32 	%p91, %r583, 23;
	selp.b32 	%r612, 0, %r599, %p91;
	add.s32 	%r605, %r600, %r612;
	mov.b32 	%r606, 16;
	// begin inline asm
	shfl.sync.down.b32 %r604, %r605, %r606, %r607, %r608;
	// end inline asm
	setp.gt.s32 	%p92, %r583, 15;
	selp.b32 	%r613, 0, %r604, %p92;
	add.s32 	%r686, %r605, %r613;
	setp.ne.s32 	%p93, %r583, 0;
	@%p93 bra 	$L__BB9_16;
	shr.u32 	%r614, %r1, 3;
	and.b32  	%r615, %r614, 124;
	mov.u32 	%r616, _ZZN3cub18CUB_300001_SM_10006detail6reduce28DeviceReduceSingleTileKernelINS2_10policy_hubIiyN4cuda3std3__44plusIiEEE10Policy1000EPiSC_iS9_iiNS7_10__identityEEEvT0_T1_T2_T3_T4_T6_E12temp_storage;
	add.s32 	%r617, %r616, %r615;
	st.shared.u32 	[%r617+8], %r686;
$L__BB9_16:
	bar.sync 	0;
	setp.ne.s32 	%p94, %r1, 0;
	@%p94 bra 	$L__BB9_72;
	ld.shared.u32 	%r618, [_ZZN3cub18CUB_300001_SM_10006detail6reduce28DeviceReduceSingleTileKernelINS2_10policy_hubIiyN4cuda3std3__44plusIiEEE10Policy1000EPiSC_iS9_iiNS7_10__identityEEEvT0_T1_T2_T3_T4_T6_E12temp_storage+12];
	add.s32 	%r619, %r618, %r686;
	ld.shared.u32 	%r620, [_ZZN3cub18CUB_300001_SM_10006detail6reduce28DeviceReduceSingleTileKernelINS2_10policy_hubIiyN4cuda3std3__44plusIiEEE10Policy1000EPiSC_iS9_iiNS7_10__identityEEEvT0_T1_T2_T3_T4_T6_E12temp_storage+16];
	add.s32 	%r621, %r619, %r620;
	ld.shared.u32 	%r622, [_ZZN3cub18CUB_300001_SM_10006detail6reduce28DeviceReduceSingleTileKernelINS2_10policy_hubIiyN4cuda3std3__44plusIiEEE10Policy1000EPiSC_iS9_iiNS7_10__identityEEEvT0_T1_T2_T3_T4_T6_E12temp_storage+20];
	add.s32 	%r623, %r621, %r622;
	ld.shared.u32 	%r624, [_ZZN3cub18CUB_300001_SM_10006detail6reduce28DeviceReduceSingleTileKernelINS2_10policy_hubIiyN4cuda3std3__44plusIiEEE10Policy1000EPiSC_iS9_iiNS7_10__identityEEEvT0_T1_T2_T3_T4_T6_E12temp_storage+24];
	add.s32 	%r625, %r623, %r624;
	ld.shared.u32 	%r626, [_ZZN3cub18CUB_300001_SM_10006detail6reduce28DeviceReduceSingleTileKernelINS2_10policy_hubIiyN4cuda3std3__44plusIiEEE10Policy1000EPiSC_iS9_iiNS7_10__identityEEEvT0_T1_T2_T3_T4_T6_E12temp_storage+28];
	add.s32 	%r627, %r625, %r626;
	ld.shared.u32 	%r628, [_ZZN3cub18CUB_300001_SM_10006detail6reduce28DeviceReduceSingleTileKernelINS2_10policy_hubIiyN4cuda3std3__44plusIiEEE10Policy1000EPiSC_iS9_iiNS7_10__identityEEEvT0_T1_T2_T3_T4_T6_E12temp_storage+32];
	add.s32 	%r629, %r627, %r628;
	ld.shared.u32 	%r630, [_ZZN3cub18CUB_300001_SM_10006detail6reduce28DeviceReduceSingleTileKernelINS2_10policy_hubIiyN4cuda3std3__44plusIiEEE10Policy1000EPiSC_iS9_iiNS7_10__identityEEEvT0_T1_T2_T3_T4_T6_E12temp_storage+36];
	add.s32 	%r686, %r629, %r630;
	bra.uni 	$L__BB9_72;
$L__BB9_18:
	// begin inline asm
	mov.u32 %r520, %laneid;
	// end inline asm
	and.b32  	%r546, %r1, 992;
	add.s32 	%r547, %r546, 32;
	setp.gt.s32 	%p73, %r547, %r120;
	not.b32 	%r548, %r546;
	add.s32 	%r549, %r120, %r548;
	selp.b32 	%r544, %r549, 31, %p73;
	mov.b32 	%r523, 1;
	mov.b32 	%r545, -1;
	// begin inline asm
	shfl.sync.down.b32 %r521, %r644, %r523, %r544, %r545;
	// end inline asm
	setp.lt.s32 	%p74, %r520, %r544;
	selp.b32 	%r550, %r521, 0, %p74;
	add.s32 	%r527, %r550, %r644;
	mov.b32 	%r528, 2;
	// begin inline asm
	shfl.sync.down.b32 %r526, %r527, %r528, %r544, %r545;
	// end inline asm
	add.s32 	%r551, %r520, 2;
	setp.gt.s32 	%p75, %r551, %r544;
	selp.b32 	%r552, 0, %r526, %p75;
	add.s32 	%r532, %r527, %r552;
	mov.b32 	%r533, 4;
	// begin inline asm
	shfl.sync.down.b32 %r531, %r532, %r533, %r544, %r545;
	// end inline asm
	add.s32 	%r553, %r520, 4;
	setp.gt.s32 	%p76, %r553, %r544;
	selp.b32 	%r554, 0, %r531, %p76;
	add.s32 	%r537, %r532, %r554;
	mov.b32 	%r538, 8;
	// begin inline asm
	shfl.sync.down.b32 %r536, %r537, %r538, %r544, %r545;
	// end inline asm
	add.s32 	%r555, %r520, 8;
	setp.gt.s32 	%p77, %r555, %r544;
	selp.b32 	%r556, 0, %r536, %p77;
	add.s32 	%r542, %r537, %r556;
	mov.b32 	%r543, 16;
	// begin inline asm
	shfl.sync.down.b32 %r541, %r542, %r543, %r544, %r545;
	// end inline asm
	add.s32 	%r557, %r520, 16;
	setp.gt.s32 	%p78, %r557, %r544;
	selp.b32 	%r558, 0, %r541, %p78;
	add.s32 	%r686, %r542, %r558;
	setp.ne.s32 	%p79, %r520, 0;
	@%p79 bra 	$L__BB9_20;
	shr.u32 	%r559, %r1, 3;
	and.b32  	%r560, %r559, 124;
	mov.u32 	%r561, _ZZN3cub18CUB_300001_SM_10006detail6reduce28DeviceReduceSingleTileKernelINS2_10policy_hubIiyN4cuda3std3__44plusIiEEE10Policy1000EPiSC_iS9_iiNS7_10__identityEEEvT0_T1_T2_T3_T4_T6_E12temp_storage;
	add.s32 	%r562, %r561, %r560;
	st.shared.u32 	[%r562+8], %r686;
$L__BB9_20:
	bar.sync 	0;
	setp.ne.s32 	%p80, %r1, 0;
	@%p80 bra 	$L__BB9_72;
	setp.gt.s32 	%p81, %r120, 32;
	ld.shared.u32 	%r563, [_ZZN3cub18CUB_300001_SM_10006detail6reduce28DeviceReduceSingleTileKernelINS2_10policy_hubIiyN4cuda3std3__44plusIiEEE10Policy1000EPiSC_iS9_iiNS7_10__identityEEEvT0_T1_T2_T3_T4_T6_E12temp_storage+12];
	selp.b32 	%r564, %r563, 0, %p81;
	add.s32 	%r565, %r564, %r686;
	setp.gt.s32 	%p82, %r120, 64;
	ld.shared.u32 	%r566, [_ZZN3cub18CUB_300001_SM_10006detail6reduce28DeviceReduceSingleTileKernelINS2_10policy_hubIiyN4cuda3std3__44plusIiEEE10Policy1000EPiSC_iS9_iiNS7_10__identityEEEvT0_T1_T2_T3_T4_T6_E12temp_storage+16];
	selp.b32 	%r567, %r566, 0, %p82;
	add.s32 	%r568, %r565, %r567;
	setp.gt.s32 	%p83, %r120, 96;
	ld.shared.u32 	%r569, [_ZZN3cub18CUB_300001_SM_10006detail6reduce28DeviceReduceSingleTileKernelINS2_10policy_hubIiyN4cuda3std3__44plusIiEEE10Policy1000EPiSC_iS9_iiNS7_10__identityEEEvT0_T1_T2_T3_T4_T6_E12temp_storage+20];
	selp.b32 	%r570, %r569, 0, %p83;
	add.s32 	%r571, %r568, %r570;
	setp.gt.s32 	%p84, %r120, 128;
	ld.shared.u32 	%r572, [_ZZN3cub18CUB_300001_SM_10006detail6reduce28DeviceReduceSingleTileKernelINS2_10policy_hubIiyN4cuda3std3__44plusIiEEE10Policy1000EPiSC_iS9_iiNS7_10__identityEEEvT0_T1_T2_T3_T4_T6_E12temp_storage+24];
	selp.b32 	%r573, %r572, 0, %p84;
	add.s32 	%r574, %r571, %r573;
	setp.gt.s32 	%p85, %r120, 160;
	ld.shared.u32 	%r575, [_ZZN3cub18CUB_300001_SM_10006detail6reduce28DeviceReduceSingleTileKernelINS2_10policy_hubIiyN4cuda3std3__44plusIiEEE10Policy1000EPiSC_iS9_iiNS7_10__identityEEEvT0_T1_T2_T3_T4_T6_E12temp_storage+28];
	selp.b32 	%r576, %r575, 0, %p85;
	add.s32 	%r577, %r574, %r576;
	setp.gt.s32 	%p86, %r120, 192;
	ld.shared.u32 	%r578, [_ZZN3cub18CUB_300001_SM_10006detail6reduce28DeviceReduceSingleTileKernelINS2_10policy_hubIiyN4cuda3std3__44plusIiEEE10Policy1000EPiSC_iS9_iiNS7_10__identityEEEvT0_T1_T2_T3_T4_T6_E12temp_storage+32];
	selp.b32 	%r579, %r578, 0, %p86;
	add.s32 	%r580, %r577, %r579;
	setp.gt.s32 	%p87, %r120, 224;
	ld.shared.u32 	%r581, [_ZZN3cub18CUB_300001_SM_10006detail6reduce28DeviceReduceSingleTileKernelINS2_10policy_hubIiyN4cuda3std3__44plusIiEEE10Policy1000EPiSC_iS9_iiNS7_10__identityEEEvT0_T1_T2_T3_T4_T6_E12temp_storage+36];
	selp.b32 	%r582, %r581, 0, %p87;
	add.s32 	%r686, %r580, %r582;
	bra.uni 	$L__BB9_72;
$L__BB9_22:
	mov.u32 	%r26, %tid.x;
	shl.b32 	%r377, %r26, 2;
	mul.wide.u32 	%rd86, %r377, 4;
	add.s64 	%rd76, %rd16, %rd86;
	// begin inline asm
	ld.global.nc.v2.u64 {%rd74, %rd75}, [%rd76];
	// end inline asm
	mov.b64 	{%r378, %r379}, %rd75;
	mov.b64 	{%r380, %r381}, %rd74;
	add.s64 	%rd79, %rd76, 4096;
	// begin inline asm
	ld.global.nc.v2.u64 {%rd77, %rd78}, [%rd79];
	// end inline asm
	mov.b64 	{%r382, %r383}, %rd78;
	mov.b64 	{%r384, %r385}, %rd77;
	add.s64 	%rd82, %rd76, 8192;
	// begin inline asm
	ld.global.nc.v2.u64 {%rd80, %rd81}, [%rd82];
	// end inline asm
	mov.b64 	{%r386, %r387}, %rd81;
	mov.b64 	{%r388, %r389}, %rd80;
	add.s64 	%rd85, %rd76, 12288;
	// begin inline asm
	ld.global.nc.v2.u64 {%rd83, %rd84}, [%rd85];
	// end inline asm
	mov.b64 	{%r390, %r391}, %rd84;
	mov.b64 	{%r392, %r393}, %rd83;
	add.s32 	%r394, %r381, %r380;
	add.s32 	%r395, %r378, %r394;
	add.s32 	%r396, %r379, %r395;
	add.s32 	%r397, %r384, %r396;
	add.s32 	%r398, %r385, %r397;
	add.s32 	%r399, %r382, %r398;
	add.s32 	%r400, %r383, %r399;
	add.s32 	%r401, %r388, %r400;
	add.s32 	%r402, %r389, %r401;
	add.s32 	%r403, %r386, %r402;
	add.s32 	%r404, %r387, %r403;
	add.s32 	%r405, %r392, %r404;
	add.s32 	%r406, %r393, %r405;
	add.s32 	%r407, %r390, %r406;
	add.s32 	%r659, %r391, %r407;
	setp.lt.u32 	%p50, %r120, 8192;
	mov.b32 	%r648, 4096;
	@%p50 bra 	$L__BB9_26;
	add.s32 	%r28, %r120, -4096;
	mov.b32 	%r648, 4096;
$L__BB9_24:
	mul.wide.s32 	%rd99, %r648, 4;
	add.s64 	%rd89, %rd76, %rd99;
	// begin inline asm
	ld.global.nc.v2.u64 {%rd87, %rd88}, [%rd89];
	// end inline asm
	mov.b64 	{%r409, %r410}, %rd88;
	mov.b64 	{%r411, %r412}, %rd87;
	add.s64 	%rd92, %rd89, 4096;
	// begin inline asm
	ld.global.nc.v2.u64 {%rd90, %rd91}, [%rd92];
	// end inline asm
	mov.b64 	{%r413, %r414}, %rd91;
	mov.b64 	{%r415, %r416}, %rd90;
	add.s64 	%rd95, %rd89, 8192;
	// begin inline asm
	ld.global.nc.v2.u64 {%rd93, %rd94}, [%rd95];
	// end inline asm
	mov.b64 	{%r417, %r418}, %rd94;
	mov.b64 	{%r419, %r420}, %rd93;
	add.s64 	%rd98, %rd89, 12288;
	// begin inline asm
	ld.global.nc.v2.u64 {%rd96, %rd97}, [%rd98];
	// end inline asm
	mov.b64 	{%r421, %r422}, %rd97;
	mov.b64 	{%r423, %r424}, %rd96;
	add.s32 	%r425, %r411, %r659;
	add.s32 	%r426, %r412, %r425;
	add.s32 	%r427, %r409, %r426;
	add.s32 	%r428, %r410, %r427;
	add.s32 	%r429, %r415, %r428;
	add.s32 	%r430, %r416, %r429;
	add.s32 	%r431, %r413, %r430;
	add.s32 	%r432, %r414, %r431;
	add.s32 	%r433, %r419, %r432;
	add.s32 	%r434, %r420, %r433;
	add.s32 	%r435, %r417, %r434;
	add.s32 	%r436, %r418, %r435;
	add.s32 	%r437, %r423, %r436;
	add.s32 	%r438, %r424, %r437;
	add.s32 	%r439, %r421, %r438;
	add.s32 	%r659, %r422, %r439;
	sub.s32 	%r440, %r120, %r648;
	setp.lt.s32 	%p51, %r440, 4096;
	@%p51 bra 	$L__BB9_34;
	add.s32 	%r648, %r648, 4096;
	setp.le.s32 	%p52, %r648, %r28;
	@%p52 bra 	$L__BB9_24;
$L__BB9_26:
	setp.le.s32 	%p53, %r120, %r648;
	@%p53 bra 	$L__BB9_34;
	sub.s32 	%r35, %r120, %r648;
	setp.ge.s32 	%p54, %r26, %r35;
	@%p54 bra 	$L__BB9_34;
	not.b32 	%r442, %r26;
	add.s32 	%r443, %r120, %r442;
	sub.s32 	%r36, %r443, %r648;
	and.b32  	%r444, %r36, 768;
	setp.eq.s32 	%p55, %r444, 768;
	mov.u32 	%r653, %r26;
	@%p55 bra 	$L__BB9_31;
	add.s32 	%r650, %r26, %r648;
	shr.u32 	%r445, %r36, 8;
	add.s32 	%r446, %r445, 1;
	and.b32  	%r447, %r446, 3;
	neg.s32 	%r649, %r447;
	mov.u32 	%r653, %r26;
$L__BB9_30:
	.pragma "nounroll";
	mul.wide.u32 	%rd101, %r650, 4;
	add.s64 	%rd100, %rd16, %rd101;
	// begin inline asm
	ld.global.nc.u32 %r448, [%rd100];
	// end inline asm
	add.s32 	%r659, %r448, %r659;
	add.s32 	%r653, %r653, 256;
	add.s32 	%r650, %r650, 256;
	add.s32 	%r649, %r649, 1;
	setp.ne.s32 	%p56, %r649, 0;
	@%p56 bra 	$L__BB9_30;
$L__BB9_31:
	setp.lt.u32 	%p57, %r36, 768;
	@%p57 bra 	$L__BB9_34;
	cvt.u64.u32 	%rd102, %r653;
	cvt.u64.u32 	%rd103, %r648;
	add.s64 	%rd104, %rd102, %rd103;
	shl.b64 	%rd105, %rd104, 2;
	add.s64 	%rd106, %rd105, %rd16;
	add.s64 	%rd122, %rd106, 2048;
	add.s32 	%r656, %r653, %r648;
$L__BB9_33:
	mul.wide.u32 	%rd111, %r656, 4;
	add.s64 	%rd107, %rd16, %rd111;
	// begin inline asm
	ld.global.nc.u32 %r449, [%rd107];
	// end inline asm
	add.s32 	%r453, %r449, %r659;
	add.s64 	%rd108, %rd122, -1024;
	// begin inline asm
	ld.global.nc.u32 %r450, [%rd108];
	// end inline asm
	add.s32 	%r454, %r450, %r453;
	// begin inline asm
	ld.global.nc.u32 %r451, [%rd122];
	// end inline asm
	add.s32 	%r455, %r451, %r454;
	add.s64 	%rd110, %rd122, 1024;
	// begin inline asm
	ld.global.nc.u32 %r452, [%rd110];
	// end inline asm
	add.s32 	%r659, %r452, %r455;
	add.s32 	%r653, %r653, 1024;
	add.s64 	%rd122, %rd122, 4096;
	add.s32 	%r656, %r656, 1024;
	setp.lt.s32 	%p58, %r653, %r35;
	@%p58 bra 	$L__BB9_33;
$L__BB9_34:
	// begin inline asm
	mov.u32 %r456, %laneid;
	// end inline asm
	mov.b32 	%r459, 1;
	mov.b32 	%r480, 31;
	mov.b32 	%r481, -1;
	// begin inline asm
	shfl.sync.down.b32 %r457, %r659, %r459, %r480, %r481;
	// end inline asm
	setp.gt.s32 	%p59, %r456, 30;
	selp.b32 	%r482, 0, %r457, %p59;
	add.s32 	%r463, %r482, %r659;
	mov.b32 	%r464, 2;
	// begin inline asm
	shfl.sync.down.b32 %r462, %r463, %r464, %r480, %r481;
	// end inline asm
	setp.gt.s32 	%p60, %r456, 29;
	selp.b32 	%r483, 0, %r462, %p60;
	add.s32 	%r468, %r463, %r483;
	mov.b32 	%r469, 4;
	// begin inline asm
	shfl.sync.down.b32 %r467, %r468, %r469, %r480, %r481;
	// end inline asm
	setp.gt.s32 	%p61, %r456, 27;
	selp.b32 	%r484, 0, %r467, %p61;
	add.s32 	%r473, %r468, %r484;
	mov.b32 	%r474, 8;
	// begin inline asm
	shfl.sync.down.b32 %r472, %r473, %r474, %r480, %r481;
	// end inline asm
	setp.gt.s32 	%p62, %r456, 23;
	selp.b32 	%r485, 0, %r472, %p62;
	add.s32 	%r478, %r473, %r485;
	mov.b32 	%r479, 16;
	// begin inline asm
	shfl.sync.down.b32 %r477, %r478, %r479, %r480, %r481;
	// end inline asm
	setp.gt.s32 	%p63, %r456, 15;
	selp.b32 	%r486, 0, %r477, %p63;
	add.s32 	%r686, %r478, %r486;
	setp.ne.s32 	%p64, %r456, 0;
	@%p64 bra 	$L__BB9_36;
	shr.u32 	%r487, %r26, 3;
	and.b32  	%r488, %r487, 124;
	mov.u32 	%r489, _ZZN3cub18CUB_300001_SM_10006detail6reduce28DeviceReduceSingleTileKernelINS2_10policy_hubIiyN4cuda3std3__44plusIiEEE10Policy1000EPiSC_iS9_iiNS7_10__identityEEEvT0_T1_T2_T3_T4_T6_E12temp_storage;
	add.s32 	%r490, %r489, %r488;
	st.shared.u32 	[%r490+8], %r686;
$L__BB9_36:
	bar.sync 	0;
	setp.ne.s32 	%p65, %r26, 0;
	@%p65 bra 	$L__BB9_72;
	ld.shared.u32 	%r491, [_ZZN3cub18CUB_300001_SM_10006detail6reduce28DeviceReduceSingleTileKernelINS2_10policy_hubIiyN4cuda3std3__44plusIiEEE10Policy1000EPiSC_iS9_iiNS7_10__identityEEEvT0_T1_T2_T3_T4_T6_E12temp_storage+12];
	add.s32 	%r492, %r491, %r686;
	ld.shared.u32 	%r493, [_ZZN3cub18CUB_300001_SM_10006detail6reduce28DeviceReduceSingleTileKernelINS2_10policy_hubIiyN4cuda3std3__44plusIiEEE10Policy1000EPiSC_iS9_iiNS7_10__identityEEEvT0_T1_T2_T3_T4_T6_E12temp_storage+16];
	add.s32 	%r494, %r492, %r493;
	ld.shared.u32 	%r495, [_ZZN3cub18CUB_300001_SM_10006detail6reduce28DeviceReduceSingleTileKernelINS2_10policy_hubIiyN4cuda3std3__44plusIiEEE10Policy1000EPiSC_iS9_iiNS7_10__identityEEEvT0_T1_T2_T3_T4_T6_E12temp_storage+20];
	add.s32 	%r496, %r494, %r495;
	ld.shared.u32 	%r497, [_ZZN3cub18CUB_300001_SM_10006detail6reduce28DeviceReduceSingleTileKernelINS2_10policy_hubIiyN4cuda3std3__44plusIiEEE10Policy1000EPiSC_iS9_iiNS7_10__identityEEEvT0_T1_T2_T3_T4_T6_E12temp_storage+24];
	add.s32 	%r498, %r496, %r497;
	ld.shared.u32 	%r499, [_ZZN3cub18CUB_300001_SM_10006detail6reduce28DeviceReduceSingleTileKernelINS2_10policy_hubIiyN4cuda3std3__44plusIiEEE10Policy1000EPiSC_iS9_iiNS7_10__identityEEEvT0_T1_T2_T3_T4_T6_E12temp_storage+28];
	add.s32 	%r500, %r498, %r499;
	ld.shared.u32 	%r501, [_ZZN3cub18CUB_300001_SM_10006detail6reduce28DeviceReduceSingleTileKernelINS2_10policy_hubIiyN4cuda3std3__44plusIiEEE10Policy1000EPiSC_iS9_iiNS7_10__identityEEEvT0_T1_T2_T3_T4_T6_E12temp_storage+32];
	add.s32 	%r502, %r500, %r501;
	ld.shared.u32 	%r503, [_ZZN3cub18CUB_300001_SM_10006detail6reduce28DeviceReduceSingleTileKernelINS2_10policy_hubIiyN4cuda3std3__44plusIiEEE10Policy1000EPiSC_iS9_iiNS7_10__identityEEEvT0_T1_T2_T3_T4_T6_E12temp_storage+36];
	add.s32 	%r686, %r502, %r503;
	bra.uni 	$L__BB9_72;
$L__BB9_38:
	setp.gt.s32 	%p3, %r120, 4095;
	@%p3 bra 	$L__BB9_56;
	mov.u32 	%r60, %tid.x;
	setp.ge.s32 	%p20, %r60, %r120;
	mov.b32 	%r670, 0;
	mov.u32 	%r665, %r60;
	@%p20 bra 	$L__BB9_41;
	mul.wide.u32 	%rd66, %r60, 4;
	add.s64 	%rd65, %rd16, %rd66;
	// begin inline asm
	ld.global.nc.u32 %r670, [%rd65];
	// end inline asm
	add.s32 	%r665, %r60, 256;
$L__BB9_41:
	setp.ge.s32 	%p21, %r665, %r120;
	@%p21 bra 	$L__BB9_47;
	not.b32 	%r252, %r665;
	add.s32 	%r65, %r120, %r252;
	and.b32  	%r253, %r65, 768;
	setp.eq.s32 	%p22, %r253, 768;
	@%p22 bra 	$L__BB9_45;
	mul.wide.u32 	%rd67, %r665, 4;
	add.s64 	%rd123, %rd16, %rd67;
	shr.u32 	%r254, %r65, 8;
	add.s32 	%r255, %r254, 1;
	and.b32  	%r256, %r255, 3;
	neg.s32 	%r662, %r256;
$L__BB9_44:
	.pragma "nounroll";
	// begin inline asm
	ld.global.nc.u32 %r257, [%rd123];
	// end inline asm
	add.s32 	%r670, %r257, %r670;
	add.s32 	%r665, %r665, 256;
	add.s64 	%rd123, %rd123, 1024;
	add.s32 	%r662, %r662, 1;
	setp.ne.s32 	%p23, %r662, 0;
	@%p23 bra 	$L__BB9_44;
$L__BB9_45:
	setp.lt.u32 	%p24, %r65, 768;
	@%p24 bra 	$L__BB9_47;
$L__BB9_46:
	mul.wide.s32 	%rd73, %r665, 4;
	add.s64 	%rd69, %rd16, %rd73;
	// begin inline asm
	ld.global.nc.u32 %r258, [%rd69];
	// end inline asm
	add.s32 	%r262, %r258, %r670;
	add.s64 	%rd70, %rd69, 1024;
	// begin inline asm
	ld.global.nc.u32 %r259, [%rd70];
	// end inline asm
	add.s32 	%r263, %r259, %r262;
	add.s64 	%rd71, %rd69, 2048;
	// begin inline asm
	ld.global.nc.u32 %r260, [%rd71];
	// end inline asm
	add.s32 	%r264, %r260, %r263;
	add.s64 	%rd72, %rd69, 3072;
	// begin inline asm
	ld.global.nc.u32 %r261, [%rd72];
	// end inline asm
	add.s32 	%r670, %r261, %r264;
	add.s32 	%r665, %r665, 1024;
	setp.lt.s32 	%p25, %r665, %r120;
	@%p25 bra 	$L__BB9_46;
$L__BB9_47:
	setp.lt.s32 	%p26, %r120, 256;
	@%p26 bra 	$L__BB9_52;
	// begin inline asm
	mov.u32 %r328, %laneid;
	// end inline asm
	mov.b32 	%r331, 1;
	mov.b32 	%r352, 31;
	mov.b32 	%r353, -1;
	// begin inline asm
	shfl.sync.down.b32 %r329, %r670, %r331, %r352, %r353;
	// end inline asm
	setp.gt.s32 	%p42, %r328, 30;
	selp.b32 	%r354, 0, %r329, %p42;
	add.s32 	%r335, %r354, %r670;
	mov.b32 	%r336, 2;
	// begin inline asm
	shfl.sync.down.b32 %r334, %r335, %r336, %r352, %r353;
	// end inline asm
	setp.gt.s32 	%p43, %r328, 29;
	selp.b32 	%r355, 0, %r334, %p43;
	add.s32 	%r340, %r335, %r355;
	mov.b32 	%r341, 4;
	// begin inline asm
	shfl.sync.down.b32 %r339, %r340, %r341, %r352, %r353;
	// end inline asm
	setp.gt.s32 	%p44, %r328, 27;
	selp.b32 	%r356, 0, %r339, %p44;
	add.s32 	%r345, %r340, %r356;
	mov.b32 	%r346, 8;
	// begin inline asm
	shfl.sync.down.b32 %r344, %r345, %r346, %r352, %r353;
	// end inline asm
	setp.gt.s32 	%p45, %r328, 23;
	selp.b32 	%r357, 0, %r344, %p45;
	add.s32 	%r350, %r345, %r357;
	mov.b32 	%r351, 16;
	// begin inline asm
	shfl.sync.down.b32 %r349, %r350, %r351, %r352, %r353;
	// end inline asm
	setp.gt.s32 	%p46, %r328, 15;
	selp.b32 	%r358, 0, %r349, %p46;
	add.s32 	%r686, %r350, %r358;
	setp.ne.s32 	%p47, %r328, 0;
	@%p47 bra 	$L__BB9_50;
	shr.u32 	%r359, %r60, 3;
	and.b32  	%r360, %r359, 124;
	mov.u32 	%r361, _ZZN3cub18CUB_300001_SM_10006detail6reduce28DeviceReduceSingleTileKernelINS2_10policy_hubIiyN4cuda3std3__44plusIiEEE10Policy1000EPiSC_iS9_iiNS7_10__identityEEEvT0_T1_T2_T3_T4_T6_E12temp_storage;
	add.s32 	%r362, %r361, %r360;
	st.shared.u32 	[%r362+8], %r686;
$L__BB9_50:
	bar.sync 	0;
	setp.ne.s32 	%p48, %r60, 0;
	@%p48 bra 	$L__BB9_72;
	ld.shared.u32 	%r363, [_ZZN3cub18CUB_300001_SM_10006detail6reduce28DeviceReduceSingleTileKernelINS2_10policy_hubIiyN4cuda3std3__44plusIiEEE10Policy1000EPiSC_iS9_iiNS7_10__identityEEEvT0_T1_T2_T3_T4_T6_E12temp_storage+12];
	add.s32 	%r364, %r363, %r686;
	ld.shared.u32 	%r365, [_ZZN3cub18CUB_300001_SM_10006detail6reduce28DeviceReduceSingleTileKernelINS2_10policy_hubIiyN4cuda3std3__44plusIiEEE10Policy1000EPiSC_iS9_iiNS7_10__identityEEEvT0_T1_T2_T3_T4_T6_E12temp_storage+16];
	add.s32 	%r366, %r364, %r365;
	ld.shared.u32 	%r367, [_ZZN3cub18CUB_300001_SM_10006detail6reduce28DeviceReduceSingleTileKernelINS2_10policy_hubIiyN4cuda3std3__44plusIiEEE10Policy1000EPiSC_iS9_iiNS7_10__identityEEEvT0_T1_T2_T3_T4_T6_E12temp_storage+20];
	add.s32 	%r368, %r366, %r367;
	ld.shared.u32 	%r369, [_ZZN3cub18CUB_300001_SM_10006detail6reduce28DeviceReduceSingleTileKernelINS2_10policy_hubIiyN4cuda3std3__44plusIiEEE10Policy1000EPiSC_iS9_iiNS7_10__identityEEEvT0_T1_T2_T3_T4_T6_E12temp_storage+24];
	add.s32 	%r370, %r368, %r369;
	ld.shared.u32 	%r371, [_ZZN3cub18CUB_300001_SM_10006detail6reduce28DeviceReduceSingleTileKernelINS2_10policy_hubIiyN4cuda3std3__44plusIiEEE10Policy1000EPiSC_iS9_iiNS7_10__identityEEEvT0_T1_T2_T3_T4_T6_E12temp_storage+28];
	add.s32 	%r372, %r370, %r371;
	ld.shared.u32 	%r373, [_ZZN3cub18CUB_300001_SM_10006detail6reduce28DeviceReduceSingleTileKernelINS2_10policy_hubIiyN4cuda3std3__44plusIiEEE10Policy1000EPiSC_iS9_iiNS7_10__identityEEEvT0_T1_T2_T3_T4_T6_E12temp_storage+32];
	add.s32 	%r374, %r372, %r373;
	ld.shared.u32 	%r375, [_ZZN3cub18CUB_300001_SM_10006detail6reduce28DeviceReduceSingleTileKernelINS2_10policy_hubIiyN4cuda3std3__44plusIiEEE10Policy1000EPiSC_iS9_iiNS7_10__identityEEEvT0_T1_T2_T3_T4_T6_E12temp_storage+36];
	add.s32 	%r686, %r374, %r375;
	bra.uni 	$L__BB9_72;
$L__BB9_52:
	// begin inline asm
	mov.u32 %r265, %laneid;
	// end inline asm
	and.b32  	%r291, %r60, 992;
	add.s32 	%r292, %r291, 32;
	setp.gt.s32 	%p27, %r292, %r120;
	not.b32 	%r293, %r291;
	add.s32 	%r294, %r120, %r293;
	selp.b32 	%r289, %r294, 31, %p27;
	mov.b32 	%r268, 1;
	mov.b32 	%r290, -1;
	// begin inline asm
	shfl.sync.down.b32 %r266, %r670, %r268, %r289, %r290;
	// end inline asm
	setp.lt.s32 	%p28, %r265, %r289;
	selp.b32 	%r295, %r266, 0, %p28;
	add.s32 	%r272, %r295, %r670;
	mov.b32 	%r273, 2;
	// begin inline asm
	shfl.sync.down.b32 %r271, %r272, %r273, %r289, %r290;
	// end inline asm
	add.s32 	%r296, %r265, 2;
	setp.gt.s32 	%p29, %r296, %r289;
	selp.b32 	%r297, 0, %r271, %p29;
	add.s32 	%r277, %r272, %r297;
	mov.b32 	%r278, 4;
	// begin inline asm
	shfl.sync.down.b32 %r276, %r277, %r278, %r289, %r290;
	// end inline asm
	add.s32 	%r298, %r265, 4;
	setp.gt.s32 	%p30, %r298, %r289;
	selp.b32 	%r299, 0, %r276, %p30;
	add.s32 	%r282, %r277, %r299;
	mov.b32 	%r283, 8;
	// begin inline asm
	shfl.sync.down.b32 %r281, %r282, %r283, %r289, %r290;
	// end inline asm
	add.s32 	%r300, %r265, 8;
	setp.gt.s32 	%p31, %r300, %r289;
	selp.b32 	%r301, 0, %r281, %p31;
	add.s32 	%r287, %r282, %r301;
	mov.b32 	%r288, 16;
	// begin inline asm
	shfl.sync.down.b32 %r286, %r287, %r288, %r289, %r290;
	// end inline asm
	add.s32 	%r302, %r265, 16;
	setp.gt.s32 	%p32, %r302, %r289;
	selp.b32 	%r303, 0, %r286, %p32;
	add.s32 	%r686, %r287, %r303;
	setp.ne.s32 	%p33, %r265, 0;
	@%p33 bra 	$L__BB9_54;
	shr.u32 	%r304, %r60, 3;
	and.b32  	%r305, %r304, 124;
	mov.u32 	%r306, _ZZN3cub18CUB_300001_SM_10006detail6reduce28DeviceReduceSingleTileKernelINS2_10policy_hubIiyN4cuda3std3__44plusIiEEE10Policy1000EPiSC_iS9_iiNS7_10__identityEEEvT0_T1_T2_T3_T4_T6_E12temp_storage;
	add.s32 	%r307, %r306, %r305;
	st.shared.u32 	[%r307+8], %r686;
$L__BB9_54:
	bar.sync 	0;
	setp.ne.s32 	%p34, %r60, 0;
	@%p34 bra 	$L__BB9_72;
	setp.gt.s32 	%p35, %r120, 32;
	ld.shared.u32 	%r308, [_ZZN3cub18CUB_300001_SM_10006detail6reduce28DeviceReduceSingleTileKernelINS2_10policy_hubIiyN4cuda3std3__44plusIiEEE10Policy1000EPiSC_iS9_iiNS7_10__identityEEEvT0_T1_T2_T3_T4_T6_E12temp_storage+12];
	selp.b32 	%r309, %r308, 0, %p35;
	add.s32 	%r310, %r309, %r686;
	setp.gt.s32 	%p36, %r120, 64;
	ld.shared.u32 	%r311, [_ZZN3cub18CUB_300001_SM_10006detail6reduce28DeviceReduceSingleTileKernelINS2_10policy_hubIiyN4cuda3std3__44plusIiEEE10Policy1000EPiSC_iS9_iiNS7_10__identityEEEvT0_T1_T2_T3_T4_T6_E12temp_storage+16];
	selp.b32 	%r312, %r311, 0, %p36;
	add.s32 	%r313, %r310, %r312;
	setp.gt.s32 	%p37, %r120, 96;
	ld.shared.u32 	%r314, [_ZZN3cub18CUB_300001_SM_10006detail6reduce28DeviceReduceSingleTileKernelINS2_10policy_hubIiyN4cuda3std3__44plusIiEEE10Policy1000EPiSC_iS9_iiNS7_10__identityEEEvT0_T1_T2_T3_T4_T6_E12temp_storage+20];
	selp.b32 	%r315, %r314, 0, %p37;
	add.s32 	%r316, %r313, %r315;
	setp.gt.s32 	%p38, %r120, 128;
	ld.shared.u32 	%r317, [_ZZN3cub18CUB_300001_SM_10006detail6reduce28DeviceReduceSingleTileKernelINS2_10policy_hubIiyN4cuda3std3__44plusIiEEE10Policy1000EPiSC_iS9_iiNS7_10__identityEEEvT0_T1_T2_T3_T4_T6_E12temp_storage+24];
	selp.b32 	%r318, %r317, 0, %p38;
	add.s32 	%r319, %r316, %r318;
	setp.gt.s32 	%p39, %r120, 160;
	ld.shared.u32 	%r320, [_ZZN3cub18CUB_300001_SM_10006detail6reduce28DeviceReduceSingleTileKernelINS2_10policy_hubIiyN4cuda3std3__44plusIiEEE10Policy1000EPiSC_iS9_iiNS7_10__identityEEEvT0_T1_T2_T3_T4_T6_E12temp_storage+28];
	selp.b32 	%r321, %r320, 0, %p39;
	add.s32 	%r322, %r319, %r321;
	setp.gt.s32 	%p40, %r120, 192;
	ld.shared.u32 	%r323, [_ZZN3cub18CUB_300001_SM_10006detail6reduce28DeviceReduceSingleTileKernelINS2_10policy_hubIiyN4cuda3std3__44plusIiEEE10Policy1000EPiSC_iS9_iiNS7_10__identityEEEvT0_T1_T2_T3_T4_T6_E12temp_storage+32];
	selp.b32 	%r324, %r323, 0, %p40;
	add.s32 	%r325, %r322, %r324;
	setp.gt.s32 	%p41, %r120, 224;
	ld.shared.u32 	%r326, [_ZZN3cub18CUB_300001_SM_10006detail6reduce28DeviceReduceSingleTileKernelINS2_10policy_hubIiyN4cuda3std3__44plusIiEEE10Policy1000EPiSC_iS9_iiNS7_10__identityEEEvT0_T1_T2_T3_T4_T6_E12temp_storage+36];
	selp.b32 	%r327, %r326, 0, %p41;
	add.s32 	%r686, %r325, %r327;
	bra.uni 	$L__BB9_72;
$L__BB9_56:
	mov.u32 	%r85, %tid.x;
	mul.wide.u32 	%rd35, %r85, 4;
	add.s64 	%rd19, %rd16, %rd35;
	// begin inline asm
	ld.global.nc.u32 %r122, [%rd19];
	// end inline asm
	add.s64 	%rd20, %rd19, 1024;
	// begin inline asm
	ld.global.nc.u32 %r123, [%rd20];
	// end inline asm
	add.s64 	%rd21, %rd19, 2048;
	// begin inline asm
	ld.global.nc.u32 %r124, [%rd21];
	// end inline asm
	add.s64 	%rd22, %rd19, 3072;
	// begin inline asm
	ld.global.nc.u32 %r125, [%rd22];
	// end inline asm
	add.s64 	%rd23, %rd19, 4096;
	// begin inline asm
	ld.global.nc.u32 %r126, [%rd23];
	// end inline asm
	add.s64 	%rd24, %rd19, 5120;
	// begin inline asm
	ld.global.nc.u32 %r127, [%rd24];
	// end inline asm
	add.s64 	%rd25, %rd19, 6144;
	// begin inline asm
	ld.global.nc.u32 %r128, [%rd25];
	// end inline asm
	add.s64 	%rd26, %rd19, 7168;
	// begin inline asm
	ld.global.nc.u32 %r129, [%rd26];
	// end inline asm
	add.s64 	%rd27, %rd19, 8192;
	// begin inline asm
	ld.global.nc.u32 %r130, [%rd27];
	// end inline asm
	add.s64 	%rd28, %rd19, 9216;
	// begin inline asm
	ld.global.nc.u32 %r131, [%rd28];
	// end inline asm
	add.s64 	%rd29, %rd19, 10240;
	// begin inline asm
	ld.global.nc.u32 %r132, [%rd29];
	// end inline asm
	add.s64 	%rd30, %rd19, 11264;
	// begin inline asm
	ld.global.nc.u32 %r133, [%rd30];
	// end inline asm
	add.s64 	%rd31, %rd19, 12288;
	// begin inline asm
	ld.global.nc.u32 %r134, [%rd31];
	// end inline asm
	add.s64 	%rd32, %rd19, 13312;
	// begin inline asm
	ld.global.nc.u32 %r135, [%rd32];
	// end inline asm
	add.s64 	%rd33, %rd19, 14336;
	// begin inline asm
	ld.global.nc.u32 %r136, [%rd33];
	// end inline asm
	add.s64 	%rd34, %rd19, 15360;
	// begin inline asm
	ld.global.nc.u32 %r137, [%rd34];
	// end inline asm
	add.s32 	%r139, %r123, %r122;
	add.s32 	%r140, %r124, %r139;
	add.s32 	%r141, %r125, %r140;
	add.s32 	%r142, %r126, %r141;
	add.s32 	%r143, %r127, %r142;
	add.s32 	%r144, %r128, %r143;
	add.s32 	%r145, %r129, %r144;
	add.s32 	%r146, %r130, %r145;
	add.s32 	%r147, %r131, %r146;
	add.s32 	%r148, %r132, %r147;
	add.s32 	%r149, %r133, %r148;
	add.s32 	%r150, %r134, %r149;
	add.s32 	%r151, %r135, %r150;
	add.s32 	%r152, %r136, %r151;
	add.s32 	%r685, %r137, %r152;
	setp.lt.u32 	%p4, %r120, 8192;
	mov.b32 	%r674, 4096;
	@%p4 bra 	$L__BB9_60;
	add.s32 	%r87, %r120, -4096;
	mov.b32 	%r674, 4096;
$L__BB9_58:
	mul.wide.s32 	%rd52, %r674, 4;
	add.s64 	%rd36, %rd19, %rd52;
	// begin inline asm
	ld.global.nc.u32 %r154, [%rd36];
	// end inline asm
	add.s64 	%rd37, %rd36, 1024;
	// begin inline asm
	ld.global.nc.u32 %r155, [%rd37];
	// end inline asm
	add.s64 	%rd38, %rd36, 2048;
	// begin inline asm
	ld.global.nc.u32 %r156, [%rd38];
	// end inline asm
	add.s64 	%rd39, %rd36, 3072;
	// begin inline asm
	ld.global.nc.u32 %r157, [%rd39];
	// end inline asm
	add.s64 	%rd40, %rd36, 4096;
	// begin inline asm
	ld.global.nc.u32 %r158, [%rd40];
	// end inline asm
	add.s64 	%rd41, %rd36, 5120;
	// begin inline asm
	ld.global.nc.u32 %r159, [%rd41];
	// end inline asm
	add.s64 	%rd42, %rd36, 6144;
	// begin inline asm
	ld.global.nc.u32 %r160, [%rd42];
	// end inline asm
	add.s64 	%rd43, %rd36, 7168;
	// begin inline asm
	ld.global.nc.u32 %r161, [%rd43];
	// end inline asm
	add.s64 	%rd44, %rd36, 8192;
	// begin inline asm
	ld.global.nc.u32 %r162, [%rd44];
	// end inline asm
	add.s64 	%rd45, %rd36, 9216;
	// begin inline asm
	ld.global.nc.u32 %r163, [%rd45];
	// end inline asm
	add.s64 	%rd46, %rd36, 10240;
	// begin inline asm
	ld.global.nc.u32 %r164, [%rd46];
	// end inline asm
	add.s64 	%rd47, %rd36, 11264;
	// begin inline asm
	ld.global.nc.u32 %r165, [%rd47];
	// end inline asm
	add.s64 	%rd48, %rd36, 12288;
	// begin inline asm
	ld.global.nc.u32 %r166, [%rd48];
	// end inline asm
	add.s64 	%rd49, %rd36, 13312;
	// begin inline asm
	ld.global.nc.u32 %r167, [%rd49];
	// end inline asm
	add.s64 	%rd50, %rd36, 14336;
	// begin inline asm
	ld.global.nc.u32 %r168, [%rd50];
	// end inline asm
	add.s64 	%rd51, %rd36, 15360;
	// begin inline asm
	ld.global.nc.u32 %r169, [%rd51];
	// end inline asm
	add.s32 	%r170, %r154, %r685;
	add.s32 	%r171, %r155, %r170;
	add.s32 	%r172, %r156, %r171;
	add.s32 	%r173, %r157, %r172;
	add.s32 	%r174, %r158, %r173;
	add.s32 	%r175, %r159, %r174;
	add.s32 	%r176, %r160, %r175;
	add.s32 	%r177, %r161, %r176;
	add.s32 	%r178, %r162, %r177;
	add.s32 	%r179, %r163, %r178;
	add.s32 	%r180, %r164, %r179;
	add.s32 	%r181, %r165, %r180;
	add.s32 	%r182, %r166, %r181;
	add.s32 	%r183, %r167, %r182;
	add.s32 	%r184, %r168, %r183;
	add.s32 	%r685, %r169, %r184;
	sub.s32 	%r185, %r120, %r674;
	setp.lt.s32 	%p5, %r185, 4096;
	@%p5 bra 	$L__BB9_68;
	add.s32 	%r674, %r674, 4096;
	setp.le.s32 	%p6, %r674, %r87;
	@%p6 bra 	$L__BB9_58;
$L__BB9_60:
	setp.le.s32 	%p7, %r120, %r674;
	@%p7 bra 	$L__BB9_68;
	sub.s32 	%r94, %r120, %r674;
	setp.ge.s32 	%p8, %r85, %r94;
	@%p8 bra 	$L__BB9_68;
	not.b32 	%r187, %r85;
	add.s32 	%r188, %r120, %r187;
	sub.s32 	%r95, %r188, %r674;
	and.b32  	%r189, %r95, 768;
	setp.eq.s32 	%p9, %r189, 768;
	mov.u32 	%r679, %r85;
	@%p9 bra 	$L__BB9_65;
	add.s32 	%r676, %r85, %r674;
	shr.u32 	%r190, %r95, 8;
	add.s32 	%r191, %r190, 1;
	and.b32  	%r192, %r191, 3;
	neg.s32 	%r675, %r192;
	mov.u32 	%r679, %r85;
$L__BB9_64:
	.pragma "nounroll";
	mul.wide.u32 	%rd54, %r676, 4;
	add.s64 	%rd53, %rd16, %rd54;
	// begin inline asm
	ld.global.nc.u32 %r193, [%rd53];
	// end inline asm
	add.s32 	%r685, %r193, %r685;
	add.s32 	%r679, %r679, 256;
	add.s32 	%r676, %r676, 256;
	add.s32 	%r675, %r675, 1;
	setp.ne.s32 	%p10, %r675, 0;
	@%p10 bra 	$L__BB9_64;
$L__BB9_65:
	setp.lt.u32 	%p11, %r95, 768;
	@%p11 bra 	$L__BB9_68;
	cvt.u64.u32 	%rd55, %r679;
	cvt.u64.u32 	%rd56, %r674;
	add.s64 	%rd57, %rd55, %rd56;
	shl.b64 	%rd58, %rd57, 2;
	add.s64 	%rd59, %rd58, %rd16;
	add.s64 	%rd124, %rd59, 2048;
	add.s32 	%r682, %r679, %r674;
$L__BB9_67:
	mul.wide.u32 	%rd64, %r682, 4;
	add.s64 	%rd60, %rd16, %rd64;
	// begin inline asm
	ld.global.nc.u32 %r194, [%rd60];
	// end inline asm
	add.s32 	%r198, %r194, %r685;
	add.s64 	%rd61, %rd124, -1024;
	// begin inline asm
	ld.global.nc.u32 %r195, [%rd61];
	// end inline asm
	add.s32 	%r199, %r195, %r198;
	// begin inline asm
	ld.global.nc.u32 %r196, [%rd124];
	// end inline asm
	add.s32 	%r200, %r196, %r199;
	add.s64 	%rd63, %rd124, 1024;
	// begin inline asm
	ld.global.nc.u32 %r197, [%rd63];
	// end inline asm
	add.s32 	%r685, %r197, %r200;
	add.s32 	%r679, %r679, 1024;
	add.s64 	%rd124, %rd124, 4096;
	add.s32 	%r682, %r682, 1024;
	setp.lt.s32 	%p12, %r679, %r94;
	@%p12 bra 	$L__BB9_67;
$L__BB9_68:
	// begin inline asm
	mov.u32 %r201, %laneid;
	// end inline asm
	mov.b32 	%r204, 1;
	mov.b32 	%r225, 31;
	mov.b32 	%r226, -1;
	// begin inline asm
	shfl.sync.down.b32 %r202, %r685, %r204, %r225, %r226;
	// end inline asm
	setp.gt.s32 	%p13, %r201, 30;
	selp.b32 	%r227, 0, %r202, %p13;
	add.s32 	%r208, %r227, %r685;
	mov.b32 	%r209, 2;
	// begin inline asm
	shfl.sync.down.b32 %r207, %r208, %r209, %r225, %r226;
	// end inline asm
	setp.gt.s32 	%p14, %r201, 29;
	selp.b32 	%r228, 0, %r207, %p14;
	add.s32 	%r213, %r208, %r228;
	mov.b32 	%r214, 4;
	// begin inline asm
	shfl.sync.down.b32 %r212, %r213, %r214, %r225, %r226;
	// end inline asm
	setp.gt.s32 	%p15, %r201, 27;
	selp.b32 	%r229, 0, %r212, %p15;
	add.s32 	%r218, %r213, %r229;
	mov.b32 	%r219, 8;
	// begin inline asm
	shfl.sync.down.b32 %r217, %r218, %r219, %r225, %r226;
	// end inline asm
	setp.gt.s32 	%p16, %r201, 23;
	selp.b32 	%r230, 0, %r217, %p16;
	add.s32 	%r223, %r218, %r230;
	mov.b32 	%r224, 16;
	// begin inline asm
	shfl.sync.down.b32 %r222, %r223, %r224, %r225, %r226;
	// end inline asm
	setp.gt.s32 	%p17, %r201, 15;
	selp.b32 	%r231, 0, %r222, %p17;
	add.s32 	%r686, %r223, %r231;
	setp.ne.s32 	%p18, %r201, 0;
	@%p18 bra 	$L__BB9_70;
	shr.u32 	%r232, %r85, 3;
	and.b32  	%r233, %r232, 124;
	mov.u32 	%r234, _ZZN3cub18CUB_300001_SM_10006detail6reduce28DeviceReduceSingleTileKernelINS2_10policy_hubIiyN4cuda3std3__44plusIiEEE10Policy1000EPiSC_iS9_iiNS7_10__identityEEEvT0_T1_T2_T3_T4_T6_E12temp_storage;
	add.s32 	%r235, %r234, %r233;
	st.shared.u32 	[%r235+8], %r686;
$L__BB9_70:
	bar.sync 	0;
	setp.ne.s32 	%p19, %r85, 0;
	@%p19 bra 	$L__BB9_72;
	ld.shared.u32 	%r236, [_ZZN3cub18CUB_300001_SM_10006detail6reduce28DeviceReduceSingleTileKernelINS2_10policy_hubIiyN4cuda3std3__44plusIiEEE10Policy1000EPiSC_iS9_iiNS7_10__identityEEEvT0_T1_T2_T3_T4_T6_E12temp_storage+12];
	add.s32 	%r237, %r236, %r686;
	ld.shared.u32 	%r238, [_ZZN3cub18CUB_300001_SM_10006detail6reduce28DeviceReduceSingleTileKernelINS2_10policy_hubIiyN4cuda3std3__44plusIiEEE10Policy1000EPiSC_iS9_iiNS7_10__identityEEEvT0_T1_T2_T3_T4_T6_E12temp_storage+16];
	add.s32 	%r239, %r237, %r238;
	ld.shared.u32 	%r240, [_ZZN3cub18CUB_300001_SM_10006detail6reduce28DeviceReduceSingleTileKernelINS2_10policy_hubIiyN4cuda3std3__44plusIiEEE10Policy1000EPiSC_iS9_iiNS7_10__identityEEEvT0_T1_T2_T3_T4_T6_E12temp_storage+20];
	add.s32 	%r241, %r239, %r240;
	ld.shared.u32 	%r242, [_ZZN3cub18CUB_300001_SM_10006detail6reduce28DeviceReduceSingleTileKernelINS2_10policy_hubIiyN4cuda3std3__44plusIiEEE10Policy1000EPiSC_iS9_iiNS7_10__identityEEEvT0_T1_T2_T3_T4_T6_E12temp_storage+24];
	add.s32 	%r243, %r241, %r242;
	ld.shared.u32 	%r244, [_ZZN3cub18CUB_300001_SM_10006detail6reduce28DeviceReduceSingleTileKernelINS2_10policy_hubIiyN4cuda3std3__44plusIiEEE10Policy1000EPiSC_iS9_iiNS7_10__identityEEEvT0_T1_T2_T3_T4_T6_E12temp_storage+28];
	add.s32 	%r245, %r243, %r244;
	ld.shared.u32 	%r246, [_ZZN3cub18CUB_300001_SM_10006detail6reduce28DeviceReduceSingleTileKernelINS2_10policy_hubIiyN4cuda3std3__44plusIiEEE10Policy1000EPiSC_iS9_iiNS7_10__identityEEEvT0_T1_T2_T3_T4_T6_E12temp_storage+32];
	add.s32 	%r247, %r245, %r246;
	ld.shared.u32 	%r248, [_ZZN3cub18CUB_300001_SM_10006detail6reduce28DeviceReduceSingleTileKernelINS2_10policy_hubIiyN4cuda3std3__44plusIiEEE10Policy1000EPiSC_iS9_iiNS7_10__identityEEEvT0_T1_T2_T3_T4_T6_E12temp_storage+36];
	add.s32 	%r686, %r247, %r248;
$L__BB9_72:
	mov.u32 	%r631, %tid.x;
	setp.ne.s32 	%p95, %r631, 0;
	@%p95 bra 	$L__BB9_74;
	add.s32 	%r632, %r686, %r121;
	st.global.u32 	[%rd1], %r632;
$L__BB9_74:
	ret;

}


// ===== COMPILED SASS (sm_100) =====

	.target	sm_100

	.elftype	@"ET_EXEC"


//--------------------- .note.nv.tkinfo           --------------------------
	.section	.note.nv.tkinfo,"",@"SHT_NOTE"
	.sectionflags	@"SHF_NOTE_NV_TKINFO"
	.tkinfo
        /*0018*/ 	.word	0x00000002
        /*0030*/ 	.string	""
        /*0030*/ 	.string	"ptxas"
        /*0030*/ 	.string	"Cuda compilation tools, release 13.0, V13.0.88"
        /*0030*/ 	.string	"Build cuda_13.0.r13.0/compiler.36424714_0"
        /*0030*/ 	.string	"-arch sm_100 -m 64 "



//--------------------- .note.nv.cuinfo           --------------------------
	.section	.note.nv.cuinfo,"",@"SHT_NOTE"
	.sectionflags	@"SHF_NOTE_NV_CUINFO"
        /*0018*/ 	.short	0x0002
        /*001a*/ 	.short	0x0064
        /*001c*/ 	.short	0x0082
	.zero		2


//--------------------- .nv.info                  --------------------------
	.section	.nv.info,"",@"SHT_CUDA_INFO"
	.align	4


	//----- nvinfo : EIATTR_REGCOUNT
	.align		4
        /*0000*/ 	.byte	0x04, 0x2f
        /*0002*/ 	.short	(.L_44 - .L_43)
	.align		4
.L_43:
        /*0004*/ 	.word	index@(_ZN3cub18CUB_300001_SM_10006detail11EmptyKernelIvEEvv)
        /*0008*/ 	.word	0x00000004


	//----- nvinfo : EIATTR_FRAME_SIZE
	.align		4
.L_44:
        /*000c*/ 	.byte	0x04, 0x11
        /*000e*/ 	.short	(.L_46 - .L_45)
	.align		4
.L_45:
        /*0010*/ 	.word	index@(_ZN3cub18CUB_300001_SM_10006detail11EmptyKernelIvEEvv)
        /*0014*/ 	.word	0x00000000


	//----- nvinfo : EIATTR_REGCOUNT
	.align		4
.L_46:
        /*0018*/ 	.byte	0x04, 0x2f
        /*001a*/ 	.short	(.L_48 - .L_47)
	.align		4
.L_47:
        /*001c*/ 	.word	index@(_ZN3cub18CUB_300001_SM_10006detail8for_each13static_kernelINS2_12policy_hub_t12policy_500_tEmN6thrust24THRUST_300001_SM_1000_NS8cuda_cub20__uninitialized_fill7functorINS7_10device_ptrI6float2EESC_EEEEvT0_T1_)
        /*0020*/ 	.word	0x00000009


	//----- nvinfo : EIATTR_FRAME_SIZE
	.align		4
.L_48:
        /*0024*/ 	.byte	0x04, 0x11
        /*0026*/ 	.short	(.L_50 - .L_49)
	.align		4
.L_49:
        /*0028*/ 	.word	index@(_ZN3cub18CUB_300001_SM_10006detail8for_each13static_kernelINS2_12policy_hub_t12policy_500_tEmN6thrust24THRUST_300001_SM_1000_NS8cuda_cub20__uninitialized_fill7functorINS7_10device_ptrI6float2EESC_EEEEvT0_T1_)
        /*002c*/ 	.word	0x00000000


	//----- nvinfo : EIATTR_REGCOUNT
	.align		4
.L_50:
        /*0030*/ 	.byte	0x04, 0x2f
        /*0032*/ 	.short	(.L_52 - .L_51)
	.align		4
.L_51:
        /*0034*/ 	.word	index@(_ZN3cub18CUB_300001_SM_10006detail9transform16transform_kernelINS2_10policy_hubILb1EN4cuda3std3__45tupleIJN6thrust24THRUST_300001_SM_1000_NS17counting_iteratorIjNSA_11use_defaultESC_SC_EEEEEE10policy1000Ei11randomPointNSA_6detail15normal_iteratorINSA_10device_ptrI6float2EEEEJSD_EEEvT0_iT1_T2_DpNS2_10kernel_argIT3_EE)
        /*0038*/ 	.word	0x00000019


	//----- nvinfo : EIATTR_FRAME_SIZE
	.align		4
.L_52:
        /*003c*/ 	.byte	0x04, 0x11
        /*003e*/ 	.short	(.L_54 - .L_53)
	.align		4
.L_53:
        /*0040*/ 	.word	index@(_ZN3cub18CUB_300001_SM_10006detail9transform16transform_kernelINS2_10policy_hubILb1EN4cuda3std3__45tupleIJN6thrust24THRUST_300001_SM_1000_NS17counting_iteratorIjNSA_11use_defaultESC_SC_EEEEEE10policy1000Ei11randomPointNSA_6detail15normal_iteratorINSA_10device_ptrI6float2EEEEJSD_EEEvT0_iT1_T2_DpNS2_10kernel_argIT3_EE)
        /*0044*/ 	.word	0x00000000


	//----- nvinfo : EIATTR_REGCOUNT
	.align		4
.L_54:
        /*0048*/ 	.byte	0x04, 0x2f
        /*004a*/ 	.short	(.L_56 - .L_55)
	.align		4
.L_55:
        /*004c*/ 	.word	index@(_ZN3cub18CUB_300001_SM_10006detail9transform16transform_kernelINS2_10policy_hubILb1EN4cuda3std3__45tupleIJN6thrust24THRUST_300001_SM_1000_NS17counting_iteratorIjNSA_11use_defaultESC_SC_EEEEEE10policy1000El11randomPointNSA_6detail15normal_iteratorINSA_10device_ptrI6float2EEEEJSD_EEEvT0_iT1_T2_DpNS2_10kernel_argIT3_EE)
        /*0050*/ 	.word	0x00000019


	//----- nvinfo : EIATTR_FRAME_SIZE
	.align		4
.L_56:
        /*0054*/ 	.byte	0x04, 0x11
        /*0056*/ 	.short	(.L_58 - .L_57)
	.align		4
.L_57:
        /*0058*/ 	.word	index@(_ZN3cub18CUB_300001_SM_10006detail9transform16transform_kernelINS2_10policy_hubILb1EN4cuda3std3__45tupleIJN6thrust24THRUST_300001_SM_1000_NS17counting_iteratorIjNSA_11use_defaultESC_SC_EEEEEE10policy1000El11randomPointNSA_6detail15normal_iteratorINSA_10device_ptrI6float2EEEEJSD_EEEvT0_iT1_T2_DpNS2_10kernel_argIT3_EE)
        /*005c*/ 	.word	0x00000000


	//----- nvinfo : EIATTR_REGCOUNT
	.align		4
.L_58:
        /*0060*/ 	.byte	0x04, 0x2f
        /*0062*/ 	.short	(.L_60 - .L_59)
	.align		4
.L_59:
        /*0064*/ 	.word	index@(_ZN3cub18CUB_300001_SM_10006detail6reduce28DeviceReduceSingleTileKernelINS2_10policy_hubIijN4cuda3std3__44plusIiEEE10Policy1000EN6thrust24THRUST_300001_SM_1000_NS6detail15normal_iteratorINSD_10device_ptrI6float2EEEEPijS9_ii13inside_circleEEvT0_T1_T2_T3_T4_T6_)
        /*0068*/ 	.word	0x00000040


	//----- nvinfo : EIATTR_FRAME_SIZE
	.align		4
.L_60:
        /*006c*/ 	.byte	0x04, 0x11
        /*006e*/ 	.short	(.L_62 - .L_61)
	.align		4
.L_61:
        /*0070*/ 	.word	index@(_ZN3cub18CUB_300001_SM_10006detail6reduce28DeviceReduceSingleTileKernelINS2_10policy_hubIijN4cuda3std3__44plusIiEEE10Policy1000EN6thrust24THRUST_300001_SM_1000_NS6detail15normal_iteratorINSD_10device_ptrI6float2EEEEPijS9_ii13inside_circleEEvT0_T1_T2_T3_T4_T6_)
        /*0074*/ 	.word	0x00000000


	//----- nvinfo : EIATTR_REGCOUNT
	.align		4
.L_62:
        /*0078*/ 	.byte	0x04, 0x2f
        /*007a*/ 	.short	(.L_64 - .L_63)
	.align		4
.L_63:
        /*007c*/ 	.word	index@(_ZN3cub18CUB_300001_SM_10006detail6reduce18DeviceReduceKernelINS2_10policy_hubIijN4cuda3std3__44plusIiEEE10Policy1000EN6thrust24THRUST_300001_SM_1000_NS6detail15normal_iteratorINSD_10device_ptrI6float2EEEEjS9_i13inside_circleEEvT0_PT3_T1_NS0_13GridEvenShareISO_EET2_T4_)
        /*0080*/ 	.word	0x00000020


	//----- nvinfo : EIATTR_FRAME_SIZE
	.align		4
.L_64:
        /*0084*/ 	.byte	0x04, 0x11
        /*0086*/ 	.short	(.L_66 - .L_65)
	.align		4
.L_65:
        /*0088*/ 	.word	index@(_ZN3cub18CUB_300001_SM_10006detail6reduce18DeviceReduceKernelINS2_10policy_hubIijN4cuda3std3__44plusIiEEE10Policy1000EN6thrust24THRUST_300001_SM_1000_NS6detail15normal_iteratorINSD_10device_ptrI6float2EEEEjS9_i13inside_circleEEvT0_PT3_T1_NS0_13GridEvenShareISO_EET2_T4_)
        /*008c*/ 	.word	0x00000000


	//----- nvinfo : EIATTR_REGCOUNT
	.align		4
.L_66:
        /*0090*/ 	.byte	0x04, 0x2f
        /*0092*/ 	.short	(.L_68 - .L_67)
	.align		4
.L_67:
        /*0094*/ 	.word	index@(_ZN3cub18CUB_300001_SM_10006detail6reduce28DeviceReduceSingleTileKernelINS2_10policy_hubIijN4cuda3std3__44plusIiEEE10Policy1000EPiSC_iS9_iiNS7_10__identityEEEvT0_T1_T2_T3_T4_T6_)
        /*0098*/ 	.word	0x00000020


	//----- nvinfo : EIATTR_FRAME_SIZE
	.align		4
.L_68:
        /*009c*/ 	.byte	0x04, 0x11
        /*009e*/ 	.short	(.L_70 - .L_69)
	.align		4
.L_69:
        /*00a0*/ 	.word	index@(_ZN3cub18CUB_300001_SM_10006detail6reduce28DeviceReduceSingleTileKernelINS2_10policy_hubIijN4cuda3std3__44plusIiEEE10Policy1000EPiSC_iS9_iiNS7_10__identityEEEvT0_T1_T2_T3_T4_T6_)
        /*00a4*/ 	.word	0x00000000


	//----- nvinfo : EIATTR_REGCOUNT
	.align		4
.L_70:
        /*00a8*/ 	.byte	0x04, 0x2f
        /*00aa*/ 	.short	(.L_72 - .L_71)
	.align		4
.L_71:
        /*00ac*/ 	.word	index@(_ZN3cub18CUB_300001_SM_10006detail6reduce28DeviceReduceSingleTileKernelINS2_10policy_hubIiyN4cuda3std3__44plusIiEEE10Policy1000EN6thrust24THRUST_300001_SM_1000_NS6detail15normal_iteratorINSD_10device_ptrI6float2EEEEPiyS9_ii13inside_circleEEvT0_T1_T2_T3_T4_T6_)
        /*00b0*/ 	.word	0x00000040


	//----- nvinfo : EIATTR_FRAME_SIZE
	.align		4
.L_72:
        /*00b4*/ 	.byte	0x04, 0x11
        /*00b6*/ 	.short	(.L_74 - .L_73)
	.align		4
.L_73:
        /*00b8*/ 	.word	index@(_ZN3cub18CUB_300001_SM_10006detail6reduce28DeviceReduceSingleTileKernelINS2_10policy_hubIiyN4cuda3std3__44plusIiEEE10Policy1000EN6thrust24THRUST_300001_SM_1000_NS6detail15normal_iteratorINSD_10device_ptrI6float2EEEEPiyS9_ii13inside_circleEEvT0_T1_T2_T3_T4_T6_)
        /*00bc*/ 	.word	0x00000000


	//----- nvinfo : EIATTR_REGCOUNT
	.align		4
.L_74:
        /*00c0*/ 	.byte	0x04, 0x2f
        /*00c2*/ 	.short	(.L_76 - .L_75)
	.align		4
.L_75:
        /*00c4*/ 	.word	index@(_ZN3cub18CUB_300001_SM_10006detail6reduce18DeviceReduceKernelINS2_10policy_hubIiyN4cuda3std3__44plusIiEEE10Policy1000EN6thrust24THRUST_300001_SM_1000_NS6detail15normal_iteratorINSD_10device_ptrI6float2EEEEyS9_i13inside_circleEEvT0_PT3_T1_NS0_13GridEvenShareISO_EET2_T4_)
        /*00c8*/ 	.word	0x00000020


	//----- nvinfo : EIATTR_FRAME_SIZE
	.align		4
.L_76:
        /*00cc*/ 	.byte	0x04, 0x11
        /*00ce*/ 	.short	(.L_78 - .L_77)
	.align		4
.L_77:
        /*00d0*/ 	.word	index@(_ZN3cub18CUB_300001_SM_10006detail6reduce18DeviceReduceKernelINS2_10policy_hubIiyN4cuda3std3__44plusIiEEE10Policy1000EN6thrust24THRUST_300001_SM_1000_NS6detail15normal_iteratorINSD_10device_ptrI6float2EEEEyS9_i13inside_circleEEvT0_PT3_T1_NS0_13GridEvenShareISO_EET2_T4_)
        /*00d4*/ 	.word	0x00000000


	//----- nvinfo : EIATTR_REGCOUNT
	.align		4
.L_78:
        /*00d8*/ 	.byte	0x04, 0x2f
        /*00da*/ 	.short	(.L_80 - .L_79)
	.align		4
.L_79:
        /*00dc*/ 	.word	index@(_ZN3cub18CUB_300001_SM_10006detail6reduce28DeviceReduceSingleTileKernelINS2_10policy_hubIiyN4cuda3std3__44plusIiEEE10Policy1000EPiSC_iS9_iiNS7_10__identityEEEvT0_T1_T2_T3_T4_T6_)
        /*00e0*/ 	.word	0x00000020


	//----- nvinfo : EIATTR_FRAME_SIZE
	.align		4
.L_80:
        /*00e4*/ 	.byte	0x04, 0x11
        /*00e6*/ 	.short	(.L_82 - .L_81)
	.align		4
.L_81:
        /*00e8*/ 	.word	index@(_ZN3cub18CUB_300001_SM_10006detail6reduce28DeviceReduceSingleTileKernelINS2_10policy_hubIiyN4cuda3std3__44plusIiEEE10Policy1000EPiSC_iS9_iiNS7_10__identityEEEvT0_T1_T2_T3_T4_T6_)
        /*00ec*/ 	.word	0x00000000


	//----- nvinfo : EIATTR_MIN_STACK_SIZE
	.align		4
.L_82:
        /*00f0*/ 	.byte	0x04, 0x12
        /*00f2*/ 	.short	(.L_84 - .L_83)
	.align		4
.L_83:
        /*00f4*/ 	.word	index@(_ZN3cub18CUB_300001_SM_10006detail6reduce28DeviceReduceSingleTileKernelINS2_10policy_hubIiyN4cuda3std3__44plusIiEEE10Policy1000EPiSC_iS9_iiNS7_10__identityEEEvT0_T1_T2_T3_T4_T6_)
        /*00f8*/ 	.word	0x00000000


	//----- nvinfo : EIATTR_MIN_STACK_SIZE
	.align		4
.L_84:
        /*00fc*/ 	.byte	0x04, 0x12
        /*00fe*/ 	.short	(.L_86 - .L_85)
	.align		4
.L_85:
        /*0100*/ 	.word	index@(_ZN3cub18CUB_300001_SM_10006detail6reduce18DeviceReduceKernelINS2_10policy_hubIiyN4cuda3std3__44plusIiEEE10Policy1000EN6thrust24THRUST_300001_SM_1000_NS6detail15normal_iteratorINSD_10device_ptrI6float2EEEEyS9_i13inside_circleEEvT0_PT3_T1_NS0_13GridEvenShareISO_EET2_T4_)
        /*0104*/ 	.word	0x00000000


	//----- nvinfo : EIATTR_MIN_STACK_SIZE
	.align		4
.L_86:
        /*0108*/ 	.byte	0x04, 0x12
        /*010a*/ 	.short	(.L_88 - .L_87)
	.align		4
.L_87:
        /*010c*/ 	.word	index@(_ZN3cub18CUB_300001_SM_10006detail6reduce28DeviceReduceSingleTileKernelINS2_10policy_hubIiyN4cuda3std3__44plusIiEEE10Policy1000EN6thrust24THRUST_300001_SM_1000_NS6detail15normal_iteratorINSD_10device_ptrI6float2EEEEPiyS9_ii13inside_circleEEvT0_T1_T2_T3_T4_T6_)
        /*0110*/ 	.word	0x00000000


	//----- nvinfo : EIATTR_MIN_STACK_SIZE
	.align		4
.L_88:
        /*0114*/ 	.byte	0x04, 0x12
        /*0116*/ 	.short	(.L_90 - .L_89)
	.align		4
.L_89:
        /*0118*/ 	.word	index@(_ZN3cub18CUB_300001_SM_10006detail6reduce28DeviceReduceSingleTileKernelINS2_10policy_hubIijN4cuda3std3__44plusIiEEE10Policy1000EPiSC_iS9_iiNS7_10__identityEEEvT0_T1_T2_T3_T4_T6_)
        /*011c*/ 	.word	0x00000000


	//----- nvinfo : EIATTR_MIN_STACK_SIZE
	.align		4
.L_90:
        /*0120*/ 	.byte	0x04, 0x12
        /*0122*/ 	.short	(.L_92 - .L_91)
	.align		4
.L_91:
        /*0124*/ 	.word	index@(_ZN3cub18CUB_300001_SM_10006detail6reduce18DeviceReduceKernelINS2_10policy_hubIijN4cuda3std3__44plusIiEEE10Policy1000EN6thrust24THRUST_300001_SM_1000_NS6detail15normal_iteratorINSD_10device_ptrI6float2EEEEjS9_i13inside_circleEEvT0_PT3_T1_NS0_13GridEvenShareISO_EET2_T4_)
        /*0128*/ 	.word	0x00000000


	//----- nvinfo : EIATTR_MIN_STACK_SIZE
	.align		4
.L_92:
        /*012c*/ 	.byte	0x04, 0x12
        /*012e*/ 	.short	(.L_94 - .L_93)
	.align		4
.L_93:
        /*0130*/ 	.word	index@(_ZN3cub18CUB_300001_SM_10006detail6reduce28DeviceReduceSingleTileKernelINS2_10policy_hubIijN4cuda3std3__44plusIiEEE10Policy1000EN6thrust24THRUST_300001_SM_1000_NS6detail15normal_iteratorINSD_10device_ptrI6float2EEEEPijS9_ii13inside_circleEEvT0_T1_T2_T3_T4_T6_)
        /*0134*/ 	.word	0x00000000


	//----- nvinfo : EIATTR_MIN_STACK_SIZE
	.align		4
.L_94:
        /*0138*/ 	.byte	0x04, 0x12
        /*013a*/ 	.short	(.L_96 - .L_95)
	.align		4
.L_95:
        /*013c*/ 	.word	index@(_ZN3cub18CUB_300001_SM_10006detail9transform16transform_kernelINS2_10policy_hubILb1EN4cuda3std3__45tupleIJN6thrust24THRUST_300001_SM_1000_NS17counting_iteratorIjNSA_11use_defaultESC_SC_EEEEEE10policy1000El11randomPointNSA_6detail15normal_iteratorINSA_10device_ptrI6float2EEEEJSD_EEEvT0_iT1_T2_DpNS2_10kernel_argIT3_EE)
        /*0140*/ 	.word	0x00000000


	//----- nvinfo : EIATTR_MIN_STACK_SIZE
	.align		4
.L_96:
        /*0144*/ 	.byte	0x04, 0x12
        /*0146*/ 	.short	(.L_98 - .L_97)
	.align		4
.L_97:
        /*0148*/ 	.word	index@(_ZN3cub18CUB_300001_SM_10006detail9transform16transform_kernelINS2_10policy_hubILb1EN4cuda3std3__45tupleIJN6thrust24THRUST_300001_SM_1000_NS17counting_iteratorIjNSA_11use_defaultESC_SC_EEEEEE10policy1000Ei11randomPointNSA_6detail15normal_iteratorINSA_10device_ptrI6float2EEEEJSD_EEEvT0_iT1_T2_DpNS2_10kernel_argIT3_EE)
        /*014c*/ 	.word	0x00000000


	//----- nvinfo : EIATTR_MIN_STACK_SIZE
	.align		4
.L_98:
        /*0150*/ 	.byte	0x04, 0x12
        /*0152*/ 	.short	(.L_100 - .L_99)
	.align		4
.L_99:
        /*0154*/ 	.word	index@(_ZN3cub18CUB_300001_SM_10006detail8for_each13static_kernelINS2_12policy_hub_t12policy_500_tEmN6thrust24THRUST_300001_SM_1000_NS8cuda_cub20__uninitialized_fill7functorINS7_10device_ptrI6float2EESC_EEEEvT0_T1_)
        /*0158*/ 	.word	0x00000000


	//----- nvinfo : EIATTR_MIN_STACK_SIZE
	.align		4
.L_100:
        /*015c*/ 	.byte	0x04, 0x12
        /*015e*/ 	.short	(.L_102 - .L_101)
	.align		4
.L_101:
        /*0160*/ 	.word	index@(_ZN3cub18CUB_300001_SM_10006detail11EmptyKernelIvEEvv)
        /*0164*/ 	.word	0x00000000
.L_102:


//--------------------- .nv.compat                --------------------------
	.section	.nv.compat,"",@"SHT_CUDA_COMPAT_INFO"
	.align	4
        /*0000*/ 	.byte	0x02, 0x09, 0x00, 0x00, 0x02, 0x02, 0x01, 0x00, 0x02, 0x05, 0x05, 0x00, 0x03, 0x07, 0x01, 0x01
        /*0010*/ 	.byte	0x02, 0x03, 0x00, 0x00, 0x02, 0x06, 0x01, 0x00, 0x04, 0x0b, 0x08, 0x00, 0x01, 0x00, 0x00, 0x00
        /*0020*/ 	.byte	0x00, 0x00, 0x00, 0x00


//--------------------- .nv.info._ZN3cub18CUB_300001_SM_10006detail6reduce28DeviceReduceSingleTileKernelINS2_10policy_hubIiyN4cuda3std3__44plusIiEEE10Policy1000EPiSC_iS9_iiNS7_10__identityEEEvT0_T1_T2_T3_T4_T6_ --------------------------
	.section	.nv.info._ZN3cub18CUB_300001_SM_10006detail6reduce28DeviceReduceSingleTileKernelINS2_10policy_hubIiyN4cuda3std3__44plusIiEEE10Policy1000EPiSC_iS9_iiNS7_10__identityEEEvT0_T1_T2_T3_T4_T6_,"",@"SHT_CUDA_INFO"
	.sectionflags	@""
	.align	4


	//----- nvinfo : EIATTR_CUDA_API_VERSION
	.align		4
        /*0000*/ 	.byte	0x04, 0x37
        /*0002*/ 	.short	(.L_104 - .L_103)
.L_103:
        /*0004*/ 	.word	0x00000082


	//----- nvinfo : EIATTR_KPARAM_INFO
	.align		4
.L_104:
        /*0008*/ 	.byte	0x04, 0x17
        /*000a*/ 	.short	(.L_106 - .L_105)
.L_105:
        /*000c*/ 	.word	0x00000000
        /*0010*/ 	.short	0x0005
        /*0012*/ 	.short	0x001c
        /*0014*/ 	.byte	0x00, 0xf0, 0x05, 0x00


	//----- nvinfo : EIATTR_KPARAM_INFO
	.align		4
.L_106:
        /*0018*/ 	.byte	0x04, 0x17
        /*001a*/ 	.short	(.L_108 - .L_107)
.L_107:
        /*001c*/ 	.word	0x00000000
        /*0020*/ 	.short	0x0004
        /*0022*/ 	.short	0x0018
        /*0024*/ 	.byte	0x00, 0xf0, 0x11, 0x00


	//----- nvinfo : EIATTR_KPARAM_INFO
	.align		4
.L_108:
        /*0028*/ 	.byte	0x04, 0x17
        /*002a*/ 	.short	(.L_110 - .L_109)
.L_109:
        /*002c*/ 	.word	0x00000000
        /*0030*/ 	.short	0x0003
        /*0032*/ 	.short	0x0014
        /*0034*/ 	.byte	0x00, 0xf0, 0x05, 0x00


	//----- nvinfo : EIATTR_KPARAM_INFO
	.align		4
.L_110:
        /*0038*/ 	.byte	0x04, 0x17
        /*003a*/ 	.short	(.L_112 - .L_111)
.L_111:
        /*003c*/ 	.word	0x00000000
        /*0040*/ 	.short	0x0002
        /*0042*/ 	.short	0x0010
        /*0044*/ 	.byte	0x00, 0xf0, 0x11, 0x00


	//----- nvinfo : EIATTR_KPARAM_INFO
	.align		4
.L_112:
        /*0048*/ 	.byte	0x04, 0x17
        /*004a*/ 	.short	(.L_114 - .L_113)
.L_113:
        /*004c*/ 	.word	0x00000000
        /*0050*/ 	.short	0x0001
        /*0052*/ 	.short	0x0008
        /*0054*/ 	.byte	0x00, 0xf5, 0x21, 0x00


	//----- nvinfo : EIATTR_KPARAM_INFO
	.align		4
.L_114:
        /*0058*/ 	.byte	0x04, 0x17
        /*005a*/ 	.short	(.L_116 - .L_115)
.L_115:
        /*005c*/ 	.word	0x00000000
        /*0060*/ 	.short	0x0000
        /*0062*/ 	.short	0x0000
        /*0064*/ 	.byte	0x00, 0xf5, 0x21, 0x00


	//----- nvinfo : EIATTR_SPARSE_MMA_MASK
	.align		4
.L_116:
        /*0068*/ 	.byte	0x03, 0x50
        /*006a*/ 	.short	0x0000


	//----- nvinfo : EIATTR_MAXREG_COUNT
	.align		4
        /*006c*/ 	.byte	0x03, 0x1b
        /*006e*/ 	.short	0x00ff


	//----- nvinfo : EIATTR_NUM_BARRIERS
	.align		4
        /*0070*/ 	.byte	0x02, 0x4c
        /*0072*/ 	.byte	0x01
	.zero		1


	//----- nvinfo : EIATTR_MERCURY_ISA_VERSION
	.align		4
        /*0074*/ 	.byte	0x03, 0x5f
        /*0076*/ 	.short	0x0101


	//----- nvinfo : EIATTR_COOP_GROUP_MASK_REGIDS
	.align		4
        /*0078*/ 	.byte	0x04, 0x29
        /*007a*/ 	.short	(.L_118 - .L_117)


	//   ....[0]....
.L_117:
        /*007c*/ 	.word	0xffffffff


	//   ....[1]....
        /*0080*/ 	.word	0xffffffff


	//   ....[2]....
        /*0084*/ 	.word	0xffffffff


	//   ....[3]....
        /*0088*/ 	.word	0xffffffff


	//   ....[4]....
        /*008c*/ 	.word	0xffffffff


	//   ....[5]....
        /*0090*/ 	.word	0xffffffff


	//   ....[6]....
        /*0094*/ 	.word	0xffffffff


	//   ....[7]....
        /*0098*/ 	.word	0xffffffff


	//   ....[8]....
        /*009c*/ 	.word	0xffffffff


	//   ....[9]....
        /*00a0*/ 	.word	0xffffffff


	//   ....[10]....
        /*00a4*/ 	.word	0xffffffff


	//   ....[11]....
        /*00a8*/ 	.word	0xffffffff


	//   ....[12]....
        /*00ac*/ 	.word	0xffffffff


	//   ....[13]....
        /*00b0*/ 	.word	0xffffffff


	//   ....[14]....
        /*00b4*/ 	.word	0xffffffff


	//   ....[15]....
        /*00b8*/ 	.word	0xffffffff


	//   ....[16]....
        /*00bc*/ 	.word	0xffffffff


	//   ....[17]....
        /*00c0*/ 	.word	0xffffffff


	//   ....[18]....
        /*00c4*/ 	.word	0xffffffff


	//   ....[19]....
        /*00c8*/ 	.word	0xffffffff


	//   ....[20]....
        /*00cc*/ 	.word	0xffffffff


	//   ....[21]....
        /*00d0*/ 	.word	0xffffffff


	//   ....[22]....
        /*00d4*/ 	.word	0xffffffff


	//   ....[23]....
        /*00d8*/ 	.word	0xffffffff


	//   ....[24]....
        /*00dc*/ 	.word	0xffffffff


	//   ....[25]....
        /*00e0*/ 	.word	0xffffffff


	//   ....[26]....
        /*00e4*/ 	.word	0xffffffff


	//   ....[27]....
        /*00e8*/ 	.word	0xffffffff


	//   ....[28]....
        /*00ec*/ 	.word	0xffffffff


	//   ....[29]....
        /*00f0*/ 	.word	0xffffffff


	//----- nvinfo : EIATTR_COOP_GROUP_INSTR_OFFSETS
	.align		4
.L_118:
        /*00f4*/ 	.byte	0x04, 0x28
        /*00f6*/ 	.short	(.L_120 - .L_119)


	//   ....[0]....
.L_119:
        /*00f8*/ 	.word	0x00000890


	//   ....[1]....
        /*00fc*/ 	.word	0x000008f0


	//   ....[2]....
        /*0100*/ 	.word	0x00000940


	//   ....[3]....
        /*0104*/ 	.word	0x000009b0


	//   ....[4]....
        /*0108*/ 	.word	0x00000a10


	//   ....[5]....
        /*010c*/ 	.word	0x00000ba0


	//   ....[6]....
        /*0110*/ 	.word	0x00000c40


	//   ....[7]....
        /*0114*/ 	.word	0x00000cc0


	//   ....[8]....
        /*0118*/ 	.word	0x00000d20


	//   ....[9]....
        /*011c*/ 	.word	0x00000d60


	//   ....[10]....
        /*0120*/ 	.word	0x000019d0


	//   ....[11]....
        /*0124*/ 	.word	0x00001a30


	//   ....[12]....
        /*0128*/ 	.word	0x00001a90


	//   ....[13]....
        /*012c*/ 	.word	0x00001af0


	//   ....[14]....
        /*0130*/ 	.word	0x00001b50


	//   ....[15]....
        /*0134*/ 	.word	0x000023f0


	//   ....[16]....
        /*0138*/ 	.word	0x00002450


	//   ....[17]....
        /*013c*/ 	.word	0x000024a0


	//   ....[18]....
        /*0140*/ 	.word	0x00002510


	//   ....[19]....
        /*0144*/ 	.word	0x00002570


	//   ....[20]....
        /*0148*/ 	.word	0x00002700


	//   ....[21]....
        /*014c*/ 	.word	0x00002790


	//   ....[22]....
        /*0150*/ 	.word	0x000027e0


	//   ....[23]....
        /*0154*/ 	.word	0x00002850


	//   ....[24]....
        /*0158*/ 	.word	0x000028c0


	//   ....[25]....
        /*015c*/ 	.word	0x000036a0


	//   ....[26]....
        /*0160*/ 	.word	0x00003700


	//   ....[27]....
        /*0164*/ 	.word	0x00003760


	//   ....[28]....
        /*0168*/ 	.word	0x000037c0


	//   ....[29]....
        /*016c*/ 	.word	0x00003820


	//----- nvinfo : EIATTR_VRC_CTA_INIT_COUNT
	.align		4
.L_120:
        /*0170*/ 	.byte	0x02, 0x4a
	.zero		1
	.zero		1


	//----- nvinfo : EIATTR_EXIT_INSTR_OFFSETS
	.align		4
        /*0174*/ 	.byte	0x04, 0x1c
        /*0176*/ 	.short	(.L_122 - .L_121)


	//   ....[0]....
.L_121:
        /*0178*/ 	.word	0x00000080


	//   ....[1]....
        /*017c*/ 	.word	0x000000c0


	//   ....[2]....
        /*0180*/ 	.word	0x00003940


	//   ....[3]....
        /*0184*/ 	.word	0x00003990


	//----- nvinfo : EIATTR_MAX_THREADS
	.align		4
.L_122:
        /*0188*/ 	.byte	0x04, 0x05
        /*018a*/ 	.short	(.L_124 - .L_123)
.L_123:
        /*018c*/ 	.word	0x00000100
        /*0190*/ 	.word	0x00000001
        /*0194*/ 	.word	0x00000001


	//----- nvinfo : EIATTR_CRS_STACK_SIZE
	.align		4
.L_124:
        /*0198*/ 	.byte	0x04, 0x1e
        /*019a*/ 	.short	(.L_126 - .L_125)
.L_125:
        /*019c*/ 	.word	0x00000000


	//----- nvinfo : EIATTR_CBANK_PARAM_SIZE
	.align		4
.L_126:
        /*01a0*/ 	.byte	0x03, 0x19
        /*01a2*/ 	.short	0x001d


	//----- nvinfo : EIATTR_PARAM_CBANK
	.align		4
        /*01a4*/ 	.byte	0x04, 0x0a
        /*01a6*/ 	.short	(.L_128 - .L_127)
	.align		4
.L_127:
        /*01a8*/ 	.word	index@(.nv.constant0._ZN3cub18CUB_300001_SM_10006detail6reduce28DeviceReduceSingleTileKernelINS2_10policy_hubIiyN4cuda3std3__44plusIiEEE10Policy1000EPiSC_iS9_iiNS7_10__identityEEEvT0_T1_T2_T3_T4_T6_)
        /*01ac*/ 	.short	0x0380
        /*01ae*/ 	.short	0x001d


	//----- nvinfo : EIATTR_SW_WAR
	.align		4
.L_128:
        /*01b0*/ 	.byte	0x04, 0x36
        /*01b2*/ 	.short	(.L_130 - .L_129)
.L_129:
        /*01b4*/ 	.word	0x00000008
.L_130:


//--------------------- .nv.info._ZN3cub18CUB_300001_SM_10006detail6reduce18DeviceReduceKernelINS2_10policy_hubIiyN4cuda3std3__44plusIiEEE10Policy1000EN6thrust24THRUST_300001_SM_1000_NS6detail15normal_iteratorINSD_10device_ptrI6float2EEEEyS9_i13inside_circleEEvT0_PT3_T1_NS0_13GridEvenShareISO_EET2_T4_ --------------------------
	.section	.nv.info._ZN3cub18CUB_300001_SM_10006detail6reduce18DeviceReduceKernelINS2_10policy_hubIiyN4cuda3std3__44plusIiEEE10Policy1000EN6thrust24THRUST_300001_SM_1000_NS6detail15normal_iteratorINSD_10device_ptrI6float2EEEEyS9_i13inside_circleEEvT0_PT3_T1_NS0_13GridEvenShareISO_EET2_T4_,"",@"SHT_CUDA_INFO"
	.sectionflags	@""
	.align	4


	//----- nvinfo : EIATTR_CUDA_API_VERSION
	.align		4
        /*0000*/ 	.byte	0x04, 0x37
        /*0002*/ 	.short	(.L_132 - .L_131)
.L_131:
        /*0004*/ 	.word	0x00000082


	//----- nvinfo : EIATTR_KPARAM_INFO
	.align		4
.L_132:
        /*0008*/ 	.byte	0x04, 0x17
        /*000a*/ 	.short	(.L_134 - .L_133)
.L_133:
        /*000c*/ 	.word	0x00000000
        /*0010*/ 	.short	0x0005
        /*0012*/ 	.short	0x0061
        /*0014*/ 	.byte	0x00, 0xf0, 0x05, 0x00


	//----- nvinfo : EIATTR_KPARAM_INFO
	.align		4
.L_134:
        /*0018*/ 	.byte	0x04, 0x17
        /*001a*/ 	.short	(.L_136 - .L_135)
.L_135:
        /*001c*/ 	.word	0x00000000
        /*0020*/ 	.short	0x0004
        /*0022*/ 	.short	0x0060
        /*0024*/ 	.byte	0x00, 0xf0, 0x05, 0x00


	//----- nvinfo : EIATTR_KPARAM_INFO
	.align		4
.L_136:
        /*0028*/ 	.byte	0x04, 0x17
        /*002a*/ 	.short	(.L_138 - .L_137)
.L_137:
        /*002c*/ 	.word	0x00000000
        /*0030*/ 	.short	0x0003
        /*0032*/ 	.short	0x0018
        /*0034*/ 	.byte	0x00, 0xf0, 0x21, 0x01


	//----- nvinfo : EIATTR_KPARAM_INFO
	.align		4
.L_138:
        /*0038*/ 	.byte	0x04, 0x17
        /*003a*/ 	.short	(.L_140 - .L_139)
.L_139:
        /*003c*/ 	.word	0x00000000
        /*0040*/ 	.short	0x0002
        /*0042*/ 	.short	0x0010
        /*0044*/ 	.byte	0x00, 0xf0, 0x21, 0x00


	//----- nvinfo : EIATTR_KPARAM_INFO
	.align		4
.L_140:
        /*0048*/ 	.byte	0x04, 0x17
        /*004a*/ 	.short	(.L_142 - .L_141)
.L_141:
        /*004c*/ 	.word	0x00000000
        /*0050*/ 	.short	0x0001
        /*0052*/ 	.short	0x0008
        /*0054*/ 	.byte	0x00, 0xf5, 0x21, 0x00


	//----- nvinfo : EIATTR_KPARAM_INFO
	.align		4
.L_142:
        /*0058*/ 	.byte	0x04, 0x17
        /*005a*/ 	.short	(.L_144 - .L_143)
.L_143:
        /*005c*/ 	.word	0x00000000
        /*0060*/ 	.short	0x0000
        /*0062*/ 	.short	0x0000
        /*0064*/ 	.byte	0x00, 0xf0, 0x21, 0x00


	//----- nvinfo : EIATTR_SPARSE_MMA_MASK
	.align		4
.L_144:
        /*0068*/ 	.byte	0x03, 0x50
        /*006a*/ 	.short	0x0000


	//----- nvinfo : EIATTR_MAXREG_COUNT
	.align		4
        /*006c*/ 	.byte	0x03, 0x1b
        /*006e*/ 	.short	0x00ff


	//----- nvinfo : EIATTR_NUM_BARRIERS
	.align		4
        /*0070*/ 	.byte	0x02, 0x4c
        /*0072*/ 	.byte	0x01
	.zero		1


	//----- nvinfo : EIATTR_MERCURY_ISA_VERSION
	.align		4
        /*0074*/ 	.byte	0x03, 0x5f
        /*0076*/ 	.short	0x0101


	//----- nvinfo : EIATTR_COOP_GROUP_MASK_REGIDS
	.align		4
        /*0078*/ 	.byte	0x04, 0x29
        /*007a*/ 	.short	(.L_146 - .L_145)


	//   ....[0]....
.L_145:
        /*007c*/ 	.word	0xffffffff


	//   ....[1]....
        /*0080*/ 	.word	0xffffffff


	//   ....[2]....
        /*0084*/ 	.word	0xffffffff


	//   ....[3]....
        /*0088*/ 	.word	0xffffffff


	//   ....[4]....
        /*008c*/ 	.word	0xffffffff


	//   ....[5]....
        /*0090*/ 	.word	0xffffffff


	//   ....[6]....
        /*0094*/ 	.word	0xffffffff


	//   ....[7]....
        /*0098*/ 	.word	0xffffffff


	//   ....[8]....
        /*009c*/ 	.word	0xffffffff


	//   ....[9]....
        /*00a0*/ 	.word	0xffffffff


	//   ....[10]....
        /*00a4*/ 	.word	0xffffffff


	//   ....[11]....
        /*00a8*/ 	.word	0xffffffff


	//   ....[12]....
        /*00ac*/ 	.word	0xffffffff


	//   ....[13]....
        /*00b0*/ 	.word	0xffffffff


	//   ....[14]....
        /*00b4*/ 	.word	0xffffffff


	//----- nvinfo : EIATTR_COOP_GROUP_INSTR_OFFSETS
	.align		4
.L_146:
        /*00b8*/ 	.byte	0x04, 0x28
        /*00ba*/ 	.short	(.L_148 - .L_147)


	//   ....[0]....
.L_147:
        /*00bc*/ 	.word	0x00000fb0


	//   ....[1]....
        /*00c0*/ 	.word	0x00001010


	//   ....[2]....
        /*00c4*/ 	.word	0x00001070


	//   ....[3]....
        /*00c8*/ 	.word	0x000010d0


	//   ....[4]....
        /*00cc*/ 	.word	0x00001130


	//   ....[5]....
        /*00d0*/ 	.word	0x000012c0


	//   ....[6]....
        /*00d4*/ 	.word	0x00001360


	//   ....[7]....
        /*00d8*/ 	.word	0x000013e0


	//   ....[8]....
        /*00dc*/ 	.word	0x00001440


	//   ....[9]....
        /*00e0*/ 	.word	0x00001480


	//   ....[10]....
        /*00e4*/ 	.word	0x00003ac0


	//   ....[11]....
        /*00e8*/ 	.word	0x00003b20


	//   ....[12]....
        /*00ec*/ 	.word	0x00003b80


	//   ....[13]....
        /*00f0*/ 	.word	0x00003be0


	//   ....[14]....
        /*00f4*/ 	.word	0x00003c40


	//----- nvinfo : EIATTR_VRC_CTA_INIT_COUNT
	.align		4
.L_148:
        /*00f8*/ 	.byte	0x02, 0x4a
	.zero		1
	.zero		1


	//----- nvinfo : EIATTR_EXIT_INSTR_OFFSETS
	.align		4
        /*00fc*/ 	.byte	0x04, 0x1c
        /*00fe*/ 	.short	(.L_150 - .L_149)


	//   ....[0]....
.L_149:
        /*0100*/ 	.word	0x00003d60


	//   ....[1]....
        /*0104*/ 	.word	0x00003da0


	//----- nvinfo : EIATTR_MAX_THREADS
	.align		4
.L_150:
        /*0108*/ 	.byte	0x04, 0x05
        /*010a*/ 	.short	(.L_152 - .L_151)
.L_151:
        /*010c*/ 	.word	0x00000100
        /*0110*/ 	.word	0x00000001
        /*0114*/ 	.word	0x00000001


	//----- nvinfo : EIATTR_CRS_STACK_SIZE
	.align		4
.L_152:
        /*0118*/ 	.byte	0x04, 0x1e
        /*011a*/ 	.short	(.L_154 - .L_153)
.L_153:
        /*011c*/ 	.word	0x00000000


	//----- nvinfo : EIATTR_CBANK_PARAM_SIZE
	.align		4
.L_154:
        /*0120*/ 	.byte	0x03, 0x19
        /*0122*/ 	.short	0x0062


	//----- nvinfo : EIATTR_PARAM_CBANK
	.align		4
        /*0124*/ 	.byte	0x04, 0x0a
        /*0126*/ 	.short	(.L_156 - .L_155)
	.align		4
.L_155:
        /*0128*/ 	.word	index@(.nv.constant0._ZN3cub18CUB_300001_SM_10006detail6reduce18DeviceReduceKernelINS2_10policy_hubIiyN4cuda3std3__44plusIiEEE10Policy1000EN6thrust24THRUST_300001_SM_1000_NS6detail15normal_iteratorINSD_10device_ptrI6float2EEEEyS9_i13inside_circleEEvT0_PT3_T1_NS0_13GridEvenShareISO_EET2_T4_)
        /*012c*/ 	.short	0x0380
        /*012e*/ 	.short	0x0062


	//----- nvinfo : EIATTR_SW_WAR
	.align		4
.L_156:
        /*0130*/ 	.byte	0x04, 0x36
        /*0132*/ 	.short	(.L_158 - .L_157)
.L_157:
        /*0134*/ 	.word	0x00000008
.L_158:


//--------------------- .nv.info._ZN3cub18CUB_300001_SM_10006detail6reduce28DeviceReduceSingleTileKernelINS2_10policy_hubIiyN4cuda3std3__44plusIiEEE10Policy1000EN6thrust24THRUST_300001_SM_1000_NS6detail15normal_iteratorINSD_10device_ptrI6float2EEEEPiyS9_ii13inside_circleEEvT0_T1_T2_T3_T4_T6_ --------------------------
	.section	.nv.info._ZN3cub18CUB_300001_SM_10006detail6reduce28DeviceReduceSingleTileKernelINS2_10policy_hubIiyN4cuda3std3__44plusIiEEE10Policy1000EN6thrust24THRUST_300001_SM_1000_NS6detail15normal_iteratorINSD_10device_ptrI6float2EEEEPiyS9_ii13inside_circleEEvT0_T1_T2_T3_T4_T6_,"",@"SHT_CUDA_INFO"
	.sectionflags	@""
	.align	4


	//----- nvinfo : EIATTR_CUDA_API_VERSION
	.align		4
        /*0000*/ 	.byte	0x04, 0x37
        /*0002*/ 	.short	(.L_160 - .L_159)
.L_159:
        /*0004*/ 	.word	0x00000082


	//----- nvinfo : EIATTR_KPARAM_INFO
	.align		4
.L_160:
        /*0008*/ 	.byte	0x04, 0x17
        /*000a*/ 	.short	(.L_162 - .L_161)
.L_161:
        /*000c*/ 	.word	0x00000000
        /*0010*/ 	.short	0x0005
        /*0012*/ 	.short	0x0020
        /*0014*/ 	.byte	0x00, 0xf0, 0x05, 0x00


	//----- nvinfo : EIATTR_KPARAM_INFO
	.align		4
.L_162:
        /*0018*/ 	.byte	0x04, 0x17
        /*001a*/ 	.short	(.L_164 - .L_163)
.L_163:
        /*001c*/ 	.word	0x00000000
        /*0020*/ 	.short	0x0004
        /*0022*/ 	.short	0x001c
        /*0024*/ 	.byte	0x00, 0xf0, 0x11, 0x00


	//----- nvinfo : EIATTR_KPARAM_INFO
	.align		4
.L_164:
        /*0028*/ 	.byte	0x04, 0x17
        /*002a*/ 	.short	(.L_166 - .L_165)
.L_165:
        /*002c*/ 	.word	0x00000000
        /*0030*/ 	.short	0x0003
        /*0032*/ 	.short	0x0018
        /*0034*/ 	.byte	0x00, 0xf0, 0x05, 0x00


	//----- nvinfo : EIATTR_KPARAM_INFO
	.align		4
.L_166:
        /*0038*/ 	.byte	0x04, 0x17
        /*003a*/ 	.short	(.L_168 - .L_167)
.L_167:
        /*003c*/ 	.word	0x00000000
        /*0040*/ 	.short	0x0002
        /*0042*/ 	.short	0x0010
        /*0044*/ 	.byte	0x00, 0xf0, 0x21, 0x00


	//----- nvinfo : EIATTR_KPARAM_INFO
	.align		4
.L_168:
        /*0048*/ 	.byte	0x04, 0x17
        /*004a*/ 	.short	(.L_170 - .L_169)
.L_169:
        /*004c*/ 	.word	0x00000000
        /*0050*/ 	.short	0x0001
        /*0052*/ 	.short	0x0008
        /*0054*/ 	.byte	0x00, 0xf5, 0x21, 0x00


	//----- nvinfo : EIATTR_KPARAM_INFO
	.align		4
.L_170:
        /*0058*/ 	.byte	0x04, 0x17
        /*005a*/ 	.short	(.L_172 - .L_171)
.L_171:
        /*005c*/ 	.word	0x00000000
        /*0060*/ 	.short	0x0000
        /*0062*/ 	.short	0x0000
        /*0064*/ 	.byte	0x00, 0xf0, 0x21, 0x00


	//----- nvinfo : EIATTR_SPARSE_MMA_MASK
	.align		4
.L_172:
        /*0068*/ 	.byte	0x03, 0x50
        /*006a*/ 	.short	0x0000


	//----- nvinfo : EIATTR_MAXREG_COUNT
	.align		4
        /*006c*/ 	.byte	0x03, 0x1b
        /*006e*/ 	.short	0x00ff


	//----- nvinfo : EIATTR_NUM_BARRIERS
	.align		4
        /*0070*/ 	.byte	0x02, 0x4c
        /*0072*/ 	.byte	0x01
	.zero		1


	//----- nvinfo : EIATTR_MERCURY_ISA_VERSION
	.align		4
        /*0074*/ 	.byte	0x03, 0x5f
        /*0076*/ 	.short	0x0101


	//----- nvinfo : EIATTR_COOP_GROUP_MASK_REGIDS
	.align		4
        /*0078*/ 	.byte	0x04, 0x29
        /*007a*/ 	.short	(.L_174 - .L_173)


	//   ....[0]....
.L_173:
        /*007c*/ 	.word	0xffffffff


	//   ....[1]....
        /*0080*/ 	.word	0xffffffff


	//   ....[2]....
        /*0084*/ 	.word	0xffffffff


	//   ....[3]....
        /*0088*/ 	.word	0xffffffff


	//   ....[4]....
        /*008c*/ 	.word	0xffffffff


	//   ....[5]....
        /*0090*/ 	.word	0xffffffff


	//   ....[6]....
        /*0094*/ 	.word	0xffffffff


	//   ....[7]....
        /*0098*/ 	.word	0xffffffff


	//   ....[8]....
        /*009c*/ 	.word	0xffffffff


	//   ....[9]....
        /*00a0*/ 	.word	0xffffffff


	//   ....[10]....
        /*00a4*/ 	.word	0xffffffff


	//   ....[11]....
        /*00a8*/ 	.word	0xffffffff


	//   ....[12]....
        /*00ac*/ 	.word	0xffffffff


	//   ....[13]....
        /*00b0*/ 	.word	0xffffffff


	//   ....[14]....
        /*00b4*/ 	.word	0xffffffff


	//----- nvinfo : EIATTR_COOP_GROUP_INSTR_OFFSETS
	.align		4
.L_174:
        /*00b8*/ 	.byte	0x04, 0x28
        /*00ba*/ 	.short	(.L_176 - .L_175)


	//   ....[0]....
.L_175:
        /*00bc*/ 	.word	0x00000f00


	//   ....[1]....
        /*00c0*/ 	.word	0x00000f60


	//   ....[2]....
        /*00c4*/ 	.word	0x00000fc0


	//   ....[3]....
        /*00c8*/ 	.word	0x00001020


	//   ....[4]....
        /*00cc*/ 	.word	0x00001080


	//   ....[5]....
        /*00d0*/ 	.word	0x00001210


	//   ....[6]....
        /*00d4*/ 	.word	0x000012a0


	//   ....[7]....
        /*00d8*/ 	.word	0x00001310


	//   ....[8]....
        /*00dc*/ 	.word	0x00001360


	//   ....[9]....
        /*00e0*/ 	.word	0x000013b0


	//   ....[10]....
        /*00e4*/ 	.word	0x00003940


	//   ....[11]....
        /*00e8*/ 	.word	0x000039a0


	//   ....[12]....
        /*00ec*/ 	.word	0x00003a00


	//   ....[13]....
        /*00f0*/ 	.word	0x00003a60


	//   ....[14]....
        /*00f4*/ 	.word	0x00003ac0


	//----- nvinfo : EIATTR_VRC_CTA_INIT_COUNT
	.align		4
.L_176:
        /*00f8*/ 	.byte	0x02, 0x4a
	.zero		1
	.zero		1


	//----- nvinfo : EIATTR_EXIT_INSTR_OFFSETS
	.align		4
        /*00fc*/ 	.byte	0x04, 0x1c
        /*00fe*/ 	.short	(.L_178 - .L_177)


	//   ....[0]....
.L_177:
        /*0100*/ 	.word	0x000000a0


	//   ....[1]....
        /*0104*/ 	.word	0x000000e0


	//   ....[2]....
        /*0108*/ 	.word	0x00003bd0


	//   ....[3]....
        /*010c*/ 	.word	0x00003c20


	//----- nvinfo : EIATTR_MAX_THREADS
	.align		4
.L_178:
        /*0110*/ 	.byte	0x04, 0x05
        /*0112*/ 	.short	(.L_180 - .L_179)
.L_179:
        /*0114*/ 	.word	0x00000100
        /*0118*/ 	.word	0x00000001
        /*011c*/ 	.word	0x00000001


	//----- nvinfo : EIATTR_CRS_STACK_SIZE
	.align		4
.L_180:
        /*0120*/ 	.byte	0x04, 0x1e
        /*0122*/ 	.short	(.L_182 - .L_181)
.L_181:
        /*0124*/ 	.word	0x00000000


	//----- nvinfo : EIATTR_CBANK_PARAM_SIZE
	.align		4
.L_182:
        /*0128*/ 	.byte	0x03, 0x19
        /*012a*/ 	.short	0x0021


	//----- nvinfo : EIATTR_PARAM_CBANK
	.align		4
        /*012c*/ 	.byte	0x04, 0x0a
        /*012e*/ 	.short	(.L_184 - .L_183)
	.align		4
.L_183:
        /*0130*/ 	.word	index@(.nv.constant0._ZN3cub18CUB_300001_SM_10006detail6reduce28DeviceReduceSingleTileKernelINS2_10policy_hubIiyN4cuda3std3__44plusIiEEE10Policy1000EN6thrust24THRUST_300001_SM_1000_NS6detail15normal_iteratorINSD_10device_ptrI6float2EEEEPiyS9_ii13inside_circleEEvT0_T1_T2_T3_T4_T6_)
        /*0134*/ 	.short	0x0380
        /*0136*/ 	.short	0x0021


	//----- nvinfo : EIATTR_SW_WAR
	.align		4
.L_184:
        /*0138*/ 	.byte	0x04, 0x36
        /*013a*/ 	.short	(.L_186 - .L_185)
.L_185:
        /*013c*/ 	.word	0x00000008
.L_186:


//--------------------- .nv.info._ZN3cub18CUB_300001_SM_10006detail6reduce28DeviceReduceSingleTileKernelINS2_10policy_hubIijN4cuda3std3__44plusIiEEE10Policy1000EPiSC_iS9_iiNS7_10__identityEEEvT0_T1_T2_T3_T4_T6_ --------------------------
	.section	.nv.info._ZN3cub18CUB_300001_SM_10006detail6reduce28DeviceReduceSingleTileKernelINS2_10policy_hubIijN4cuda3std3__44plusIiEEE10Policy1000EPiSC_iS9_iiNS7_10__identityEEEvT0_T1_T2_T3_T4_T6_,"",@"SHT_CUDA_INFO"
	.sectionflags	@""
	.align	4


	//----- nvinfo : EIATTR_CUDA_API_VERSION
	.align		4
        /*0000*/ 	.byte	0x04, 0x37
        /*0002*/ 	.short	(.L_188 - .L_187)
.L_187:
        /*0004*/ 	.word	0x00000082


	//----- nvinfo : EIATTR_KPARAM_INFO
	.align		4
.L_188:
        /*0008*/ 	.byte	0x04, 0x17
        /*000a*/ 	.short	(.L_190 - .L_189)
.L_189:
        /*000c*/ 	.word	0x00000000
        /*0010*/ 	.short	0x0005
        /*0012*/ 	.short	0x001c
        /*0014*/ 	.byte	0x00, 0xf0, 0x05, 0x00


	//----- nvinfo : EIATTR_KPARAM_INFO
	.align		4
.L_190:
        /*0018*/ 	.byte	0x04, 0x17
        /*001a*/ 	.short	(.L_192 - .L_191)
.L_191:
        /*001c*/ 	.word	0x00000000
        /*0020*/ 	.short	0x0004
        /*0022*/ 	.short	0x0018
        /*0024*/ 	.byte	0x00, 0xf0, 0x11, 0x00


	//----- nvinfo : EIATTR_KPARAM_INFO
	.align		4
.L_192:
        /*0028*/ 	.byte	0x04, 0x17
        /*002a*/ 	.short	(.L_194 - .L_193)
.L_193:
        /*002c*/ 	.word	0x00000000
        /*0030*/ 	.short	0x0003
        /*0032*/ 	.short	0x0014
        /*0034*/ 	.byte	0x00, 0xf0, 0x05, 0x00


	//----- nvinfo : EIATTR_KPARAM_INFO
	.align		4
.L_194:
        /*0038*/ 	.byte	0x04, 0x17
        /*003a*/ 	.short	(.L_196 - .L_195)
.L_195:
        /*003c*/ 	.word	0x00000000
        /*0040*/ 	.short	0x0002
        /*0042*/ 	.short	0x0010
        /*0044*/ 	.byte	0x00, 0xf0, 0x11, 0x00


	//----- nvinfo : EIATTR_KPARAM_INFO
	.align		4
.L_196:
        /*0048*/ 	.byte	0x04, 0x17
        /*004a*/ 	.short	(.L_198 - .L_197)
.L_197:
        /*004c*/ 	.word	0x00000000
        /*0050*/ 	.short	0x0001
        /*0052*/ 	.short	0x0008
        /*0054*/ 	.byte	0x00, 0xf5, 0x21, 0x00


	//----- nvinfo : EIATTR_KPARAM_INFO
	.align		4
.L_198:
        /*0058*/ 	.byte	0x04, 0x17
        /*005a*/ 	.short	(.L_200 - .L_199)
.L_199:
        /*005c*/ 	.word	0x00000000
        /*0060*/ 	.short	0x0000
        /*0062*/ 	.short	0x0000
        /*0064*/ 	.byte	0x00, 0xf5, 0x21, 0x00


	//----- nvinfo : EIATTR_SPARSE_MMA_MASK
	.align		4
.L_200:
        /*0068*/ 	.byte	0x03, 0x50
        /*006a*/ 	.short	0x0000


	//----- nvinfo : EIATTR_MAXREG_COUNT
	.align		4
        /*006c*/ 	.byte	0x03, 0x1b
        /*006e*/ 	.short	0x00ff


	//----- nvinfo : EIATTR_NUM_BARRIERS
	.align		4
        /*0070*/ 	.byte	0x02, 0x4c
        /*0072*/ 	.byte	0x01
	.zero		1


	//----- nvinfo : EIATTR_MERCURY_ISA_VERSION
	.align		4
        /*0074*/ 	.byte	0x03, 0x5f
        /*0076*/ 	.short	0x0101


	//----- nvinfo : EIATTR_COOP_GROUP_MASK_REGIDS
	.align		4
        /*0078*/ 	.byte	0x04, 0x29
        /*007a*/ 	.short	(.L_202 - .L_201)


	//   ....[0]....
.L_201:
        /*007c*/ 	.word	0xffffffff


	//   ....[1]....
        /*0080*/ 	.word	0xffffffff


	//   ....[2]....
        /*0084*/ 	.word	0xffffffff


	//   ....[3]....
        /*0088*/ 	.word	0xffffffff


	//   ....[4]....
        /*008c*/ 	.word	0xffffffff


	//   ....[5]....
        /*0090*/ 	.word	0xffffffff


	//   ....[6]....
        /*0094*/ 	.word	0xffffffff


	//   ....[7]....
        /*0098*/ 	.word	0xffffffff


	//   ....[8]....
        /*009c*/ 	.word	0xffffffff


	//   ....[9]....
        /*00a0*/ 	.word	0xffffffff


	//   ....[10]....
        /*00a4*/ 	.word	0xffffffff


	//   ....[11]....
        /*00a8*/ 	.word	0xffffffff


	//   ....[12]....
        /*00ac*/ 	.word	0xffffffff


	//   ....[13]....
        /*00b0*/ 	.word	0xffffffff


	//   ....[14]....
        /*00b4*/ 	.word	0xffffffff


	//   ....[15]....
        /*00b8*/ 	.word	0xffffffff


	//   ....[16]....
        /*00bc*/ 	.word	0xffffffff


	//   ....[17]....
        /*00c0*/ 	.word	0xffffffff


	//   ....[18]....
        /*00c4*/ 	.word	0xffffffff


	//   ....[19]....
        /*00c8*/ 	.word	0xffffffff


	//   ....[20]....
        /*00cc*/ 	.word	0xffffffff


	//   ....[21]....
        /*00d0*/ 	.word	0xffffffff


	//   ....[22]....
        /*00d4*/ 	.word	0xffffffff


	//   ....[23]....
        /*00d8*/ 	.word	0xffffffff


	//   ....[24]....
        /*00dc*/ 	.word	0xffffffff


	//   ....[25]....
        /*00e0*/ 	.word	0xffffffff


	//   ....[26]....
        /*00e4*/ 	.word	0xffffffff


	//   ....[27]....
        /*00e8*/ 	.word	0xffffffff


	//   ....[28]....
        /*00ec*/ 	.word	0xffffffff


	//   ....[29]....
        /*00f0*/ 	.word	0xffffffff


	//----- nvinfo : EIATTR_COOP_GROUP_INSTR_OFFSETS
	.align		4
.L_202:
        /*00f4*/ 	.byte	0x04, 0x28
        /*00f6*/ 	.short	(.L_204 - .L_203)


	//   ....[0]....
.L_203:
        /*00f8*/ 	.word	0x00000890


	//   ....[1]....
        /*00fc*/ 	.word	0x000008f0


	//   ....[2]....
        /*0100*/ 	.word	0x00000940


	//   ....[3]....
        /*0104*/ 	.word	0x000009b0


	//   ....[4]....
        /*0108*/ 	.word	0x00000a10


	//   ....[5]....
        /*010c*/ 	.word	0x00000ba0


	//   ....[6]....
        /*0110*/ 	.word	0x00000c40


	//   ....[7]....
        /*0114*/ 	.word	0x00000cc0


	//   ....[8]....
        /*0118*/ 	.word	0x00000d20


	//   ....[9]....
        /*011c*/ 	.word	0x00000d60


	//   ....[10]....
        /*0120*/ 	.word	0x000019d0


	//   ....[11]....
        /*0124*/ 	.word	0x00001a30


	//   ....[12]....
        /*0128*/ 	.word	0x00001a90


	//   ....[13]....
        /*012c*/ 	.word	0x00001af0


	//   ....[14]....
        /*0130*/ 	.word	0x00001b50


	//   ....[15]....
        /*0134*/ 	.word	0x000023f0


	//   ....[16]....
        /*0138*/ 	.word	0x00002450


	//   ....[17]....
        /*013c*/ 	.word	0x000024a0


	//   ....[18]....
        /*0140*/ 	.word	0x00002510


	//   ....[19]....
        /*0144*/ 	.word	0x00002570


	//   ....[20]....
        /*0148*/ 	.word	0x00002700


	//   ....[21]....
        /*014c*/ 	.word	0x00002790


	//   ....[22]....
        /*0150*/ 	.word	0x000027e0


	//   ....[23]....
        /*0154*/ 	.word	0x00002850


	//   ....[24]....
        /*0158*/ 	.word	0x000028c0


	//   ....[25]....
        /*015c*/ 	.word	0x000036a0


	//   ....[26]....
        /*0160*/ 	.word	0x00003700


	//   ....[27]....
        /*0164*/ 	.word	0x00003760


	//   ....[28]....
        /*0168*/ 	.word	0x000037c0


	//   ....[29]....
        /*016c*/ 	.word	0x00003820


	//----- nvinfo : EIATTR_VRC_CTA_INIT_COUNT
	.align		4
.L_204:
        /*0170*/ 	.byte	0x02, 0x4a
	.zero		1
	.zero		1


	//----- nvinfo : EIATTR_EXIT_INSTR_OFFSETS
	.align		4
        /*0174*/ 	.byte	0x04, 0x1c
        /*0176*/ 	.short	(.L_206 - .L_205)


	//   ....[0]....
.L_205:
        /*0178*/ 	.word	0x00000080


	//   ....[1]....
        /*017c*/ 	.word	0x000000c0


	//   ....[2]....
        /*0180*/ 	.word	0x00003940


	//   ....[3]....
        /*0184*/ 	.word	0x00003990


	//----- nvinfo : EIATTR_MAX_THREADS
	.align		4
.L_206:
        /*0188*/ 	.byte	0x04, 0x05
        /*018a*/ 	.short	(.L_208 - .L_207)
.L_207:
        /*018c*/ 	.word	0x00000100
        /*0190*/ 	.word	0x00000001
        /*0194*/ 	.word	0x00000001


	//----- nvinfo : EIATTR_CRS_STACK_SIZE
	.align		4
.L_208:
        /*0198*/ 	.byte	0x04, 0x1e
        /*019a*/ 	.short	(.L_210 - .L_209)
.L_209:
        /*019c*/ 	.word	0x00000000


	//----- nvinfo : EIATTR_CBANK_PARAM_SIZE
	.align		4
.L_210:
        /*01a0*/ 	.byte	0x03, 0x19
        /*01a2*/ 	.short	0x001d


	//----- nvinfo : EIATTR_PARAM_CBANK
	.align		4
        /*01a4*/ 	.byte	0x04, 0x0a
        /*01a6*/ 	.short	(.L_212 - .L_211)
	.align		4
.L_211:
        /*01a8*/ 	.word	index@(.nv.constant0._ZN3cub18CUB_300001_SM_10006detail6reduce28DeviceReduceSingleTileKernelINS2_10policy_hubIijN4cuda3std3__44plusIiEEE10Policy1000EPiSC_iS9_iiNS7_10__identityEEEvT0_T1_T2_T3_T4_T6_)
        /*01ac*/ 	.short	0x0380
        /*01ae*/ 	.short	0x001d


	//----- nvinfo : EIATTR_SW_WAR
	.align		4
.L_212:
        /*01b0*/ 	.byte	0x04, 0x36
        /*01b2*/ 	.short	(.L_214 - .L_213)
.L_213:
        /*01b4*/ 	.word	0x00000008
.L_214:


//--------------------- .nv.info._ZN3cub18CUB_300001_SM_10006detail6reduce18DeviceReduceKernelINS2_10policy_hubIijN4cuda3std3__44plusIiEEE10Policy1000EN6thrust24THRUST_300001_SM_1000_NS6detail15normal_iteratorINSD_10device_ptrI6float2EEEEjS9_i13inside_circleEEvT0_PT3_T1_NS0_13GridEvenShareISO_EET2_T4_ --------------------------
	.section	.nv.info._ZN3cub18CUB_300001_SM_10006detail6reduce18DeviceReduceKernelINS2_10policy_hubIijN4cuda3std3__44plusIiEEE10Policy1000EN6thrust24THRUST_300001_SM_1000_NS6detail15normal_iteratorINSD_10device_ptrI6float2EEEEjS9_i13inside_circleEEvT0_PT3_T1_NS0_13GridEvenShareISO_EET2_T4_,"",@"SHT_CUDA_INFO"
	.sectionflags	@""
	.align	4


	//----- nvinfo : EIATTR_CUDA_API_VERSION
	.align		4
        /*0000*/ 	.byte	0x04, 0x37
        /*0002*/ 	.short	(.L_216 - .L_215)
.L_215:
        /*0004*/ 	.word	0x00000082


	//----- nvinfo : EIATTR_KPARAM_INFO
	.align		4
.L_216:
        /*0008*/ 	.byte	0x04, 0x17
        /*000a*/ 	.short	(.L_218 - .L_217)
.L_217:
        /*000c*/ 	.word	0x00000000
        /*0010*/ 	.short	0x0005
        /*0012*/ 	.short	0x003d
        /*0014*/ 	.byte	0x00, 0xf0, 0x05, 0x00


	//----- nvinfo : EIATTR_KPARAM_INFO
	.align		4
.L_218:
        /*0018*/ 	.byte	0x04, 0x17
        /*001a*/ 	.short	(.L_220 - .L_219)
.L_219:
        /*001c*/ 	.word	0x00000000
        /*0020*/ 	.short	0x0004
        /*0022*/ 	.short	0x003c
        /*0024*/ 	.byte	0x00, 0xf0, 0x05, 0x00


	//----- nvinfo : EIATTR_KPARAM_INFO
	.align		4
.L_220:
        /*0028*/ 	.byte	0x04, 0x17
        /*002a*/ 	.short	(.L_222 - .L_221)
.L_221:
        /*002c*/ 	.word	0x00000000
        /*0030*/ 	.short	0x0003
        /*0032*/ 	.short	0x0014
        /*0034*/ 	.byte	0x00, 0xf0, 0xa1, 0x00


	//----- nvinfo : EIATTR_KPARAM_INFO
	.align		4
.L_222:
        /*0038*/ 	.byte	0x04, 0x17
        /*003a*/ 	.short	(.L_224 - .L_223)
.L_223:
        /*003c*/ 	.word	0x00000000
        /*0040*/ 	.short	0x0002
        /*0042*/ 	.short	0x0010
        /*0044*/ 	.byte	0x00, 0xf0, 0x11, 0x00


	//----- nvinfo : EIATTR_KPARAM_INFO
	.align		4
.L_224:
        /*0048*/ 	.byte	0x04, 0x17
        /*004a*/ 	.short	(.L_226 - .L_225)
.L_225:
        /*004c*/ 	.word	0x00000000
        /*0050*/ 	.short	0x0001
        /*0052*/ 	.short	0x0008
        /*0054*/ 	.byte	0x00, 0xf5, 0x21, 0x00


	//----- nvinfo : EIATTR_KPARAM_INFO
	.align		4
.L_226:
        /*0058*/ 	.byte	0x04, 0x17
        /*005a*/ 	.short	(.L_228 - .L_227)
.L_227:
        /*005c*/ 	.word	0x00000000
        /*0060*/ 	.short	0x0000
        /*0062*/ 	.short	0x0000
        /*0064*/ 	.byte	0x00, 0xf0, 0x21, 0x00


	//----- nvinfo : EIATTR_SPARSE_MMA_MASK
	.align		4
.L_228:
        /*0068*/ 	.byte	0x03, 0x50
        /*006a*/ 	.short	0x0000


	//----- nvinfo : EIATTR_MAXREG_COUNT
	.align		4
        /*006c*/ 	.byte	0x03, 0x1b
        /*006e*/ 	.short	0x00ff


	//----- nvinfo : EIATTR_NUM_BARRIERS
	.align		4
        /*0070*/ 	.byte	0x02, 0x4c
        /*0072*/ 	.byte	0x01
	.zero		1


	//----- nvinfo : EIATTR_MERCURY_ISA_VERSION
	.align		4
        /*0074*/ 	.byte	0x03, 0x5f
        /*0076*/ 	.short	0x0101


	//----- nvinfo : EIATTR_COOP_GROUP_MASK_REGIDS
	.align		4
        /*0078*/ 	.byte	0x04, 0x29
        /*007a*/ 	.short	(.L_230 - .L_229)


	//   ....[0]....
.L_229:
        /*007c*/ 	.word	0xffffffff


	//   ....[1]....
        /*0080*/ 	.word	0xffffffff


	//   ....[2]....
        /*0084*/ 	.word	0xffffffff


	//   ....[3]....
        /*0088*/ 	.word	0xffffffff


	//   ....[4]....
        /*008c*/ 	.word	0xffffffff


	//   ....[5]....
        /*0090*/ 	.word	0xffffffff


	//   ....[6]....
        /*0094*/ 	.word	0xffffffff


	//   ....[7]....
        /*0098*/ 	.word	0xffffffff


	//   ....[8]....
        /*009c*/ 	.word	0xffffffff


	//   ....[9]....
        /*00a0*/ 	.word	0xffffffff


	//   ....[10]....
        /*00a4*/ 	.word	0xffffffff


	//   ....[11]....
        /*00a8*/ 	.word	0xffffffff


	//   ....[12]....
        /*00ac*/ 	.word	0xffffffff


	//   ....[13]....
        /*00b0*/ 	.word	0xffffffff


	//   ....[14]....
        /*00b4*/ 	.word	0xffffffff


	//----- nvinfo : EIATTR_COOP_GROUP_INSTR_OFFSETS
	.align		4
.L_230:
        /*00b8*/ 	.byte	0x04, 0x28
        /*00ba*/ 	.short	(.L_232 - .L_231)


	//   ....[0]....
.L_231:
        /*00bc*/ 	.word	0x00001010


	//   ....[1]....
        /*00c0*/ 	.word	0x00001070


	//   ....[2]....
        /*00c4*/ 	.word	0x000010d0


	//   ....[3]....
        /*00c8*/ 	.word	0x00001130


	//   ....[4]....
        /*00cc*/ 	.word	0x00001190


	//   ....[5]....
        /*00d0*/ 	.word	0x00001320


	//   ....[6]....
        /*00d4*/ 	.word	0x000013b0


	//   ....[7]....
        /*00d8*/ 	.word	0x00001400


	//   ....[8]....
        /*00dc*/ 	.word	0x00001440


	//   ....[9]....
        /*00e0*/ 	.word	0x000014b0


	//   ....[10]....
        /*00e4*/ 	.word	0x00003b30


	//   ....[11]....
        /*00e8*/ 	.word	0x00003b90


	//   ....[12]....
        /*00ec*/ 	.word	0x00003bf0


	//   ....[13]....
        /*00f0*/ 	.word	0x00003c50


	//   ....[14]....
        /*00f4*/ 	.word	0x00003cb0


	//----- nvinfo : EIATTR_VRC_CTA_INIT_COUNT
	.align		4
.L_232:
        /*00f8*/ 	.byte	0x02, 0x4a
	.zero		1
	.zero		1


	//----- nvinfo : EIATTR_EXIT_INSTR_OFFSETS
	.align		4
        /*00fc*/ 	.byte	0x04, 0x1c
        /*00fe*/ 	.short	(.L_234 - .L_233)


	//   ....[0]....
.L_233:
        /*0100*/ 	.word	0x00003dd0


	//   ....[1]....
        /*0104*/ 	.word	0x00003e10


	//----- nvinfo : EIATTR_MAX_THREADS
	.align		4
.L_234:
        /*0108*/ 	.byte	0x04, 0x05
        /*010a*/ 	.short	(.L_236 - .L_235)
.L_235:
        /*010c*/ 	.word	0x00000100
        /*0110*/ 	.word	0x00000001
        /*0114*/ 	.word	0x00000001


	//----- nvinfo : EIATTR_CRS_STACK_SIZE
	.align		4
.L_236:
        /*0118*/ 	.byte	0x04, 0x1e
        /*011a*/ 	.short	(.L_238 - .L_237)
.L_237:
        /*011c*/ 	.word	0x00000000


	//----- nvinfo : EIATTR_CBANK_PARAM_SIZE
	.align		4
.L_238:
        /*0120*/ 	.byte	0x03, 0x19
        /*0122*/ 	.short	0x003e


	//----- nvinfo : EIATTR_PARAM_CBANK
	.align		4
        /*0124*/ 	.byte	0x04, 0x0a
        /*0126*/ 	.short	(.L_240 - .L_239)
	.align		4
.L_239:
        /*0128*/ 	.word	index@(.nv.constant0._ZN3cub18CUB_300001_SM_10006detail6reduce18DeviceReduceKernelINS2_10policy_hubIijN4cuda3std3__44plusIiEEE10Policy1000EN6thrust24THRUST_300001_SM_1000_NS6detail15normal_iteratorINSD_10device_ptrI6float2EEEEjS9_i13inside_circleEEvT0_PT3_T1_NS0_13GridEvenShareISO_EET2_T4_)
        /*012c*/ 	.short	0x0380
        /*012e*/ 	.short	0x003e


	//----- nvinfo : EIATTR_SW_WAR
	.align		4
.L_240:
        /*0130*/ 	.byte	0x04, 0x36
        /*0132*/ 	.short	(.L_242 - .L_241)
.L_241:
        /*0134*/ 	.word	0x00000008
.L_242:


//--------------------- .nv.info._ZN3cub18CUB_300001_SM_10006detail6reduce28DeviceReduceSingleTileKernelINS2_10policy_hubIijN4cuda3std3__44plusIiEEE10Policy1000EN6thrust24THRUST_300001_SM_1000_NS6detail15normal_iteratorINSD_10device_ptrI6float2EEEEPijS9_ii13inside_circleEEvT0_T1_T2_T3_T4_T6_ --------------------------
	.section	.nv.info._ZN3cub18CUB_300001_SM_10006detail6reduce28DeviceReduceSingleTileKernelINS2_10policy_hubIijN4cuda3std3__44plusIiEEE10Policy1000EN6thrust24THRUST_300001_SM_1000_NS6detail15normal_iteratorINSD_10device_ptrI6float2EEEEPijS9_ii13inside_circleEEvT0_T1_T2_T3_T4_T6_,"",@"SHT_CUDA_INFO"
	.sectionflags	@""
	.align	4


	//----- nvinfo : EIATTR_CUDA_API_VERSION
	.align		4
        /*0000*/ 	.byte	0x04, 0x37
        /*0002*/ 	.short	(.L_244 - .L_243)
.L_243:
        /*0004*/ 	.word	0x00000082


	//----- nvinfo : EIATTR_KPARAM_INFO
	.align		4
.L_244:
        /*0008*/ 	.byte	0x04, 0x17
        /*000a*/ 	.short	(.L_246 - .L_245)
.L_245:
        /*000c*/ 	.word	0x00000000
        /*0010*/ 	.short	0x0005
        /*0012*/ 	.short	0x001c
        /*0014*/ 	.byte	0x00, 0xf0, 0x05, 0x00


	//----- nvinfo : EIATTR_KPARAM_INFO
	.align		4
.L_246:
        /*0018*/ 	.byte	0x04, 0x17
        /*001a*/ 	.short	(.L_248 - .L_247)
.L_247:
        /*001c*/ 	.word	0x00000000
        /*0020*/ 	.short	0x0004
        /*0022*/ 	.short	0x0018
        /*0024*/ 	.byte	0x00, 0xf0, 0x11, 0x00


	//----- nvinfo : EIATTR_KPARAM_INFO
	.align		4
.L_248:
        /*0028*/ 	.byte	0x04, 0x17
        /*002a*/ 	.short	(.L_250 - .L_249)
.L_249:
        /*002c*/ 	.word	0x00000000
        /*0030*/ 	.short	0x0003
        /*0032*/ 	.short	0x0014
        /*0034*/ 	.byte	0x00, 0xf0, 0x05, 0x00


	//----- nvinfo : EIATTR_KPARAM_INFO
	.align		4
.L_250:
        /*0038*/ 	.byte	0x04, 0x17
        /*003a*/ 	.short	(.L_252 - .L_251)
.L_251:
        /*003c*/ 	.word	0x00000000
        /*0040*/ 	.short	0x0002
        /*0042*/ 	.short	0x0010
        /*0044*/ 	.byte	0x00, 0xf0, 0x11, 0x00


	//----- nvinfo : EIATTR_KPARAM_INFO
	.align		4
.L_252:
        /*0048*/ 	.byte	0x04, 0x17
        /*004a*/ 	.short	(.L_254 - .L_253)
.L_253:
        /*004c*/ 	.word	0x00000000
        /*0050*/ 	.short	0x0001
        /*0052*/ 	.short	0x0008
        /*0054*/ 	.byte	0x00, 0xf5, 0x21, 0x00


	//----- nvinfo : EIATTR_KPARAM_INFO
	.align		4
.L_254:
        /*0058*/ 	.byte	0x04, 0x17
        /*005a*/ 	.short	(.L_256 - .L_255)
.L_255:
        /*005c*/ 	.word	0x00000000
        /*0060*/ 	.short	0x0000
        /*0062*/ 	.short	0x0000
        /*0064*/ 	.byte	0x00, 0xf0, 0x21, 0x00


	//----- nvinfo : EIATTR_SPARSE_MMA_MASK
	.align		4
.L_256:
        /*0068*/ 	.byte	0x03, 0x50
        /*006a*/ 	.short	0x0000


	//----- nvinfo : EIATTR_MAXREG_COUNT
	.align		4
        /*006c*/ 	.byte	0x03, 0x1b
        /*006e*/ 	.short	0x00ff


	//----- nvinfo : EIATTR_NUM_BARRIERS
	.align		4
        /*0070*/ 	.byte	0x02, 0x4c
        /*0072*/ 	.byte	0x01
	.zero		1


	//----- nvinfo : EIATTR_MERCURY_ISA_VERSION
	.align		4
        /*0074*/ 	.byte	0x03, 0x5f
        /*0076*/ 	.short	0x0101


	//----- nvinfo : EIATTR_COOP_GROUP_MASK_REGIDS
	.align		4
        /*0078*/ 	.byte	0x04, 0x29
        /*007a*/ 	.short	(.L_258 - .L_257)


	//   ....[0]....
.L_257:
        /*007c*/ 	.word	0xffffffff


	//   ....[1]....
        /*0080*/ 	.word	0xffffffff


	//   ....[2]....
        /*0084*/ 	.word	0xffffffff


	//   ....[3]....
        /*0088*/ 	.word	0xffffffff


	//   ....[4]....
        /*008c*/ 	.word	0xffffffff


	//   ....[5]....
        /*0090*/ 	.word	0xffffffff


	//   ....[6]....
        /*0094*/ 	.word	0xffffffff


	//   ....[7]....
        /*0098*/ 	.word	0xffffffff


	//   ....[8]....
        /*009c*/ 	.word	0xffffffff


	//   ....[9]....
        /*00a0*/ 	.word	0xffffffff


	//   ....[10]....
        /*00a4*/ 	.word	0xffffffff


	//   ....[11]....
        /*00a8*/ 	.word	0xffffffff


	//   ....[12]....
        /*00ac*/ 	.word	0xffffffff


	//   ....[13]....
        /*00b0*/ 	.word	0xffffffff


	//   ....[14]....
        /*00b4*/ 	.word	0xffffffff


	//----- nvinfo : EIATTR_COOP_GROUP_INSTR_OFFSETS
	.align		4
.L_258:
        /*00b8*/ 	.byte	0x04, 0x28
        /*00ba*/ 	.short	(.L_260 - .L_259)


	//   ....[0]....
.L_259:
        /*00bc*/ 	.word	0x00000eb0


	//   ....[1]....
        /*00c0*/ 	.word	0x00000f10


	//   ....[2]....
        /*00c4*/ 	.word	0x00000f70


	//   ....[3]....
        /*00c8*/ 	.word	0x00000fd0


	//   ....[4]....
        /*00cc*/ 	.word	0x00001030


	//   ....[5]....
        /*00d0*/ 	.word	0x000011c0


	//   ....[6]....
        /*00d4*/ 	.word	0x00001260


	//   ....[7]....
        /*00d8*/ 	.word	0x000012d0


	//   ....[8]....
        /*00dc*/ 	.word	0x00001310


	//   ....[9]....
        /*00e0*/ 	.word	0x00001360


	//   ....[10]....
        /*00e4*/ 	.word	0x000038c0


	//   ....[11]....
        /*00e8*/ 	.word	0x00003920


	//   ....[12]....
        /*00ec*/ 	.word	0x00003980


	//   ....[13]....
        /*00f0*/ 	.word	0x000039e0


	//   ....[14]....
        /*00f4*/ 	.word	0x00003a40


	//----- nvinfo : EIATTR_VRC_CTA_INIT_COUNT
	.align		4
.L_260:
        /*00f8*/ 	.byte	0x02, 0x4a
	.zero		1
	.zero		1


	//----- nvinfo : EIATTR_EXIT_INSTR_OFFSETS
	.align		4
        /*00fc*/ 	.byte	0x04, 0x1c
        /*00fe*/ 	.short	(.L_262 - .L_261)


	//   ....[0]....
.L_261:
        /*0100*/ 	.word	0x00000080


	//   ....[1]....
        /*0104*/ 	.word	0x000000c0


	//   ....[2]....
        /*0108*/ 	.word	0x00003b60


	//   ....[3]....
        /*010c*/ 	.word	0x00003bb0


	//----- nvinfo : EIATTR_MAX_THREADS
	.align		4
.L_262:
        /*0110*/ 	.byte	0x04, 0x05
        /*0112*/ 	.short	(.L_264 - .L_263)
.L_263:
        /*0114*/ 	.word	0x00000100
        /*0118*/ 	.word	0x00000001
        /*011c*/ 	.word	0x00000001


	//----- nvinfo : EIATTR_CRS_STACK_SIZE
	.align		4
.L_264:
        /*0120*/ 	.byte	0x04, 0x1e
        /*0122*/ 	.short	(.L_266 - .L_265)
.L_265:
        /*0124*/ 	.word	0x00000000


	//----- nvinfo : EIATTR_CBANK_PARAM_SIZE
	.align		4
.L_266:
        /*0128*/ 	.byte	0x03, 0x19
        /*012a*/ 	.short	0x001d


	//----- nvinfo : EIATTR_PARAM_CBANK
	.align		4
        /*012c*/ 	.byte	0x04, 0x0a
        /*012e*/ 	.short	(.L_268 - .L_267)
	.align		4
.L_267:
        /*0130*/ 	.word	index@(.nv.constant0._ZN3cub18CUB_300001_SM_10006detail6reduce28DeviceReduceSingleTileKernelINS2_10policy_hubIijN4cuda3std3__44plusIiEEE10Policy1000EN6thrust24THRUST_300001_SM_1000_NS6detail15normal_iteratorINSD_10device_ptrI6float2EEEEPijS9_ii13inside_circleEEvT0_T1_T2_T3_T4_T6_)
        /*0134*/ 	.short	0x0380
        /*0136*/ 	.short	0x001d


	//----- nvinfo : EIATTR_SW_WAR
	.align		4
.L_268:
        /*0138*/ 	.byte	0x04, 0x36
        /*013a*/ 	.short	(.L_270 - .L_269)
.L_269:
        /*013c*/ 	.word	0x00000008
.L_270:


//--------------------- .nv.info._ZN3cub18CUB_300001_SM_10006detail9transform16transform_kernelINS2_10policy_hubILb1EN4cuda3std3__45tupleIJN6thrust24THRUST_300001_SM_1000_NS17counting_iteratorIjNSA_11use_defaultESC_SC_EEEEEE10policy1000El11randomPointNSA_6detail15normal_iteratorINSA_10device_ptrI6float2EEEEJSD_EEEvT0_iT1_T2_DpNS2_10kernel_argIT3_EE --------------------------
	.section	.nv.info._ZN3cub18CUB_300001_SM_10006detail9transform16transform_kernelINS2_10policy_hubILb1EN4cuda3std3__45tupleIJN6thrust24THRUST_300001_SM_1000_NS17counting_iteratorIjNSA_11use_defaultESC_SC_EEEEEE10policy1000El11randomPointNSA_6detail15normal_iteratorINSA_10device_ptrI6float2EEEEJSD_EEEvT0_iT1_T2_DpNS2_10kernel_argIT3_EE,"",@"SHT_CUDA_INFO"
	.sectionflags	@""
	.align	4


	//----- nvinfo : EIATTR_CUDA_API_VERSION
	.align		4
        /*0000*/ 	.byte	0x04, 0x37
        /*0002*/ 	.short	(.L_272 - .L_271)
.L_271:
        /*0004*/ 	.word	0x00000082


	//----- nvinfo : EIATTR_KPARAM_INFO
	.align		4
.L_272:
        /*0008*/ 	.byte	0x04, 0x17
        /*000a*/ 	.short	(.L_274 - .L_273)
.L_273:
        /*000c*/ 	.word	0x00000000
        /*0010*/ 	.short	0x0004
        /*0012*/ 	.short	0x0018
        /*0014*/ 	.byte	0x00, 0xf0, 0x41, 0x00


	//----- nvinfo : EIATTR_KPARAM_INFO
	.align		4
.L_274:
        /*0018*/ 	.byte	0x04, 0x17
        /*001a*/ 	.short	(.L_276 - .L_275)
.L_275:
        /*001c*/ 	.word	0x00000000
        /*0020*/ 	.short	0x0003
        /*0022*/ 	.short	0x0010
        /*0024*/ 	.byte	0x00, 0xf0, 0x21, 0x00


	//----- nvinfo : EIATTR_KPARAM_INFO
	.align		4
.L_276:
        /*0028*/ 	.byte	0x04, 0x17
        /*002a*/ 	.short	(.L_278 - .L_277)
.L_277:
        /*002c*/ 	.word	0x00000000
        /*0030*/ 	.short	0x0002
        /*0032*/ 	.short	0x000c
        /*0034*/ 	.byte	0x00, 0xf0, 0x05, 0x00


	//----- nvinfo : EIATTR_KPARAM_INFO
	.align		4
.L_278:
        /*0038*/ 	.byte	0x04, 0x17
        /*003a*/ 	.short	(.L_280 - .L_279)
.L_279:
        /*003c*/ 	.word	0x00000000
        /*0040*/ 	.short	0x0001
        /*0042*/ 	.short	0x0008
        /*0044*/ 	.byte	0x00, 0xf0, 0x11, 0x00


	//----- nvinfo : EIATTR_KPARAM_INFO
	.align		4
.L_280:
        /*0048*/ 	.byte	0x04, 0x17
        /*004a*/ 	.short	(.L_282 - .L_281)
.L_281:
        /*004c*/ 	.word	0x00000000
        /*0050*/ 	.short	0x0000
        /*0052*/ 	.short	0x0000
        /*0054*/ 	.byte	0x00, 0xf0, 0x21, 0x00


	//----- nvinfo : EIATTR_SPARSE_MMA_MASK
	.align		4
.L_282:
        /*0058*/ 	.byte	0x03, 0x50
        /*005a*/ 	.short	0x0000


	//----- nvinfo : EIATTR_MAXREG_COUNT
	.align		4
        /*005c*/ 	.byte	0x03, 0x1b
        /*005e*/ 	.short	0x00ff


	//----- nvinfo : EIATTR_MERCURY_ISA_VERSION
	.align		4
        /*0060*/ 	.byte	0x03, 0x5f
        /*0062*/ 	.short	0x0101


	//----- nvinfo : EIATTR_VRC_CTA_INIT_COUNT
	.align		4
        /*0064*/ 	.byte	0x02, 0x4a
	.zero		1
	.zero		1


	//----- nvinfo : EIATTR_EXIT_INSTR_OFFSETS
	.align		4
        /*0068*/ 	.byte	0x04, 0x1c
        /*006a*/ 	.short	(.L_284 - .L_283)


	//   ....[0]....
.L_283:
        /*006c*/ 	.word	0x00000170


	//   ....[1]....
        /*0070*/ 	.word	0x00000810


	//   ....[2]....
        /*0074*/ 	.word	0x00000830


	//   ....[3]....
        /*0078*/ 	.word	0x00000e80


	//----- nvinfo : EIATTR_MAX_THREADS
	.align		4
.L_284:
        /*007c*/ 	.byte	0x04, 0x05
        /*007e*/ 	.short	(.L_286 - .L_285)
.L_285:
        /*0080*/ 	.word	0x00000080
        /*0084*/ 	.word	0x00000001
        /*0088*/ 	.word	0x00000001


	//----- nvinfo : EIATTR_CRS_STACK_SIZE
	.align		4
.L_286:
        /*008c*/ 	.byte	0x04, 0x1e
        /*008e*/ 	.short	(.L_288 - .L_287)
.L_287:
        /*0090*/ 	.word	0x00000000


	//----- nvinfo : EIATTR_CBANK_PARAM_SIZE
	.align		4
.L_288:
        /*0094*/ 	.byte	0x03, 0x19
        /*0096*/ 	.short	0x0028


	//----- nvinfo : EIATTR_PARAM_CBANK
	.align		4
        /*0098*/ 	.byte	0x04, 0x0a
        /*009a*/ 	.short	(.L_290 - .L_289)
	.align		4
.L_289:
        /*009c*/ 	.word	index@(.nv.constant0._ZN3cub18CUB_300001_SM_10006detail9transform16transform_kernelINS2_10policy_hubILb1EN4cuda3std3__45tupleIJN6thrust24THRUST_300001_SM_1000_NS17counting_iteratorIjNSA_11use_defaultESC_SC_EEEEEE10policy1000El11randomPointNSA_6detail15normal_iteratorINSA_10device_ptrI6float2EEEEJSD_EEEvT0_iT1_T2_DpNS2_10kernel_argIT3_EE)
        /*00a0*/ 	.short	0x0380
        /*00a2*/ 	.short	0x0028


	//----- nvinfo : EIATTR_SW_WAR
	.align		4
.L_290:
        /*00a4*/ 	.byte	0x04, 0x36
        /*00a6*/ 	.short	(.L_292 - .L_291)
.L_291:
        /*00a8*/ 	.word	0x00000008
.L_292:


//--------------------- .nv.info._ZN3cub18CUB_300001_SM_10006detail9transform16transform_kernelINS2_10policy_hubILb1EN4cuda3std3__45tupleIJN6thrust24THRUST_300001_SM_1000_NS17counting_iteratorIjNSA_11use_defaultESC_SC_EEEEEE10policy1000Ei11randomPointNSA_6detail15normal_iteratorINSA_10device_ptrI6float2EEEEJSD_EEEvT0_iT1_T2_DpNS2_10kernel_argIT3_EE --------------------------
	.section	.nv.info._ZN3cub18CUB_300001_SM_10006detail9transform16transform_kernelINS2_10policy_hubILb1EN4cuda3std3__45tupleIJN6thrust24THRUST_300001_SM_1000_NS17counting_iteratorIjNSA_11use_defaultESC_SC_EEEEEE10policy1000Ei11randomPointNSA_6detail15normal_iteratorINSA_10device_ptrI6float2EEEEJSD_EEEvT0_iT1_T2_DpNS2_10kernel_argIT3_EE,"",@"SHT_CUDA_INFO"
	.sectionflags	@""
	.align	4


	//----- nvinfo : EIATTR_CUDA_API_VERSION
	.align		4
        /*0000*/ 	.byte	0x04, 0x37
        /*0002*/ 	.short	(.L_294 - .L_293)
.L_293:
        /*0004*/ 	.word	0x00000082


	//----- nvinfo : EIATTR_KPARAM_INFO
	.align		4
.L_294:
        /*0008*/ 	.byte	0x04, 0x17
        /*000a*/ 	.short	(.L_296 - .L_295)
.L_295:
        /*000c*/ 	.word	0x00000000
        /*0010*/ 	.short	0x0004
        /*0012*/ 	.short	0x0018
        /*0014*/ 	.byte	0x00, 0xf0, 0x41, 0x00


	//----- nvinfo : EIATTR_KPARAM_INFO
	.align		4
.L_296:
        /*0018*/ 	.byte	0x04, 0x17
        /*001a*/ 	.short	(.L_298 - .L_297)
.L_297:
        /*001c*/ 	.word	0x00000000
        /*0020*/ 	.short	0x0003
        /*0022*/ 	.short	0x0010
        /*0024*/ 	.byte	0x00, 0xf0, 0x21, 0x00


	//----- nvinfo : EIATTR_KPARAM_INFO
	.align		4
.L_298:
        /*0028*/ 	.byte	0x04, 0x17
        /*002a*/ 	.short	(.L_300 - .L_299)
.L_299:
        /*002c*/ 	.word	0x00000000
        /*0030*/ 	.short	0x0002
        /*0032*/ 	.short	0x0008
        /*0034*/ 	.byte	0x00, 0xf0, 0x05, 0x00


	//----- nvinfo : EIATTR_KPARAM_INFO
	.align		4
.L_300:
        /*0038*/ 	.byte	0x04, 0x17
        /*003a*/ 	.short	(.L_302 - .L_301)
.L_301:
        /*003c*/ 	.word	0x00000000
        /*0040*/ 	.short	0x0001
        /*0042*/ 	.short	0x0004
        /*0044*/ 	.byte	0x00, 0xf0, 0x11, 0x00


	//----- nvinfo : EIATTR_KPARAM_INFO
	.align		4
.L_302:
        /*0048*/ 	.byte	0x04, 0x17
        /*004a*/ 	.short	(.L_304 - .L_303)
.L_303:
        /*004c*/ 	.word	0x00000000
        /*0050*/ 	.short	0x0000
        /*0052*/ 	.short	0x0000
        /*0054*/ 	.byte	0x00, 0xf0, 0x11, 0x00


	//----- nvinfo : EIATTR_SPARSE_MMA_MASK
	.align		4
.L_304:
        /*0058*/ 	.byte	0x03, 0x50
        /*005a*/ 	.short	0x0000


	//----- nvinfo : EIATTR_MAXREG_COUNT
	.align		4
        /*005c*/ 	.byte	0x03, 0x1b
        /*005e*/ 	.short	0x00ff


	//----- nvinfo : EIATTR_MERCURY_ISA_VERSION
	.align		4
        /*0060*/ 	.byte	0x03, 0x5f
        /*0062*/ 	.short	0x0101


	//----- nvinfo : EIATTR_VRC_CTA_INIT_COUNT
	.align		4
        /*0064*/ 	.byte	0x02, 0x4a
	.zero		1
	.zero		1


	//----- nvinfo : EIATTR_EXIT_INSTR_OFFSETS
	.align		4
        /*0068*/ 	.byte	0x04, 0x1c
        /*006a*/ 	.short	(.L_306 - .L_305)


	//   ....[0]....
.L_305:
        /*006c*/ 	.word	0x000000f0


	//   ....[1]....
        /*0070*/ 	.word	0x00000740


	//   ....[2]....
        /*0074*/ 	.word	0x00000770


	//   ....[3]....
        /*0078*/ 	.word	0x00000e10


	//----- nvinfo : EIATTR_MAX_THREADS
	.align		4
.L_306:
        /*007c*/ 	.byte	0x04, 0x05
        /*007e*/ 	.short	(.L_308 - .L_307)
.L_307:
        /*0080*/ 	.word	0x00000080
        /*0084*/ 	.word	0x00000001
        /*0088*/ 	.word	0x00000001


	//----- nvinfo : EIATTR_CRS_STACK_SIZE
	.align		4
.L_308:
        /*008c*/ 	.byte	0x04, 0x1e
        /*008e*/ 	.short	(.L_310 - .L_309)
.L_309:
        /*0090*/ 	.word	0x00000000


	//----- nvinfo : EIATTR_CBANK_PARAM_SIZE
	.align		4
.L_310:
        /*0094*/ 	.byte	0x03, 0x19
        /*0096*/ 	.short	0x0028


	//----- nvinfo : EIATTR_PARAM_CBANK
	.align		4
        /*0098*/ 	.byte	0x04, 0x0a
        /*009a*/ 	.short	(.L_312 - .L_311)
	.align		4
.L_311:
        /*009c*/ 	.word	index@(.nv.constant0._ZN3cub18CUB_300001_SM_10006detail9transform16transform_kernelINS2_10policy_hubILb1EN4cuda3std3__45tupleIJN6thrust24THRUST_300001_SM_1000_NS17counting_iteratorIjNSA_11use_defaultESC_SC_EEEEEE10policy1000Ei11randomPointNSA_6detail15normal_iteratorINSA_10device_ptrI6float2EEEEJSD_EEEvT0_iT1_T2_DpNS2_10kernel_argIT3_EE)
        /*00a0*/ 	.short	0x0380
        /*00a2*/ 	.short	0x0028


	//----- nvinfo : EIATTR_SW_WAR
	.align		4
.L_312:
        /*00a4*/ 	.byte	0x04, 0x36
        /*00a6*/ 	.short	(.L_314 - .L_313)
.L_313:
        /*00a8*/ 	.word	0x00000008
.L_314:


//--------------------- .nv.info._ZN3cub18CUB_300001_SM_10006detail8for_each13static_kernelINS2_12policy_hub_t12policy_500_tEmN6thrust24THRUST_300001_SM_1000_NS8cuda_cub20__uninitialized_fill7functorINS7_10device_ptrI6float2EESC_EEEEvT0_T1_ --------------------------
	.section	.nv.info._ZN3cub18CUB_300001_SM_10006detail8for_each13static_kernelINS2_12policy_hub_t12policy_500_tEmN6thrust24THRUST_300001_SM_1000_NS8cuda_cub20__uninitialized_fill7functorINS7_10device_ptrI6float2EESC_EEEEvT0_T1_,"",@"SHT_CUDA_INFO"
	.sectionflags	@""
	.align	4


	//----- nvinfo : EIATTR_CUDA_API_VERSION
	.align		4
        /*0000*/ 	.byte	0x04, 0x37
        /*0002*/ 	.short	(.L_316 - .L_315)
.L_315:
        /*0004*/ 	.word	0x00000082


	//----- nvinfo : EIATTR_KPARAM_INFO
	.align		4
.L_316:
        /*0008*/ 	.byte	0x04, 0x17
        /*000a*/ 	.short	(.L_318 - .L_317)
.L_317:
        /*000c*/ 	.word	0x00000000
        /*0010*/ 	.short	0x0001
        /*0012*/ 	.short	0x0008
        /*0014*/ 	.byte	0x00, 0xf0, 0x41, 0x00


	//----- nvinfo : EIATTR_KPARAM_INFO
	.align		4
.L_318:
        /*0018*/ 	.byte	0x04, 0x17
        /*001a*/ 	.short	(.L_320 - .L_319)
.L_319:
        /*001c*/ 	.word	0x00000000
        /*0020*/ 	.short	0x0000
        /*0022*/ 	.short	0x0000
        /*0024*/ 	.byte	0x00, 0xf0, 0x21, 0x00


	//----- nvinfo : EIATTR_SPARSE_MMA_MASK
	.align		4
.L_320:
        /*0028*/ 	.byte	0x03, 0x50
        /*002a*/ 	.short	0x0000


	//----- nvinfo : EIATTR_MAXREG_COUNT
	.align		4
        /*002c*/ 	.byte	0x03, 0x1b
        /*002e*/ 	.short	0x00ff


	//----- nvinfo : EIATTR_MERCURY_ISA_VERSION
	.align		4
        /*0030*/ 	.byte	0x03, 0x5f
        /*0032*/ 	.short	0x0101


	//----- nvinfo : EIATTR_VRC_CTA_INIT_COUNT
	.align		4
        /*0034*/ 	.byte	0x02, 0x4a
	.zero		1
	.zero		1


	//----- nvinfo : EIATTR_EXIT_INSTR_OFFSETS
	.align		4
        /*0038*/ 	.byte	0x04, 0x1c
        /*003a*/ 	.short	(.L_322 - .L_321)


	//   ....[0]....
.L_321:
        /*003c*/ 	.word	0x00000130


	//   ....[1]....
        /*0040*/ 	.word	0x00000230


	//   ....[2]....
        /*0044*/ 	.word	0x00000260


	//----- nvinfo : EIATTR_MAX_THREADS
	.align		4
.L_322:
        /*0048*/ 	.byte	0x04, 0x05
        /*004a*/ 	.short	(.L_324 - .L_323)
.L_323:
        /*004c*/ 	.word	0x00000100
        /*0050*/ 	.word	0x00000001
        /*0054*/ 	.word	0x00000001


	//----- nvinfo : EIATTR_CBANK_PARAM_SIZE
	.align		4
.L_324:
        /*0058*/ 	.byte	0x03, 0x19
        /*005a*/ 	.short	0x0018


	//----- nvinfo : EIATTR_PARAM_CBANK
	.align		4
        /*005c*/ 	.byte	0x04, 0x0a
        /*005e*/ 	.short	(.L_326 - .L_325)
	.align		4
.L_325:
        /*0060*/ 	.word	index@(.nv.constant0._ZN3cub18CUB_300001_SM_10006detail8for_each13static_kernelINS2_12policy_hub_t12policy_500_tEmN6thrust24THRUST_300001_SM_1000_NS8cuda_cub20__uninitialized_fill7functorINS7_10device_ptrI6float2EESC_EEEEvT0_T1_)
        /*0064*/ 	.short	0x0380
        /*0066*/ 	.short	0x0018


	//----- nvinfo : EIATTR_SW_WAR
	.align		4
.L_326:
        /*0068*/ 	.byte	0x04, 0x36
        /*006a*/ 	.short	(.L_328 - .L_327)
.L_327:
        /*006c*/ 	.word	0x00000008
.L_328:


//--------------------- .nv.info._ZN3cub18CUB_300001_SM_10006detail11EmptyKernelIvEEvv --------------------------
	.section	.nv.info._ZN3cub18CUB_300001_SM_10006detail11EmptyKernelIvEEvv,"",@"SHT_CUDA_INFO"
	.sectionflags	@""
	.align	4


	//----- nvinfo : EIATTR_CUDA_API_VERSION
	.align		4
        /*0000*/ 	.byte	0x04, 0x37
        /*0002*/ 	.short	(.L_330 - .L_329)
.L_329:
        /*0004*/ 	.word	0x00000082


	//----- nvinfo : EIATTR_SPARSE_MMA_MASK
	.align		4
.L_330:
        /*0008*/ 	.byte	0x03, 0x50
        /*000a*/ 	.short	0x0000


	//----- nvinfo : EIATTR_MAXREG_COUNT
	.align		4
        /*000c*/ 	.byte	0x03, 0x1b
        /*000e*/ 	.short	0x00ff


	//----- nvinfo : EIATTR_MERCURY_ISA_VERSION
	.align		4
        /*0010*/ 	.byte	0x03, 0x5f
        /*0012*/ 	.short	0x0101


	//----- nvinfo : EIATTR_VRC_CTA_INIT_COUNT
	.align		4
        /*0014*/ 	.byte	0x02, 0x4a
	.zero		1
	.zero		1


	//----- nvinfo : EIATTR_EXIT_INSTR_OFFSETS
	.align		4
        /*0018*/ 	.byte	0x04, 0x1c
        /*001a*/ 	.short	(.L_332 - .L_331)


	//   ....[0]....
.L_331:
        /*001c*/ 	.word	0x00000010


	//----- nvinfo : EIATTR_SW_WAR
	.align		4
.L_332:
        /*0020*/ 	.byte	0x04, 0x36
        /*0022*/ 	.short	(.L_334 - .L_333)
.L_333:
        /*0024*/ 	.word	0x00000008
.L_334:


//--------------------- .nv.callgraph             --------------------------
	.section	.nv.callgraph,"",@"SHT_CUDA_CALLGRAPH"
	.align	4
	.sectionentsize	8
	.align		4
        /*0000*/ 	.word	0x00000000
	.align		4
        /*0004*/ 	.word	0xffffffff
	.align		4
        /*0008*/ 	.word	0x00000000
	.align		4
        /*000c*/ 	.word	0xfffffffe
	.align		4
        /*0010*/ 	.word	0x00000000
	.align		4
        /*0014*/ 	.word	0xfffffffd
	.align		4
        /*0018*/ 	.word	0x00000000
	.align		4
        /*001c*/ 	.word	0xfffffffc


//--------------------- .nv.constant4             --------------------------
	.section	.nv.constant4,"a",@progbits
	.align	8
	.align		8
.nv.constant4:
        /*0000*/ 	.dword	_ZN30_INTERNAL_05dd2fd7_4_k_cu_main4cuda3std3__45__cpo5beginE
	.align		8
        /*0008*/ 	.dword	_ZN30_INTERNAL_05dd2fd7_4_k_cu_main4cuda3std3__45__cpo3endE
	.align		8
        /*0010*/ 	.dword	_ZN30_INTERNAL_05dd2fd7_4_k_cu_main4cuda3std3__45__cpo6cbeginE
	.align		8
        /*0018*/ 	.dword	_ZN30_INTERNAL_05dd2fd7_4_k_cu_main4cuda3std3__45__cpo4cendE
	.align		8
        /*0020*/ 	.dword	_ZN30_INTERNAL_05dd2fd7_4_k_cu_main4cuda3std3__45__cpo6rbeginE
	.align		8
        /*0028*/ 	.dword	_ZN30_INTERNAL_05dd2fd7_4_k_cu_main4cuda3std3__45__cpo4rendE
	.align		8
        /*0030*/ 	.dword	_ZN30_INTERNAL_05dd2fd7_4_k_cu_main4cuda3std3__45__cpo7crbeginE
	.align		8
        /*0038*/ 	.dword	_ZN30_INTERNAL_05dd2fd7_4_k_cu_main4cuda3std3__45__cpo5crendE
	.align		8
        /*0040*/ 	.dword	_ZN30_INTERNAL_05dd2fd7_4_k_cu_main4cuda3std3__432_GLOBAL__N__05dd2fd7_4_k_cu_main6ignoreE
	.align		8
        /*0048*/ 	.dword	_ZN30_INTERNAL_05dd2fd7_4_k_cu_main4cuda3std3__419piecewise_constructE
	.align		8
        /*0050*/ 	.dword	_ZN30_INTERNAL_05dd2fd7_4_k_cu_main4cuda3std3__48in_placeE
	.align		8
        /*0058*/ 	.dword	_ZN30_INTERNAL_05dd2fd7_4_k_cu_main4cuda3std3__420unreachable_sentinelE
	.align		8
        /*0060*/ 	.dword	_ZN30_INTERNAL_05dd2fd7_4_k_cu_main4cuda3std3__47nulloptE
	.align		8
        /*0068*/ 	.dword	_ZN30_INTERNAL_05dd2fd7_4_k_cu_main4cuda3std3__48unexpectE
	.align		8
        /*0070*/ 	.dword	_ZN30_INTERNAL_05dd2fd7_4_k_cu_main4cuda3std6ranges3__45__cpo4swapE
	.align		8
        /*0078*/ 	.dword	_ZN30_INTERNAL_05dd2fd7_4_k_cu_main4cuda3std6ranges3__45__cpo9iter_moveE
	.align		8
        /*0080*/ 	.dword	_ZN30_INTERNAL_05dd2fd7_4_k_cu_main4cuda3std6ranges3__45__cpo5beginE
	.align		8
        /*0088*/ 	.dword	_ZN30_INTERNAL_05dd2fd7_4_k_cu_main4cuda3std6ranges3__45__cpo3endE
	.align		8
        /*0090*/ 	.dword	_ZN30_INTERNAL_05dd2fd7_4_k_cu_main4cuda3std6ranges3__45__cpo6cbeginE
	.align		8
        /*0098*/ 	.dword	_ZN30_INTERNAL_05dd2fd7_4_k_cu_main4cuda3std6ranges3__45__cpo4cendE
	.align		8
        /*00a0*/ 	.dword	_ZN30_INTERNAL_05dd2fd7_4_k_cu_main4cuda3std6ranges3__45__cpo7advanceE
	.align		8
        /*00a8*/ 	.dword	_ZN30_INTERNAL_05dd2fd7_4_k_cu_main4cuda3std6ranges3__45__cpo9iter_swapE
	.align		8
        /*00b0*/ 	.dword	_ZN30_INTERNAL_05dd2fd7_4_k_cu_main4cuda3std6ranges3__45__cpo4nextE
	.align		8
        /*00b8*/ 	.dword	_ZN30_INTERNAL_05dd2fd7_4_k_cu_main4cuda3std6ranges3__45__cpo4prevE
	.align		8
        /*00c0*/ 	.dword	_ZN30_INTERNAL_05dd2fd7_4_k_cu_main4cuda3std6ranges3__45__cpo4dataE
	.align		8
        /*00c8*/ 	.dword	_ZN30_INTERNAL_05dd2fd7_4_k_cu_main4cuda3std6ranges3__45__cpo5cdataE
	.align		8
        /*00d0*/ 	.dword	_ZN30_INTERNAL_05dd2fd7_4_k_cu_main4cuda3std6ranges3__45__cpo4sizeE
	.align		8
        /*00d8*/ 	.dword	_ZN30_INTERNAL_05dd2fd7_4_k_cu_main4cuda3std6ranges3__45__cpo5ssizeE
	.align		8
        /*00e0*/ 	.dword	_ZN30_INTERNAL_05dd2fd7_4_k_cu_main4cuda3std6ranges3__45__cpo8distanceE
	.align		8
        /*00e8*/ 	.dword	_ZN30_INTERNAL_05dd2fd7_4_k_cu_main6thrust24THRUST_300001_SM_1000_NS8cuda_cub3parE
	.align		8
        /*00f0*/ 	.dword	_ZN30_INTERNAL_05dd2fd7_4_k_cu_main6thrust24THRUST_300001_SM_1000_NS8cuda_cub10par_nosyncE
	.align		8
        /*00f8*/ 	.dword	_ZN30_INTERNAL_05dd2fd7_4_k_cu_main6thrust24THRUST_300001_SM_1000_NS6system6detail10sequential3seqE
	.align		8
        /*0100*/ 	.dword	_ZN30_INTERNAL_05dd2fd7_4_k_cu_main6thrust24THRUST_300001_SM_1000_NS12placeholders2_1E
	.align		8
        /*0108*/ 	.dword	_ZN30_INTERNAL_05dd2fd7_4_k_cu_main6thrust24THRUST_300001_SM_1000_NS12placeholders2_2E
	.align		8
        /*0110*/ 	.dword	_ZN30_INTERNAL_05dd2fd7_4_k_cu_main6thrust24THRUST_300001_SM_1000_NS12placeholders2_3E
	.align		8
        /*0118*/ 	.dword	_ZN30_INTERNAL_05dd2fd7_4_k_cu_main6thrust24THRUST_300001_SM_1000_NS12placeholders2_4E
	.align		8
        /*0120*/ 	.dword	_ZN30_INTERNAL_05dd2fd7_4_k_cu_main6thrust24THRUST_300001_SM_1000_NS12placeholders2_5E
	.align		8
        /*0128*/ 	.dword	_ZN30_INTERNAL_05dd2fd7_4_k_cu_main6thrust24THRUST_300001_SM_1000_NS12placeholders2_6E
	.align		8
        /*0130*/ 	.dword	_ZN30_INTERNAL_05dd2fd7_4_k_cu_main6thrust24THRUST_300001_SM_1000_NS12placeholders2_7E
	.align		8
        /*0138*/ 	.dword	_ZN30_INTERNAL_05dd2fd7_4_k_cu_main6thrust24THRUST_300001_SM_1000_NS12placeholders2_8E
	.align		8
        /*0140*/ 	.dword	_ZN30_INTERNAL_05dd2fd7_4_k_cu_main6thrust24THRUST_300001_SM_1000_NS12placeholders2_9E
	.align		8
        /*0148*/ 	.dword	_ZN30_INTERNAL_05dd2fd7_4_k_cu_main6thrust24THRUST_300001_SM_1000_NS12placeholders3_10E
	.align		8
        /*0150*/ 	.dword	_ZN30_INTERNAL_05dd2fd7_4_k_cu_main6thrust24THRUST_300001_SM_1000_NS3seqE


//--------------------- .text._ZN3cub18CUB_300001_SM_10006detail6reduce28DeviceReduceSingleTileKernelINS2_10policy_hubIiyN4cuda3std3__44plusIiEEE10Policy1000EPiSC_iS9_iiNS7_10__identityEEEvT0_T1_T2_T3_T4_T6_ --------------------------
	.section	.text._ZN3cub18CUB_300001_SM_10006detail6reduce28DeviceReduceSingleTileKernelINS2_10policy_hubIiyN4cuda3std3__44plusIiEEE10Policy1000EPiSC_iS9_iiNS7_10__identityEEEvT0_T1_T2_T3_T4_T6_,"ax",@progbits
	.align	128
        .global         _ZN3cub18CUB_300001_SM_10006detail6reduce28DeviceReduceSingleTileKernelINS2_10policy_hubIiyN4cuda3std3__44plusIiEEE10Policy1000EPiSC_iS9_iiNS7_10__identityEEEvT0_T1_T2_T3_T4_T6_
        .type           _ZN3cub18CUB_300001_SM_10006detail6reduce28DeviceReduceSingleTileKernelINS2_10policy_hubIiyN4cuda3std3__44plusIiEEE10Policy1000EPiSC_iS9_iiNS7_10__identityEEEvT0_T1_T2_T3_T4_T6_,@function
        .size           _ZN3cub18CUB_300001_SM_10006detail6reduce28DeviceReduceSingleTileKernelINS2_10policy_hubIiyN4cuda3std3__44plusIiEEE10Policy1000EPiSC_iS9_iiNS7_10__identityEEEvT0_T1_T2_T3_T4_T6_,(.L_x_266 - _ZN3cub18CUB_300001_SM_10006detail6reduce28DeviceReduceSingleTileKernelINS2_10policy_hubIiyN4cuda3std3__44plusIiEEE10Policy1000EPiSC_iS9_iiNS7_10__identityEEEvT0_T1_T2_T3_T4_T6_)
        .other          _ZN3cub18CUB_300001_SM_10006detail6reduce28DeviceReduceSingleTileKernelINS2_10policy_hubIiyN4cuda3std3__44plusIiEEE10Policy1000EPiSC_iS9_iiNS7_10__identityEEEvT0_T1_T2_T3_T4_T6_,@"STO_CUDA_ENTRY STV_DEFAULT"
_ZN3cub18CUB_300001_SM_10006detail6reduce28DeviceReduceSingleTileKernelINS2_10policy_hubIiyN4cuda3std3__44plusIiEEE10Policy1000EPiSC_iS9_iiNS7_10__identityEEEvT0_T1_T2_T3_T4_T6_:
.text._ZN3cub18CUB_300001_SM_10006detail6reduce28DeviceReduceSingleTileKernelINS2_10policy_hubIiyN4cuda3std3__44plusIiEEE10Policy1000EPiSC_iS9_iiNS7_10__identityEEEvT0_T1_T2_T3_T4_T6_:
[----:B------:R-:W-:Y:S01]  /*0000*/  LDC R1, c[0x0][0x37c] ;  /* 0x0000df00ff017b82 */ /* 0x000fe20000000800 */
[----:B------:R-:W0:Y:S01]  /*0010*/  LDCU UR4, c[0x0][0x390] ;  /* 0x00007200ff0477ac */ /* 0x000e220008000800 */
[----:B------:R-:W1:Y:S01]  /*0020*/  LDCU.64 UR6, c[0x0][0x358] ;  /* 0x00006b00ff0677ac */ /* 0x000e620008000a00 */
[----:B0-----:R-:W-:-:S05]  /*0030*/  IMAD.U32 R20, RZ, RZ, UR4 ;  /* 0x00000004ff147e24 */ /* 0x001fca000f8e00ff */
[----:B------:R-:W-:-:S13]  /*0040*/  ISETP.NE.AND P0, PT, R20, RZ, PT ;  /* 0x000000ff1400720c */ /* 0x000fda0003f05270 */
[----:B-1----:R-:W-:Y:S05]  /*0050*/  @P0 BRA `(.L_x_0) ;  /* 0x00000000001c0947 */ /* 0x002fea0003800000 */
[----:B------:R-:W0:Y:S02]  /*0060*/  S2R R0, SR_TID.X ;  /* 0x0000000000007919 */ /* 0x000e240000002100 */
[----:B0-----:R-:W-:-:S13]  /*0070*/  ISETP.NE.AND P0, PT, R0, RZ, PT ;  /* 0x000000ff0000720c */ /* 0x001fda0003f05270 */
[----:B------:R-:W-:Y:S05]  /*0080*/  @P0 EXIT ;  /* 0x000000000000094d */ /* 0x000fea0003800000 */
[----:B------:R-:W0:Y:S08]  /*0090*/  LDC R5, c[0x0][0x398] ;  /* 0x0000e600ff057b82 */ /* 0x000e300000000800 */
[----:B------:R-:W0:Y:S02]  /*00a0*/  LDC.64 R2, c[0x0][0x388] ;  /* 0x0000e200ff027b82 */ /* 0x000e240000000a00 */
[----:B0-----:R-:W-:Y:S01]  /*00b0*/  STG.E desc[UR6][R2.64], R5 ;  /* 0x0000000502007986 */ /* 0x001fe2000c101906 */
[----:B------:R-:W-:Y:S05]  /*00c0*/  EXIT ;  /* 0x000000000000794d */ /* 0x000fea0003800000 */
.L_x_0:
[----:B------:R-:W0:Y:S01]  /*00d0*/  LDCU UR4, c[0x0][0x380] ;  /* 0x00007000ff0477ac */ /* 0x000e220008000800 */
[----:B------:R-:W-:Y:S01]  /*00e0*/  BSSY.RECONVERGENT B0, `(.L_x_1) ;  /* 0x0000385000007945 */ /* 0x000fe20003800200 */
[----:B0-----:R-:W-:-:S09]  /*00f0*/  ULOP3.LUT UP0, URZ, UR4, 0xf, URZ, 0xc0, !UPT ;  /* 0x0000000f04ff7892 */ /* 0x001fd2000f80c0ff */
[----:B------:R-:W-:Y:S05]  /*0100*/  BRA.U UP0, `(.L_x_2) ;  /* 0x0000001900d87547 */ /* 0x000fea000b800000 */
[----:B------:R-:W-:-:S13]  /*0110*/  ISETP.GT.AND P0, PT, R20, 0xfff, PT ;  /* 0x00000fff1400780c */ /* 0x000fda0003f04270 */
[----:B------:R-:W-:Y:S05]  /*0120*/  @P0 BRA `(.L_x_3) ;  /* 0x0000000c008c0947 */ /* 0x000fea0003800000 */
[----:B------:R-:W0:Y:S01]  /*0130*/  S2R R9, SR_TID.X ;  /* 0x0000000000097919 */ /* 0x000e220000002100 */
[----:B------:R-:W-:Y:S01]  /*0140*/  BSSY.RECONVERGENT B1, `(.L_x_4) ;  /* 0x0000009000017945 */ /* 0x000fe20003800200 */
[----:B------:R-:W-:Y:S01]  /*0150*/  IMAD.MOV.U32 R0, RZ, RZ, RZ ;  /* 0x000000ffff007224 */ /* 0x000fe200078e00ff */
[----:B0-----:R-:W-:Y:S01]  /*0160*/  ISETP.GE.AND P0, PT, R9, R20, PT ;  /* 0x000000140900720c */ /* 0x001fe20003f06270 */
[----:B------:R-:W-:-:S12]  /*0170*/  IMAD.MOV.U32 R11, RZ, RZ, R9 ;  /* 0x000000ffff0b7224 */ /* 0x000fd800078e0009 */
[----:B------:R-:W-:Y:S05]  /*0180*/  @P0 BRA `(.L_x_5) ;  /* 0x0000000000100947 */ /* 0x000fea0003800000 */
[----:B------:R-:W0:Y:S02]  /*0190*/  LDC.64 R2, c[0x0][0x380] ;  /* 0x0000e000ff027b82 */ /* 0x000e240000000a00 */
[----:B0-----:R-:W-:-:S05]  /*01a0*/  IMAD.WIDE.U32 R2, R9, 0x4, R2 ;  /* 0x0000000409027825 */ /* 0x001fca00078e0002 */
[----:B------:R0:W5:Y:S01]  /*01b0*/  LDG.E.CONSTANT R0, desc[UR6][R2.64] ;  /* 0x0000000602007981 */ /* 0x000162000c1e9900 */
[----:B------:R-:W-:-:S07]  /*01c0*/  VIADD R11, R9, 0x100 ;  /* 0x00000100090b7836 */ /* 0x000fce0000000000 */
.L_x_5:
[----:B------:R-:W-:Y:S05]  /*01d0*/  BSYNC.RECONVERGENT B1 ;  /* 0x0000000000017941 */ /* 0x000fea0003800200 */
.L_x_4:
[----:B------:R-:W-:Y:S01]  /*01e0*/  ISETP.GE.AND P0, PT, R11, R20, PT ;  /* 0x000000140b00720c */ /* 0x000fe20003f06270 */
[----:B------:R-:W-:-:S12]  /*01f0*/  BSSY.RECONVERGENT B1, `(.L_x_6) ;  /* 0x0000066000017945 */ /* 0x000fd80003800200 */
[----:B------:R-:W-:Y:S05]  /*0200*/  @P0 BRA `(.L_x_7) ;  /* 0x0000000400900947 */ /* 0x000fea0003800000 */
[----:B0-----:R-:W-:Y:S01]  /*0210*/  LOP3.LUT R3, RZ, R11, RZ, 0x33, !PT ;  /* 0x0000000bff037212 */ /* 0x001fe200078e33ff */
[----:B------:R-:W-:Y:S04]  /*0220*/  BSSY.RECONVERGENT B2, `(.L_x_8) ;  /* 0x0000015000027945 */ /* 0x000fe80003800200 */
[----:B------:R-:W-:-:S05]  /*0230*/  IMAD.IADD R4, R3, 0x1, R20 ;  /* 0x0000000103047824 */ /* 0x000fca00078e0214 */
[C---:B------:R-:W-:Y:S02]  /*0240*/  LOP3.LUT R2, R4.reuse, 0x300, RZ, 0xc0, !PT ;  /* 0x0000030004027812 */ /* 0x040fe400078ec0ff */
[----:B------:R-:W-:Y:S02]  /*0250*/  ISETP.GE.U32.AND P1, PT, R4, 0x300, PT ;  /* 0x000003000400780c */ /* 0x000fe40003f26070 */
[----:B------:R-:W-:-:S13]  /*0260*/  ISETP.NE.AND P0, PT, R2, 0x300, PT ;  /* 0x000003000200780c */ /* 0x000fda0003f05270 */
[----:B------:R-:W-:Y:S05]  /*0270*/  @!P0 BRA `(.L_x_9) ;  /* 0x00000000003c8947 */ /* 0x000fea0003800000 */
[----:B------:R-:W0:Y:S01]  /*0280*/  LDC.64 R2, c[0x0][0x380] ;  /* 0x0000e000ff027b82 */ /* 0x000e220000000a00 */
[----:B------:R-:W-:-:S04]  /*0290*/  LEA.HI R4, R4, 0x1, RZ, 0x18 ;  /* 0x0000000104047811 */ /* 0x000fc800078fc0ff */
[----:B------:R-:W-:-:S05]  /*02a0*/  LOP3.LUT R4, R4, 0x3, RZ, 0xc0, !PT ;  /* 0x0000000304047812 */ /* 0x000fca00078ec0ff */
[----:B------:R-:W-:Y:S02]  /*02b0*/  IMAD.MOV R4, RZ, RZ, -R4 ;  /* 0x000000ffff047224 */ /* 0x000fe400078e0a04 */
[----:B0-----:R-:W-:-:S04]  /*02c0*/  IMAD.WIDE.U32 R2, R11, 0x4, R2 ;  /* 0x000000040b027825 */ /* 0x001fc800078e0002 */
[----:B------:R-:W-:-:S07]  /*02d0*/  IMAD.MOV.U32 R5, RZ, RZ, R3 ;  /* 0x000000ffff057224 */ /* 0x000fce00078e0003 */
.L_x_10:
[----:B------:R-:W-:-:S06]  /*02e0*/  IMAD.MOV.U32 R3, RZ, RZ, R5 ;  /* 0x000000ffff037224 */ /* 0x000fcc00078e0005 */
[----:B------:R0:W2:Y:S01]  /*02f0*/  LDG.E.CONSTANT R3, desc[UR6][R2.64] ;  /* 0x0000000602037981 */ /* 0x0000a2000c1e9900 */
[----:B------:R-:W-:Y:S02]  /*0300*/  VIADD R4, R4, 0x1 ;  /* 0x0000000104047836 */ /* 0x000fe40000000000 */
[----:B------:R-:W-:-:S03]  /*0310*/  VIADD R11, R11, 0x100 ;  /* 0x000001000b0b7836 */ /* 0x000fc60000000000 */
[----:B------:R-:W-:Y:S02]  /*0320*/  ISETP.NE.AND P0, PT, R4, RZ, PT ;  /* 0x000000ff0400720c */ /* 0x000fe40003f05270 */
[----:B0-----:R-:W-:-:S05]  /*0330*/  IADD3 R2, P2, PT, R2, 0x400, RZ ;  /* 0x0000040002027810 */ /* 0x001fca0007f5e0ff */
[----:B------:R-:W-:Y:S02]  /*0340*/  IMAD.X R5, RZ, RZ, R5, P2 ;  /* 0x000000ffff057224 */ /* 0x000fe400010e0605 */
[----:B--2--5:R-:W-:-:S04]  /*0350*/  IMAD.IADD R0, R3, 0x1, R0 ;  /* 0x0000000103007824 */ /* 0x024fc800078e0200 */
[----:B------:R-:W-:Y:S05]  /*0360*/  @P0 BRA `(.L_x_10) ;  /* 0xfffffffc00dc0947 */ /* 0x000fea000383ffff */
.L_x_9:
[----:B------:R-:W-:Y:S05]  /*0370*/  BSYNC.RECONVERGENT B2 ;  /* 0x0000000000027941 */ /* 0x000fea0003800200 */
.L_x_8:
[----:B------:R-:W-:Y:S05]  /*0380*/  @!P1 BRA `(.L_x_7) ;  /* 0x0000000400309947 */ /* 0x000fea0003800000 */
[----:B------:R-:W-:Y:S01]  /*0390*/  IMAD.IADD R2, R20, 0x1, -R11 ;  /* 0x0000000114027824 */ /* 0x000fe200078e0a0b */
[----:B------:R-:W-:Y:S01]  /*03a0*/  BSSY.RECONVERGENT B2, `(.L_x_11) ;  /* 0x0000029000027945 */ /* 0x000fe20003800200 */
[----:B------:R-:W-:-:S03]  /*03b0*/  PLOP3.LUT P0, PT, PT, PT, PT, 0x80, 0x8 ;  /* 0x000000000008781c */ /* 0x000fc60003f0f070 */
[----:B------:R-:W-:-:S13]  /*03c0*/  ISETP.GT.AND P1, PT, R2, 0xc00, PT ;  /* 0x00000c000200780c */ /* 0x000fda0003f24270 */
[----:B------:R-:W-:Y:S05]  /*03d0*/  @!P1 BRA `(.L_x_12) ;  /* 0x0000000000949947 */ /* 0x000fea0003800000 */
[----:B------:R-:W-:Y:S01]  /*03e0*/  PLOP3.LUT P0, PT, PT, PT, PT, 0x8, 0x80 ;  /* 0x000000000080781c */ /* 0x000fe20003f0e170 */
[----:B------:R-:W-:-:S12]  /*03f0*/  VIADD R8, R20, 0xfffff400 ;  /* 0xfffff40014087836 */ /* 0x000fd80000000000 */
.L_x_13:
[----:B------:R-:W0:Y:S01]  /*0400*/  LDC.64 R4, c[0x0][0x380] ;  /* 0x0000e000ff047b82 */ /* 0x000e220000000a00 */
[C---:B------:R-:W-:Y:S02]  /*0410*/  VIADD R7, R11.reuse, 0x400 ;  /* 0x000004000b077836 */ /* 0x040fe40000000000 */
[C---:B------:R-:W-:Y:S02]  /*0420*/  VIADD R3, R11.reuse, 0x800 ;  /* 0x000008000b037836 */ /* 0x040fe40000000000 */
[----:B0-----:R-:W-:-:S05]  /*0430*/  IMAD.WIDE R22, R11, 0x4, R4 ;  /* 0x000000040b167825 */ /* 0x001fca00078e0204 */
[----:B------:R-:W2:Y:S01]  /*0440*/  LDG.E.CONSTANT R13, desc[UR6][R22.64] ;  /* 0x00000006160d7981 */ /* 0x000ea2000c1e9900 */
[----:B------:R-:W-:-:S03]  /*0450*/  IMAD.WIDE R6, R7, 0x4, R4 ;  /* 0x0000000407067825 */ /* 0x000fc600078e0204 */
[----:B------:R-:W2:Y:S04]  /*0460*/  LDG.E.CONSTANT R10, desc[UR6][R22.64+0x400] ;  /* 0x00040006160a7981 */ /* 0x000ea8000c1e9900 */
[----:B------:R-:W3:Y:S04]  /*0470*/  LDG.E.CONSTANT R12, desc[UR6][R22.64+0x800] ;  /* 0x00080006160c7981 */ /* 0x000ee8000c1e9900 */
[----:B------:R-:W3:Y:S01]  /*0480*/  LDG.E.CONSTANT R19, desc[UR6][R22.64+0xc00] ;  /* 0x000c000616137981 */ /* 0x000ee2000c1e9900 */
[----:B------:R-:W-:-:S03]  /*0490*/  IMAD.WIDE R2, R3, 0x4, R4 ;  /* 0x0000000403027825 */ /* 0x000fc600078e0204 */
[----:B------:R-:W4:Y:S04]  /*04a0*/  LDG.E.CONSTANT R16, desc[UR6][R6.64] ;  /* 0x0000000606107981 */ /* 0x000f28000c1e9900 */
[----:B------:R-:W4:Y:S01]  /*04b0*/  LDG.E.CONSTANT R15, desc[UR6][R6.64+0x400] ;  /* 0x00040006060f7981 */ /* 0x000f22000c1e9900 */
[----:B------:R-:W-:-:S03]  /*04c0*/  VIADD R25, R11, 0xc00 ;  /* 0x00000c000b197836 */ /* 0x000fc60000000000 */
[----:B------:R-:W4:Y:S04]  /*04d0*/  LDG.E.CONSTANT R14, desc[UR6][R6.64+0x800] ;  /* 0x00080006060e7981 */ /* 0x000f28000c1e9900 */
[----:B------:R-:W4:Y:S01]  /*04e0*/  LDG.E.CONSTANT R21, desc[UR6][R6.64+0xc00] ;  /* 0x000c000606157981 */ /* 0x000f22000c1e9900 */
[----:B------:R-:W-:-:S03]  /*04f0*/  IMAD.WIDE R4, R25, 0x4, R4 ;  /* 0x0000000419047825 */ /* 0x000fc600078e0204 */
[----:B------:R-:W4:Y:S04]  /*0500*/  LDG.E.CONSTANT R18, desc[UR6][R2.64] ;  /* 0x0000000602127981 */ /* 0x000f28000c1e9900 */
[----:B------:R-:W4:Y:S04]  /*0510*/  LDG.E.CONSTANT R17, desc[UR6][R2.64+0x400] ;  /* 0x0004000602117981 */ /* 0x000f28000c1e9900 */
[----:B------:R-:W4:Y:S04]  /*0520*/  LDG.E.CONSTANT R23, desc[UR6][R2.64+0x800] ;  /* 0x0008000602177981 */ /* 0x000f28000c1e9900 */
[----:B------:R-:W4:Y:S04]  /*0530*/  LDG.E.CONSTANT R24, desc[UR6][R2.64+0xc00] ;  /* 0x000c000602187981 */ /* 0x000f28000c1e9900 */
[----:B------:R-:W4:Y:S04]  /*0540*/  LDG.E.CONSTANT R25, desc[UR6][R4.64] ;  /* 0x0000000604197981 */ /* 0x000f28000c1e9900 */
[----:B------:R-:W4:Y:S04]  /*0550*/  LDG.E.CONSTANT R26, desc[UR6][R4.64+0x400] ;  /* 0x00040006041a7981 */ /* 0x000f28000c1e9900 */
[----:B------:R-:W4:Y:S04]  /*0560*/  LDG.E.CONSTANT R22, desc[UR6][R4.64+0x800] ;  /* 0x0008000604167981 */ /* 0x000f28000c1e9900 */
[----:B------:R-:W4:Y:S01]  /*0570*/  LDG.E.CONSTANT R27, desc[UR6][R4.64+0xc00] ;  /* 0x000c0006041b7981 */ /* 0x000f22000c1e9900 */
[----:B------:R-:W-:-:S05]  /*0580*/  VIADD R11, R11, 0x1000 ;  /* 0x000010000b0b7836 */ /* 0x000fca0000000000 */
[----:B------:R-:W-:Y:S02]  /*0590*/  ISETP.GE.AND P1, PT, R11, R8, PT ;  /* 0x000000080b00720c */ /* 0x000fe40003f26270 */
[----:B--2--5:R-:W-:-:S04]  /*05a0*/  IADD3 R10, PT, PT, R10, R13, R0 ;  /* 0x0000000d0a0a7210 */ /* 0x024fc80007ffe000 */
[----:B---3--:R-:W-:-:S04]  /*05b0*/  IADD3 R10, PT, PT, R19, R12, R10 ;  /* 0x0000000c130a7210 */ /* 0x008fc80007ffe00a */
[----:B----4-:R-:W-:-:S04]  /*05c0*/  IADD3 R10, PT, PT, R15, R16, R10 ;  /* 0x000000100f0a7210 */ /* 0x010fc80007ffe00a */
[----:B------:R-:W-:-:S04]  /*05d0*/  IADD3 R10, PT, PT, R21, R14, R10 ;  /* 0x0000000e150a7210 */ /* 0x000fc80007ffe00a */
[----:B------:R-:W-:-:S04]  /*05e0*/  IADD3 R10, PT, PT, R17, R18, R10 ;  /* 0x00000012110a7210 */ /* 0x000fc80007ffe00a */
[----:B------:R-:W-:-:S04]  /*05f0*/  IADD3 R10, PT, PT, R24, R23, R10 ;  /* 0x00000017180a7210 */ /* 0x000fc80007ffe00a */
[----:B------:R-:W-:-:S04]  /*0600*/  IADD3 R25, PT, PT, R26, R25, R10 ;  /* 0x000000191a197210 */ /* 0x000fc80007ffe00a */
[----:B------:R-:W-:Y:S01]  /*0610*/  IADD3 R0, PT, PT, R27, R22, R25 ;  /* 0x000000161b007210 */ /* 0x000fe20007ffe019 */
[----:B------:R-:W-:Y:S06]  /*0620*/  @!P1 BRA `(.L_x_13) ;  /* 0xfffffffc00749947 */ /* 0x000fec000383ffff */
.L_x_12:
[----:B------:R-:W-:Y:S05]  /*0630*/  BSYNC.RECONVERGENT B2 ;  /* 0x0000000000027941 */ /* 0x000fea0003800200 */
.L_x_11:
[----:B------:R-:W-:Y:S01]  /*0640*/  IMAD.IADD R2, R20, 0x1, -R11 ;  /* 0x0000000114027824 */ /* 0x000fe200078e0a0b */
[----:B------:R-:W-:Y:S04]  /*0650*/  BSSY.RECONVERGENT B2, `(.L_x_14) ;  /* 0x0000015000027945 */ /* 0x000fe80003800200 */
[----:B------:R-:W-:-:S13]  /*0660*/  ISETP.GT.AND P1, PT, R2, 0x400, PT ;  /* 0x000004000200780c */ /* 0x000fda0003f24270 */
[----:B------:R-:W-:Y:S05]  /*0670*/  @!P1 BRA `(.L_x_15) ;  /* 0x0000000000489947 */ /* 0x000fea0003800000 */
[----:B------:R-:W0:Y:S01]  /*0680*/  LDC.64 R4, c[0x0][0x380] ;  /* 0x0000e000ff047b82 */ /* 0x000e220000000a00 */
[C---:B------:R-:W-:Y:S02]  /*0690*/  VIADD R13, R11.reuse, 0x400 ;  /* 0x000004000b0d7836 */ /* 0x040fe40000000000 */
[----:B0-----:R-:W-:-:S05]  /*06a0*/  IMAD.WIDE R2, R11, 0x4, R4 ;  /* 0x000000040b027825 */ /* 0x001fca00078e0204 */
[----:B------:R-:W2:Y:S01]  /*06b0*/  LDG.E.CONSTANT R7, desc[UR6][R2.64] ;  /* 0x0000000602077981 */ /* 0x000ea2000c1e9900 */
[----:B------:R-:W-:-:S03]  /*06c0*/  IMAD.WIDE R4, R13, 0x4, R4 ;  /* 0x000000040d047825 */ /* 0x000fc600078e0204 */
[----:B------:R-:W2:Y:S04]  /*06d0*/  LDG.E.CONSTANT R6, desc[UR6][R2.64+0x400] ;  /* 0x0004000602067981 */ /* 0x000ea8000c1e9900 */
[----:B------:R-:W3:Y:S04]  /*06e0*/  LDG.E.CONSTANT R13, desc[UR6][R2.64+0x800] ;  /* 0x00080006020d7981 */ /* 0x000ee8000c1e9900 */
[----:B------:R-:W3:Y:S04]  /*06f0*/  LDG.E.CONSTANT R8, desc[UR6][R2.64+0xc00] ;  /* 0x000c000602087981 */ /* 0x000ee8000c1e9900 */
[----:B------:R-:W4:Y:S04]  /*0700*/  LDG.E.CONSTANT R15, desc[UR6][R4.64] ;  /* 0x00000006040f7981 */ /* 0x000f28000c1e9900 */
[----:B------:R-:W4:Y:S04]  /*0710*/  LDG.E.CONSTANT R10, desc[UR6][R4.64+0x400] ;  /* 0x00040006040a7981 */ /* 0x000f28000c1e9900 */
[----:B------:R-:W4:Y:S04]  /*0720*/  LDG.E.CONSTANT R17, desc[UR6][R4.64+0x800] ;  /* 0x0008000604117981 */ /* 0x000f28000c1e9900 */
[----:B------:R-:W4:Y:S01]  /*0730*/  LDG.E.CONSTANT R12, desc[UR6][R4.64+0xc00] ;  /* 0x000c0006040c7981 */ /* 0x000f22000c1e9900 */
[----:B------:R-:W-:Y:S01]  /*0740*/  PLOP3.LUT P0, PT, PT, PT, PT, 0x8, 0x80 ;  /* 0x000000000080781c */ /* 0x000fe20003f0e170 */
[----:B------:R-:W-:Y:S01]  /*0750*/  VIADD R11, R11, 0x800 ;  /* 0x000008000b0b7836 */ /* 0x000fe20000000000 */
[----:B--2--5:R-:W-:-:S04]  /*0760*/  IADD3 R6, PT, PT, R6, R7, R0 ;  /* 0x0000000706067210 */ /* 0x024fc80007ffe000 */
[----:B---3--:R-:W-:-:S04]  /*0770*/  IADD3 R6, PT, PT, R8, R13, R6 ;  /* 0x0000000d08067210 */ /* 0x008fc80007ffe006 */
[----:B----4-:R-:W-:-:S04]  /*0780*/  IADD3 R6, PT, PT, R10, R15, R6 ;  /* 0x0000000f0a067210 */ /* 0x010fc80007ffe006 */
[----:B------:R-:W-:-:S07]  /*0790*/  IADD3 R0, PT, PT, R12, R17, R6 ;  /* 0x000000110c007210 */ /* 0x000fce0007ffe006 */
.L_x_15:
[----:B------:R-:W-:Y:S05]  /*07a0*/  BSYNC.RECONVERGENT B2 ;  /* 0x0000000000027941 */ /* 0x000fea0003800200 */
.L_x_14:
[----:B------:R-:W-:-:S13]  /*07b0*/  ISETP.LT.OR P0, PT, R11, R20, P0 ;  /* 0x000000140b00720c */ /* 0x000fda0000701670 */
[----:B------:R-:W-:Y:S05]  /*07c0*/  @!P0 BRA `(.L_x_7) ;  /* 0x0000000000208947 */ /* 0x000fea0003800000 */
[----:B------:R-:W0:Y:S02]  /*07d0*/  LDC.64 R2, c[0x0][0x380] ;  /* 0x0000e000ff027b82 */ /* 0x000e240000000a00 */
[----:B0-----:R-:W-:-:S05]  /*07e0*/  IMAD.WIDE R2, R11, 0x4, R2 ;  /* 0x000000040b027825 */ /* 0x001fca00078e0202 */
[----:B------:R-:W2:Y:S04]  /*07f0*/  LDG.E.CONSTANT R5, desc[UR6][R2.64] ;  /* 0x0000000602057981 */ /* 0x000ea8000c1e9900 */
[----:B------:R-:W2:Y:S04]  /*0800*/  LDG.E.CONSTANT R4, desc[UR6][R2.64+0x400] ;  /* 0x0004000602047981 */ /* 0x000ea8000c1e9900 */
[----:B------:R-:W3:Y:S04]  /*0810*/  LDG.E.CONSTANT R7, desc[UR6][R2.64+0x800] ;  /* 0x0008000602077981 */ /* 0x000ee8000c1e9900 */
[----:B------:R-:W3:Y:S01]  /*0820*/  LDG.E.CONSTANT R6, desc[UR6][R2.64+0xc00] ;  /* 0x000c000602067981 */ /* 0x000ee2000c1e9900 */
[----:B--2--5:R-:W-:-:S04]  /*0830*/  IADD3 R0, PT, PT, R4, R5, R0 ;  /* 0x0000000504007210 */ /* 0x024fc80007ffe000 */
[----:B---3--:R-:W-:-:S07]  /*0840*/  IADD3 R0, PT, PT, R6, R7, R0 ;  /* 0x0000000706007210 */ /* 0x008fce0007ffe000 */
.L_x_7:
[----:B------:R-:W-:Y:S05]  /*0850*/  BSYNC.RECONVERGENT B1 ;  /* 0x0000000000017941 */ /* 0x000fea0003800200 */
.L_x_6:
[----:B------:R-:W-:-:S13]  /*0860*/  ISETP.GE.AND P0, PT, R20, 0x100, PT ;  /* 0x000001001400780c */ /* 0x000fda0003f06270 */
[----:B------:R-:W-:Y:S05]  /*0870*/  @!P0 BRA `(.L_x_16) ;  /* 0x0000000000ac8947 */ /* 0x000fea0003800000 */
[----:B------:R-:W1:Y:S01]  /*0880*/  S2R R6, SR_LANEID ;  /* 0x0000000000067919 */ /* 0x000e620000000000 */
[----:B0----5:R-:W0:Y:S01]  /*0890*/  SHFL.DOWN PT, R2, R0, 0x1, 0x1f ;  /* 0x08201f0000027f89 */ /* 0x021e2200000e0000 */
[C---:B-1----:R-:W-:Y:S02]  /*08a0*/  ISETP.GT.AND P0, PT, R6.reuse, 0x1e, PT ;  /* 0x0000001e0600780c */ /* 0x042fe40003f04270 */
[----:B------:R-:W-:Y:S02]  /*08b0*/  ISETP.NE.AND P1, PT, R6, RZ, PT ;  /* 0x000000ff0600720c */ /* 0x000fe40003f25270 */
[----:B0-----:R-:W-:Y:S02]  /*08c0*/  SEL R3, R2, RZ, !P0 ;  /* 0x000000ff02037207 */ /* 0x001fe40004000000 */
[----:B------:R-:W-:-:S03]  /*08d0*/  ISETP.GT.AND P0, PT, R6, 0x1d, PT ;  /* 0x0000001d0600780c */ /* 0x000fc60003f04270 */
[----:B------:R-:W-:-:S05]  /*08e0*/  IMAD.IADD R3, R3, 0x1, R0 ;  /* 0x0000000103037824 */ /* 0x000fca00078e0200 */
[----:B------:R-:W0:Y:S01]  /*08f0*/  SHFL.DOWN PT, R2, R3, 0x2, 0x1f ;  /* 0x08401f0003027f89 */ /* 0x000e2200000e0000 */
[----:B------:R-:W1:Y:S01]  /*0900*/  @!P1 S2R R7, SR_CgaCtaId ;  /* 0x0000000000079919 */ /* 0x000e620000008800 */
[----:B0-----:R-:W-:Y:S02]  /*0910*/  SEL R2, R2, RZ, !P0 ;  /* 0x000000ff02027207 */ /* 0x001fe40004000000 */
[----:B------:R-:W-:-:S03]  /*0920*/  ISETP.GT.AND P0, PT, R6, 0x1b, PT ;  /* 0x0000001b0600780c */ /* 0x000fc60003f04270 */
[----:B------:R-:W-:-:S05]  /*0930*/  IMAD.IADD R2, R3, 0x1, R2 ;  /* 0x0000000103027824 */ /* 0x000fca00078e0202 */
[----:B------:R-:W0:Y:S02]  /*0940*/  SHFL.DOWN PT, R4, R2, 0x4, 0x1f ;  /* 0x08801f0002047f89 */ /* 0x000e2400000e0000 */
[----:B0-----:R-:W-:Y:S02]  /*0950*/  SEL R5, R4, RZ, !P0 ;  /* 0x000000ff04057207 */ /* 0x001fe40004000000 */
[----:B------:R-:W-:Y:S02]  /*0960*/  ISETP.GT.AND P0, PT, R6, 0x17, PT ;  /* 0x000000170600780c */ /* 0x000fe40003f04270 */
[----:B------:R-:W-:Y:S01]  /*0970*/  @!P1 MOV R4, 0x400 ;  /* 0x0000040000049802 */ /* 0x000fe20000000f00 */
[----:B------:R-:W-:Y:S01]  /*0980*/  IMAD.IADD R5, R2, 0x1, R5 ;  /* 0x0000000102057824 */ /* 0x000fe200078e0205 */
[----:B------:R-:W-:Y:S02]  /*0990*/  @!P1 SHF.R.U32.HI R2, RZ, 0x3, R9 ;  /* 0x00000003ff029819 */ /* 0x000fe40000011609 */
[----:B-1----:R-:W-:-:S02]  /*09a0*/  @!P1 LEA R7, R7, R4, 0x18 ;  /* 0x0000000407079211 */ /* 0x002fc400078ec0ff */
[----:B------:R-:W0:Y:S01]  /*09b0*/  SHFL.DOWN PT, R0, R5, 0x8, 0x1f ;  /* 0x09001f0005007f89 */ /* 0x000e2200000e0000 */
[----:B------:R-:W-:-:S05]  /*09c0*/  @!P1 LOP3.LUT R2, R2, 0x7c, RZ, 0xc0, !PT ;  /* 0x0000007c02029812 */ /* 0x000fca00078ec0ff */
[----:B------:R-:W-:Y:S01]  /*09d0*/  @!P1 IMAD.IADD R2, R2, 0x1, R7 ;  /* 0x0000000102029824 */ /* 0x000fe200078e0207 */
[----:B0-----:R-:W-:Y:S02]  /*09e0*/  SEL R0, R0, RZ, !P0 ;  /* 0x000000ff00007207 */ /* 0x001fe40004000000 */
[----:B------:R-:W-:-:S03]  /*09f0*/  ISETP.GT.AND P0, PT, R6, 0xf, PT ;  /* 0x0000000f0600780c */ /* 0x000fc60003f04270 */
[----:B------:R-:W-:-:S05]  /*0a00*/  IMAD.IADD R0, R5, 0x1, R0 ;  /* 0x0000000105007824 */ /* 0x000fca00078e0200 */
[----:B------:R-:W0:Y:S02]  /*0a10*/  SHFL.DOWN PT, R3, R0, 0x10, 0x1f ;  /* 0x0a001f0000037f89 */ /* 0x000e2400000e0000 */
[----:B0-----:R-:W-:Y:S02]  /*0a20*/  SEL R3, R3, RZ, !P0 ;  /* 0x000000ff03037207 */ /* 0x001fe40004000000 */
[----:B------:R-:W-:-:S03]  /*0a30*/  ISETP.NE.AND P0, PT, R9, RZ, PT ;  /* 0x000000ff0900720c */ /* 0x000fc60003f05270 */
[----:B------:R-:W-:-:S05]  /*0a40*/  IMAD.IADD R3, R0, 0x1, R3 ;  /* 0x0000000100037824 */ /* 0x000fca00078e0203 */
[----:B------:R0:W-:Y:S01]  /*0a50*/  @!P1 STS [R2+0x8], R3 ;  /* 0x0000080302009388 */ /* 0x0001e20000000800 */
[----:B------:R-:W-:Y:S06]  /*0a60*/  BAR.SYNC.DEFER_BLOCKING 0x0 ;  /* 0x0000000000007b1d */ /* 0x000fec0000010000 */
[----:B------:R-:W-:Y:S05]  /*0a70*/  @P0 BRA `(.L_x_17) ;  /* 0x0000002c00ac0947 */ /* 0x000fea0003800000 */
[----:B------:R-:W1:Y:S01]  /*0a80*/  S2UR UR5, SR_CgaCtaId ;  /* 0x00000000000579c3 */ /* 0x000e620000008800 */
[----:B------:R-:W-:Y:S02]  /*0a90*/  UMOV UR4, 0x400 ;  /* 0x0000040000047882 */ /* 0x000fe40000000000 */
[----:B-1----:R-:W-:-:S09]  /*0aa0*/  ULEA UR4, UR5, UR4, 0x18 ;  /* 0x0000000405047291 */ /* 0x002fd2000f8ec0ff */
[----:B------:R-:W-:Y:S04]  /*0ab0*/  LDS R0, [UR4+0xc] ;  /* 0x00000c04ff007984 */ /* 0x000fe80008000800 */
[----:B------:R-:W1:Y:S04]  /*0ac0*/  LDS.128 R4, [UR4+0x10] ;  /* 0x00001004ff047984 */ /* 0x000e680008000c00 */
[----:B------:R-:W2:Y:S01]  /*0ad0*/  LDS.64 R8, [UR4+0x20] ;  /* 0x00002004ff087984 */ /* 0x000ea20008000a00 */
[----:B-1----:R-:W-:-:S04]  /*0ae0*/  IADD3 R0, PT, PT, R4, R0, R3 ;  /* 0x0000000004007210 */ /* 0x002fc80007ffe003 */
[----:B------:R-:W-:-:S04]  /*0af0*/  IADD3 R0, PT, PT, R6, R0, R5 ;  /* 0x0000000006007210 */ /* 0x000fc80007ffe005 */
[----:B--2---:R-:W-:-:S05]  /*0b00*/  IADD3 R0, PT, PT, R8, R0, R7 ;  /* 0x0000000008007210 */ /* 0x004fca0007ffe007 */
[----:B0-----:R-:W-:Y:S01]  /*0b10*/  IMAD.IADD R3, R0, 0x1, R9 ;  /* 0x0000000100037824 */ /* 0x001fe200078e0209 */
[----:B------:R-:W-:Y:S06]  /*0b20*/  BRA `(.L_x_17) ;  /* 0x0000002c00807947 */ /* 0x000fec0003800000 */
.L_x_16:
[----:B0-----:R-:W-:Y:S01]  /*0b30*/  LOP3.LUT R2, R9, 0x3e0, RZ, 0xc0, !PT ;  /* 0x000003e009027812 */ /* 0x001fe200078ec0ff */
[----:B------:R-:W0:Y:S03]  /*0b40*/  S2R R8, SR_LANEID ;  /* 0x0000000000087919 */ /* 0x000e260000000000 */
[----:B------:R-:W-:Y:S01]  /*0b50*/  LOP3.LUT R5, RZ, R2, RZ, 0x33, !PT ;  /* 0x00000002ff057212 */ /* 0x000fe200078e33ff */
[----:B------:R-:W-:-:S04]  /*0b60*/  VIADD R3, R2, 0x20 ;  /* 0x0000002002037836 */ /* 0x000fc80000000000 */
[----:B------:R-:W-:Y:S01]  /*0b70*/  IMAD.IADD R5, R5, 0x1, R20 ;  /* 0x0000000105057824 */ /* 0x000fe200078e0214 */
[----:B------:R-:W-:-:S04]  /*0b80*/  ISETP.GT.AND P0, PT, R3, R20, PT ;  /* 0x000000140300720c */ /* 0x000fc80003f04270 */
[----:B------:R-:W-:-:S05]  /*0b90*/  SEL R5, R5, 0x1f, P0 ;  /* 0x0000001f05057807 */ /* 0x000fca0000000000 */
[----:B-----5:R-:W1:Y:S01]  /*0ba0*/  SHFL.DOWN PT, R2, R0, 0x1, R5 ;  /* 0x0820000000027989 */ /* 0x020e6200000e0005 */
[CC--:B0-----:R-:W-:Y:S01]  /*0bb0*/  ISETP.GE.AND P0, PT, R8.reuse, R5.reuse, PT ;  /* 0x000000050800720c */ /* 0x0c1fe20003f06270 */
[C---:B------:R-:W-:Y:S01]  /*0bc0*/  VIADD R4, R8.reuse, 0x2 ;  /* 0x0000000208047836 */ /* 0x040fe20000000000 */
[C---:B------:R-:W-:Y:S01]  /*0bd0*/  ISETP.NE.AND P1, PT, R8.reuse, RZ, PT ;  /* 0x000000ff0800720c */ /* 0x040fe20003f25270 */
[----:B------:R-:W-:Y:S01]  /*0be0*/  VIADD R6, R8, 0x4 ;  /* 0x0000000408067836 */ /* 0x000fe20000000000 */
[----:B-1----:R-:W-:Y:S02]  /*0bf0*/  SEL R3, R2, RZ, !P0 ;  /* 0x000000ff02037207 */ /* 0x002fe40004000000 */
[----:B------:R-:W-:-:S03]  /*0c00*/  ISETP.GT.AND P0, PT, R4, R5, PT ;  /* 0x000000050400720c */ /* 0x000fc60003f04270 */
[----:B------:R-:W-:-:S06]  /*0c10*/  IMAD.IADD R2, R3, 0x1, R0 ;  /* 0x0000000103027824 */ /* 0x000fcc00078e0200 */
[----:B------:R-:W0:Y:S01]  /*0c20*/  @!P1 S2R R10, SR_CgaCtaId ;  /* 0x00000000000a9919 */ /* 0x000e220000008800 */
[----:B------:R-:W-:Y:S01]  /*0c30*/  @!P1 MOV R7, 0x400 ;  /* 0x0000040000079802 */ /* 0x000fe20000000f00 */
[----:B------:R-:W1:Y:S02]  /*0c40*/  SHFL.DOWN PT, R3, R2, 0x2, R5 ;  /* 0x0840000002037989 */ /* 0x000e6400000e0005 */
[----:B-1----:R-:W-:Y:S02]  /*0c50*/  SEL R3, R3, RZ, !P0 ;  /* 0x000000ff03037207 */ /* 0x002fe40004000000 */
[----:B------:R-:W-:Y:S02]  /*0c60*/  ISETP.GT.AND P0, PT, R6, R5, PT ;  /* 0x000000050600720c */ /* 0x000fe40003f04270 */
[----:B------:R-:W-:Y:S01]  /*0c70*/  @!P1 SHF.R.U32.HI R6, RZ, 0x3, R9 ;  /* 0x00000003ff069819 */ /* 0x000fe20000011609 */
[----:B------:R-:W-:Y:S01]  /*0c80*/  IMAD.IADD R4, R2, 0x1, R3 ;  /* 0x0000000102047824 */ /* 0x000fe200078e0203 */
[----:B0-----:R-:W-:Y:S01]  /*0c90*/  @!P1 LEA R7, R10, R7, 0x18 ;  /* 0x000000070a079211 */ /* 0x001fe200078ec0ff */
[----:B------:R-:W-:Y:S01]  /*0ca0*/  VIADD R2, R8, 0x8 ;  /* 0x0000000808027836 */ /* 0x000fe20000000000 */
[----:B------:R-:W-:-:S02]  /*0cb0*/  @!P1 LOP3.LUT R6, R6, 0x7c, RZ, 0xc0, !PT ;  /* 0x0000007c06069812 */ /* 0x000fc400078ec0ff */
[----:B------:R-:W0:Y:S03]  /*0cc0*/  SHFL.DOWN PT, R3, R4, 0x4, R5 ;  /* 0x0880000004037989 */ /* 0x000e2600000e0005 */
[----:B------:R-:W-:Y:S01]  /*0cd0*/  @!P1 IMAD.IADD R6, R6, 0x1, R7 ;  /* 0x0000000106069824 */ /* 0x000fe200078e0207 */
[----:B0-----:R-:W-:Y:S02]  /*0ce0*/  SEL R3, R3, RZ, !P0 ;  /* 0x000000ff03037207 */ /* 0x001fe40004000000 */
[----:B------:R-:W-:-:S03]  /*0cf0*/  ISETP.GT.AND P0, PT, R2, R5, PT ;  /* 0x000000050200720c */ /* 0x000fc60003f04270 */
[----:B------:R-:W-:Y:S02]  /*0d00*/  IMAD.IADD R0, R4, 0x1, R3 ;  /* 0x0000000104007824 */ /* 0x000fe400078e0203 */
[----:B------:R-:W-:-:S03]  /*0d10*/  VIADD R4, R8, 0x10 ;  /* 0x0000001008047836 */ /* 0x000fc60000000000 */
[----:B------:R-:W0:Y:S02]  /*0d20*/  SHFL.DOWN PT, R3, R0, 0x8, R5 ;  /* 0x0900000000037989 */ /* 0x000e2400000e0005 */
[----:B0-----:R-:W-:Y:S02]  /*0d30*/  SEL R3, R3, RZ, !P0 ;  /* 0x000000ff03037207 */ /* 0x001fe40004000000 */
[----:B------:R-:W-:-:S03]  /*0d40*/  ISETP.GT.AND P0, PT, R4, R5, PT ;  /* 0x000000050400720c */ /* 0x000fc60003f04270 */
[----:B------:R-:W-:-:S05]  /*0d50*/  IMAD.IADD R2, R0, 0x1, R3 ;  /* 0x0000000100027824 */ /* 0x000fca00078e0203 */
[----:B------:R-:W0:Y:S02]  /*0d60*/  SHFL.DOWN PT, R3, R2, 0x10, R5 ;  /* 0x0a00000002037989 */ /* 0x000e2400000e0005 */
[----:B0-----:R-:W-:Y:S02]  /*0d70*/  SEL R3, R3, RZ, !P0 ;  /* 0x000000ff03037207 */ /* 0x001fe40004000000 */
[----:B------:R-:W-:-:S03]  /*0d80*/  ISETP.NE.AND P0, PT, R9, RZ, PT ;  /* 0x000000ff0900720c */ /* 0x000fc60003f05270 */
[----:B------:R-:W-:-:S05]  /*0d90*/  IMAD.IADD R3, R2, 0x1, R3 ;  /* 0x0000000102037824 */ /* 0x000fca00078e0203 */
[----:B------:R4:W-:Y:S01]  /*0da0*/  @!P1 STS [R6+0x8], R3 ;  /* 0x0000080306009388 */ /* 0x0009e20000000800 */
[----:B------:R-:W-:Y:S06]  /*0db0*/  BAR.SYNC.DEFER_BLOCKING 0x0 ;  /* 0x0000000000007b1d */ /* 0x000fec0000010000 */
[----:B------:R-:W-:Y:S05]  /*0dc0*/  @P0 BRA `(.L_x_17) ;  /* 0x0000002800d80947 */ /* 0x000fea0003800000 */
[----:B------:R-:W0:Y:S01]  /*0dd0*/  S2UR UR5, SR_CgaCtaId ;  /* 0x00000000000579c3 */ /* 0x000e220000008800 */
[----:B------:R-:W-:Y:S01]  /*0de0*/  UMOV UR4, 0x400 ;  /* 0x0000040000047882 */ /* 0x000fe20000000000 */
[C---:B------:R-:W-:Y:S02]  /*0df0*/  ISETP.GT.AND P2, PT, R20.reuse, 0x40, PT ;  /* 0x000000401400780c */ /* 0x040fe40003f44270 */
[C---:B------:R-:W-:Y:S02]  /*0e00*/  ISETP.GT.AND P1, PT, R20.reuse, 0x20, PT ;  /* 0x000000201400780c */ /* 0x040fe40003f24270 */
[----:B------:R-:W-:Y:S01]  /*0e10*/  ISETP.GT.AND P3, PT, R20, 0x80, PT ;  /* 0x000000801400780c */ /* 0x000fe20003f64270 */
[----:B0-----:R-:W-:-:S09]  /*0e20*/  ULEA UR4, UR5, UR4, 0x18 ;  /* 0x0000000405047291 */ /* 0x001fd2000f8ec0ff */
[----:B----4-:R-:W0:Y:S04]  /*0e30*/  LDS.128 R4, [UR4+0x10] ;  /* 0x00001004ff047984 */ /* 0x010e280008000c00 */
[----:B------:R-:W1:Y:S04]  /*0e40*/  LDS R0, [UR4+0xc] ;  /* 0x00000c04ff007984 */ /* 0x000e680008000800 */
[----:B------:R-:W2:Y:S01]  /*0e50*/  LDS.64 R8, [UR4+0x20] ;  /* 0x00002004ff087984 */ /* 0x000ea20008000a00 */
[----:B0-----:R-:W-:Y:S02]  /*0e60*/  SEL R4, R4, RZ, P2 ;  /* 0x000000ff04047207 */ /* 0x001fe40001000000 */
[----:B------:R-:W-:-:S02]  /*0e70*/  ISETP.GT.AND P2, PT, R20, 0x60, PT ;  /* 0x000000601400780c */ /* 0x000fc40003f44270 */
[----:B-1----:R-:W-:Y:S02]  /*0e80*/  SEL R0, R0, RZ, P1 ;  /* 0x000000ff00007207 */ /* 0x002fe40000800000 */
[----:B------:R-:W-:Y:S02]  /*0e90*/  SEL R5, R5, RZ, P2 ;  /* 0x000000ff05057207 */ /* 0x000fe40001000000 */
[----:B------:R-:W-:Y:S02]  /*0ea0*/  IADD3 R0, PT, PT, R4, R0, R3 ;  /* 0x0000000004007210 */ /* 0x000fe40007ffe003 */
[----:B------:R-:W-:Y:S02]  /*0eb0*/  ISETP.GT.AND P1, PT, R20, 0xa0, PT ;  /* 0x000000a01400780c */ /* 0x000fe40003f24270 */
[----:B------:R-:W-:Y:S02]  /*0ec0*/  SEL R6, R6, RZ, P3 ;  /* 0x000000ff06067207 */ /* 0x000fe40001800000 */
[----:B------:R-:W-:-:S02]  /*0ed0*/  ISETP.GT.AND P2, PT, R20, 0xc0, PT ;  /* 0x000000c01400780c */ /* 0x000fc40003f44270 */
[----:B------:R-:W-:Y:S02]  /*0ee0*/  ISETP.GT.AND P3, PT, R20, 0xe0, PT ;  /* 0x000000e01400780c */ /* 0x000fe40003f64270 */
[----:B------:R-:W-:Y:S02]  /*0ef0*/  SEL R7, R7, RZ, P1 ;  /* 0x000000ff07077207 */ /* 0x000fe40000800000 */
[----:B------:R-:W-:Y:S02]  /*0f00*/  IADD3 R0, PT, PT, R6, R0, R5 ;  /* 0x0000000006007210 */ /* 0x000fe40007ffe005 */
[----:B--2---:R-:W-:Y:S02]  /*0f10*/  SEL R8, R8, RZ, P2 ;  /* 0x000000ff08087207 */ /* 0x004fe40001000000 */
[----:B------:R-:W-:Y:S02]  /*0f20*/  SEL R9, R9, RZ, P3 ;  /* 0x000000ff09097207 */ /* 0x000fe40001800000 */
[----:B------:R-:W-:-:S05]  /*0f30*/  IADD3 R0, PT, PT, R8, R0, R7 ;  /* 0x0000000008007210 */ /* 0x000fca0007ffe007 */
[----:B------:R-:W-:Y:S01]  /*0f40*/  IMAD.IADD R3, R0, 0x1, R9 ;  /* 0x0000000100037824 */ /* 0x000fe200078e0209 */
[----:B------:R-:W-:Y:S06]  /*0f50*/  BRA `(.L_x_17) ;  /* 0x0000002800747947 */ /* 0x000fec0003800000 */
.L_x_3:
[----:B------:R-:W0:Y:S01]  /*0f60*/  S2R R0, SR_TID.X ;  /* 0x0000000000007919 */ /* 0x000e220000002100 */
[----:B------:R-:W1:Y:S01]  /*0f70*/  LDC.64 R2, c[0x0][0x380] ;  /* 0x0000e000ff027b82 */ /* 0x000e620000000a00 */
[----:B0-----:R-:W-:-:S04]  /*0f80*/  IMAD.SHL.U32 R5, R0, 0x4, RZ ;  /* 0x0000000400057824 */ /* 0x001fc800078e00ff */
[----:B-1----:R-:W-:-:S05]  /*0f90*/  IMAD.WIDE.U32 R2, R5, 0x4, R2 ;  /* 0x0000000405027825 */ /* 0x002fca00078e0002 */
[----:B------:R-:W2:Y:S04]  /*0fa0*/  LDG.E.128.CONSTANT R4, desc[UR6][R2.64] ;  /* 0x0000000602047981 */ /* 0x000ea8000c1e9d00 */
[----:B------:R-:W3:Y:S04]  /*0fb0*/  LDG.E.128.CONSTANT R8, desc[UR6][R2.64+0x1000] ;  /* 0x0010000602087981 */ /* 0x000ee8000c1e9d00 */
[----:B------:R-:W4:Y:S04]  /*0fc0*/  LDG.E.128.CONSTANT R12, desc[UR6][R2.64+0x2000] ;  /* 0x00200006020c7981 */ /* 0x000f28000c1e9d00 */
[----:B------:R-:W5:Y:S01]  /*0fd0*/  LDG.E.128.CONSTANT R16, desc[UR6][R2.64+0x3000] ;  /* 0x0030000602107981 */ /* 0x000f62000c1e9d00 */
[----:B------:R-:W-:Y:S01]  /*0fe0*/  ISETP.GE.U32.AND P0, PT, R20, 0x2000, PT ;  /* 0x000020001400780c */ /* 0x000fe20003f06070 */
[----:B------:R-:W-:Y:S01]  /*0ff0*/  IMAD.MOV.U32 R23, RZ, RZ, 0x1000 ;  /* 0x00001000ff177424 */ /* 0x000fe200078e00ff */
[----:B--2---:R-:W-:-:S04]  /*1000*/  IADD3 R5, PT, PT, R6, R5, R4 ;  /* 0x0000000506057210 */ /* 0x004fc80007ffe004 */
[----:B---3--:R-:W-:-:S04]  /*1010*/  IADD3 R5, PT, PT, R8, R7, R5 ;  /* 0x0000000708057210 */ /* 0x008fc80007ffe005 */
[----:B------:R-:W-:-:S04]  /*1020*/  IADD3 R5, PT, PT, R10, R9, R5 ;  /* 0x000000090a057210 */ /* 0x000fc80007ffe005 */
[----:B----4-:R-:W-:-:S04]  /*1030*/  IADD3 R5, PT, PT, R12, R11, R5 ;  /* 0x0000000b0c057210 */ /* 0x010fc80007ffe005 */
[----:B------:R-:W-:-:S04]  /*1040*/  IADD3 R5, PT, PT, R14, R13, R5 ;  /* 0x0000000d0e057210 */ /* 0x000fc80007ffe005 */
[----:B-----5:R-:W-:-:S04]  /*1050*/  IADD3 R5, PT, PT, R16, R15, R5 ;  /* 0x0000000f10057210 */ /* 0x020fc80007ffe005 */
[----:B------:R-:W-:-:S05]  /*1060*/  IADD3 R5, PT, PT, R18, R17, R5 ;  /* 0x0000001112057210 */ /* 0x000fca0007ffe005 */
[----:B------:R-:W-:Y:S01]  /*1070*/  IMAD.IADD R21, R19, 0x1, R5 ;  /* 0x0000000113157824 */ /* 0x000fe200078e0205 */
[----:B------:R-:W-:Y:S06]  /*1080*/  @!P0 BRA `(.L_x_18) ;  /* 0x00000000005c8947 */ /* 0x000fec0003800000 */
[----:B------:R-:W0:Y:S01]  /*1090*/  LDC R24, c[0x0][0x390] ;  /* 0x0000e400ff187b82 */ /* 0x000e220000000800 */
[----:B------:R-:W-:Y:S02]  /*10a0*/  VIADD R22, R20, 0xfffff000 ;  /* 0xfffff00014167836 */ /* 0x000fe40000000000 */
[----:B------:R-:W-:-:S07]  /*10b0*/  IMAD.MOV.U32 R23, RZ, RZ, 0x1000 ;  /* 0x00001000ff177424 */ /* 0x000fce00078e00ff */
.L_x_20:
[----:B------:R-:W-:-:S05]  /*10c0*/  IMAD.WIDE R26, R23, 0x4, R2 ;  /* 0x00000004171a7825 */ /* 0x000fca00078e0202 */
[----:B------:R-:W2:Y:S04]  /*10d0*/  LDG.E.128.CONSTANT R12, desc[UR6][R26.64] ;  /* 0x000000061a0c7981 */ /* 0x000ea8000c1e9d00 */
[----:B------:R-:W3:Y:S04]  /*10e0*/  LDG.E.128.CONSTANT R16, desc[UR6][R26.64+0x1000] ;  /* 0x001000061a107981 */ /* 0x000ee8000c1e9d00 */
[----:B------:R-:W4:Y:S04]  /*10f0*/  LDG.E.128.CONSTANT R4, desc[UR6][R26.64+0x2000] ;  /* 0x002000061a047981 */ /* 0x000f28000c1e9d00 */
[----:B------:R-:W5:Y:S01]  /*1100*/  LDG.E.128.CONSTANT R8, desc[UR6][R26.64+0x3000] ;  /* 0x003000061a087981 */ /* 0x000f62000c1e9d00 */
[----:B0-----:R-:W-:Y:S01]  /*1110*/  IMAD.MOV.U32 R20, RZ, RZ, R24 ;  /* 0x000000ffff147224 */ /* 0x001fe200078e0018 */
[----:B--2---:R-:W-:-:S04]  /*1120*/  IADD3 R13, PT, PT, R13, R12, R21 ;  /* 0x0000000c0d0d7210 */ /* 0x004fc80007ffe015 */
[----:B------:R-:W-:-:S04]  /*1130*/  IADD3 R13, PT, PT, R15, R14, R13 ;  /* 0x0000000e0f0d7210 */ /* 0x000fc80007ffe00d */
[----:B---3--:R-:W-:-:S04]  /*1140*/  IADD3 R13, PT, PT, R17, R16, R13 ;  /* 0x00000010110d7210 */ /* 0x008fc80007ffe00d */
[----:B------:R-:W-:-:S04]  /*1150*/  IADD3 R13, PT, PT, R19, R18, R13 ;  /* 0x00000012130d7210 */ /* 0x000fc80007ffe00d */
[----:B----4-:R-:W-:Y:S01]  /*1160*/  IADD3 R13, PT, PT, R5, R4, R13 ;  /* 0x00000004050d7210 */ /* 0x010fe20007ffe00d */
[----:B------:R-:W-:-:S03]  /*1170*/  IMAD.IADD R4, R20, 0x1, -R23 ;  /* 0x0000000114047824 */ /* 0x000fc600078e0a17 */
[----:B------:R-:W-:Y:S02]  /*1180*/  IADD3 R13, PT, PT, R7, R6, R13 ;  /* 0x00000006070d7210 */ /* 0x000fe40007ffe00d */
[----:B------:R-:W-:Y:S02]  /*1190*/  ISETP.GE.AND P0, PT, R4, 0x1000, PT ;  /* 0x000010000400780c */ /* 0x000fe40003f06270 */
[----:B-----5:R-:W-:-:S04]  /*11a0*/  IADD3 R13, PT, PT, R9, R8, R13 ;  /* 0x00000008090d7210 */ /* 0x020fc80007ffe00d */
[----:B------:R-:W-:-:S07]  /*11b0*/  IADD3 R21, PT, PT, R11, R10, R13 ;  /* 0x0000000a0b157210 */ /* 0x000fce0007ffe00d */
[----:B------:R-:W-:Y:S05]  /*11c0*/  @!P0 BRA `(.L_x_19) ;  /* 0x0000000400fc8947 */ /* 0x000fea0003800000 */
[----:B------:R-:W-:-:S05]  /*11d0*/  VIADD R23, R23, 0x1000 ;  /* 0x0000100017177836 */ /* 0x000fca0000000000 */
[----:B------:R-:W-:-:S13]  /*11e0*/  ISETP.GT.AND P0, PT, R23, R22, PT ;  /* 0x000000161700720c */ /* 0x000fda0003f04270 */
[----:B------:R-:W-:Y:S05]  /*11f0*/  @!P0 BRA `(.L_x_20) ;  /* 0xfffffffc00b08947 */ /* 0x000fea000383ffff */
.L_x_18:
[----:B------:R-:W-:-:S13]  /*1200*/  ISETP.GE.AND P0, PT, R23, R20, PT ;  /* 0x000000141700720c */ /* 0x000fda0003f06270 */
[----:B------:R-:W-:Y:S05]  /*1210*/  @P0 BRA `(.L_x_19) ;  /* 0x0000000400e80947 */ /* 0x000fea0003800000 */
[----:B------:R-:W-:Y:S01]  /*1220*/  IMAD.IADD R9, R20, 0x1, -R23 ;  /* 0x0000000114097824 */ /* 0x000fe200078e0a17 */
[----:B------:R-:W-:Y:S04]  /*1230*/  BSSY.RECONVERGENT B1, `(.L_x_19) ;  /* 0x0000078000017945 */ /* 0x000fe80003800200 */
[----:B------:R-:W-:-:S13]  /*1240*/  ISETP.GE.AND P0, PT, R0, R9, PT ;  /* 0x000000090000720c */ /* 0x000fda0003f06270 */
[----:B------:R-:W-:Y:S05]  /*1250*/  @P0 BRA `(.L_x_21) ;  /* 0x0000000400d40947 */ /* 0x000fea0003800000 */
[----:B------:R-:W-:Y:S01]  /*1260*/  LOP3.LUT R2, RZ, R0, RZ, 0x33, !PT ;  /* 0x00000000ff027212 */ /* 0x000fe200078e33ff */
[----:B------:R-:W-:Y:S01]  /*1270*/  BSSY.RECONVERGENT B2, `(.L_x_22) ;  /* 0x0000015000027945 */ /* 0x000fe20003800200 */
[----:B------:R-:W-:Y:S02]  /*1280*/  IMAD.MOV.U32 R8, RZ, RZ, R0 ;  /* 0x000000ffff087224 */ /* 0x000fe400078e0000 */
[----:B------:R-:W-:-:S04]  /*1290*/  IADD3 R2, PT, PT, -R23, R20, R2 ;  /* 0x0000001417027210 */ /* 0x000fc80007ffe102 */
[C---:B------:R-:W-:Y:S02]  /*12a0*/  LOP3.LUT R3, R2.reuse, 0x300, RZ, 0xc0, !PT ;  /* 0x0000030002037812 */ /* 0x040fe400078ec0ff */
[----:B------:R-:W-:Y:S02]  /*12b0*/  ISETP.GE.U32.AND P1, PT, R2, 0x300, PT ;  /* 0x000003000200780c */ /* 0x000fe40003f26070 */
[----:B------:R-:W-:-:S13]  /*12c0*/  ISETP.NE.AND P0, PT, R3, 0x300, PT ;  /* 0x000003000300780c */ /* 0x000fda0003f05270 */
[----:B------:R-:W-:Y:S05]  /*12d0*/  @!P0 BRA `(.L_x_23) ;  /* 0x0000000000388947 */ /* 0x000fea0003800000 */
[----:B------:R-:W0:Y:S01]  /*12e0*/  LDC.64 R4, c[0x0][0x380] ;  /* 0x0000e000ff047b82 */ /* 0x000e220000000a00 */
[----:B------:R-:W-:Y:S01]  /*12f0*/  LEA.HI R2, R2, 0x1, RZ, 0x18 ;  /* 0x0000000102027811 */ /* 0x000fe200078fc0ff */
[----:B------:R-:W-:Y:S02]  /*1300*/  IMAD.IADD R7, R0, 0x1, R23 ;  /* 0x0000000100077824 */ /* 0x000fe400078e0217 */
[----:B------:R-:W-:Y:S01]  /*1310*/  IMAD.MOV.U32 R8, RZ, RZ, R0 ;  /* 0x000000ffff087224 */ /* 0x000fe200078e0000 */
[----:B------:R-:W-:-:S05]  /*1320*/  LOP3.LUT R2, R2, 0x3, RZ, 0xc0, !PT ;  /* 0x0000000302027812 */ /* 0x000fca00078ec0ff */
[----:B------:R-:W-:-:S07]  /*1330*/  IMAD.MOV R6, RZ, RZ, -R2 ;  /* 0x000000ffff067224 */ /* 0x000fce00078e0a02 */
.L_x_24:
[----:B0-----:R-:W-:-:S06]  /*1340*/  IMAD.WIDE.U32 R2, R7, 0x4, R4 ;  /* 0x0000000407027825 */ /* 0x001fcc00078e0004 */
[----:B------:R-:W2:Y:S01]  /*1350*/  LDG.E.CONSTANT R2, desc[UR6][R2.64] ;  /* 0x0000000602027981 */ /* 0x000ea2000c1e9900 */
[----:B------:R-:W-:Y:S02]  /*1360*/  VIADD R6, R6, 0x1 ;  /* 0x0000000106067836 */ /* 0x000fe40000000000 */
[----:B------:R-:W-:Y:S02]  /*1370*/  VIADD R8, R8, 0x100 ;  /* 0x0000010008087836 */ /* 0x000fe40000000000 */
[----:B------:R-:W-:Y:S01]  /*1380*/  VIADD R7, R7, 0x100 ;  /* 0x0000010007077836 */ /* 0x000fe20000000000 */
[----:B------:R-:W-:Y:S01]  /*1390*/  ISETP.NE.AND P0, PT, R6, RZ, PT ;  /* 0x000000ff0600720c */ /* 0x000fe20003f05270 */
[----:B--2---:R-:W-:-:S12]  /*13a0*/  IMAD.IADD R21, R2, 0x1, R21 ;  /* 0x0000000102157824 */ /* 0x004fd800078e0215 */
[----:B------:R-:W-:Y:S05]  /*13b0*/  @P0 BRA `(.L_x_24) ;  /* 0xfffffffc00e00947 */ /* 0x000fea000383ffff */
.L_x_23:
[----:B------:R-:W-:Y:S05]  /*13c0*/  BSYNC.RECONVERGENT B2 ;  /* 0x0000000000027941 */ /* 0x000fea0003800200 */
.L_x_22:
[----:B------:R-:W-:Y:S05]  /*13d0*/  @!P1 BRA `(.L_x_21) ;  /* 0x0000000400749947 */ /* 0x000fea0003800000 */
[----:B------:R-:W0:Y:S01]  /*13e0*/  LDCU.64 UR4, c[0x0][0x380] ;  /* 0x00007000ff0477ac */ /* 0x000e220008000a00 */
[----:B------:R-:W-:Y:S01]  /*13f0*/  IMAD.IADD R5, R9, 0x1, -R8 ;  /* 0x0000000109057824 */ /* 0x000fe200078e0a08 */
[C---:B------:R-:W-:Y:S01]  /*1400*/  IADD3 R3, P0, PT, R8.reuse, R23, RZ ;  /* 0x0000001708037210 */ /* 0x040fe20007f1e0ff */
[----:B------:R-:W-:Y:S01]  /*1410*/  BSSY.RECONVERGENT B2, `(.L_x_25) ;  /* 0x0000033000027945 */ /* 0x000fe20003800200 */
[----:B------:R-:W-:Y:S02]  /*1420*/  IMAD.IADD R23, R8, 0x1, R23 ;  /* 0x0000000108177824 */ /* 0x000fe400078e0217 */
[----:B------:R-:W-:Y:S01]  /*1430*/  ISETP.GT.AND P1, PT, R5, 0xc00, PT ;  /* 0x00000c000500780c */ /* 0x000fe20003f24270 */
[----:B------:R-:W-:Y:S01]  /*1440*/  IMAD.X R4, RZ, RZ, RZ, P0 ;  /* 0x000000ffff047224 */ /* 0x000fe200000e06ff */
[----:B0-----:R-:W-:-:S04]  /*1450*/  LEA R2, P0, R3, UR4, 0x2 ;  /* 0x0000000403027c11 */ /* 0x001fc8000f8010ff */
[----:B------:R-:W-:Y:S02]  /*1460*/  LEA.HI.X R3, R3, UR5, R4, 0x2, P0 ;  /* 0x0000000503037c11 */ /* 0x000fe400080f1404 */
[----:B------:R-:W-:-:S05]  /*1470*/  IADD3 R2, P0, PT, R2, 0x800, RZ ;  /* 0x0000080002027810 */ /* 0x000fca0007f1e0ff */
[----:B------:R-:W-:Y:S01]  /*1480*/  IMAD.X R3, RZ, RZ, R3, P0 ;  /* 0x000000ffff037224 */ /* 0x000fe200000e0603 */
[----:B------:R-:W-:Y:S01]  /*1490*/  PLOP3.LUT P0, PT, PT, PT, PT, 0x80, 0x8 ;  /* 0x000000000008781c */ /* 0x000fe20003f0f070 */
[----:B------:R-:W-:-:S12]  /*14a0*/  @!P1 BRA `(.L_x_26) ;  /* 0x0000000000a49947 */ /* 0x000fd80003800000 */
[----:B------:R-:W-:Y:S01]  /*14b0*/  PLOP3.LUT P0, PT, PT, PT, PT, 0x8, 0x80 ;  /* 0x000000000080781c */ /* 0x000fe20003f0e170 */
[----:B------:R-:W-:-:S12]  /*14c0*/  VIADD R11, R9, 0xfffff400 ;  /* 0xfffff400090b7836 */ /* 0x000fd80000000000 */
.L_x_27:
[----:B------:R-:W0:Y:S01]  /*14d0*/  LDC.64 R4, c[0x0][0x380] ;  /* 0x0000e000ff047b82 */ /* 0x000e220000000a00 */
[C---:B------:R-:W-:Y:S01]  /*14e0*/  VIADD R27, R23.reuse, 0x400 ;  /* 0x00000400171b7836 */ /* 0x040fe20000000000 */
[----:B------:R-:W2:Y:S01]  /*14f0*/  LDG.E.CONSTANT R12, desc[UR6][R2.64+-0x400] ;  /* 0xfffc0006020c7981 */ /* 0x000ea2000c1e9900 */
[----:B------:R-:W-:-:S03]  /*1500*/  VIADD R7, R23, 0x800 ;  /* 0x0000080017077836 */ /* 0x000fc60000000000 */
[----:B------:R-:W3:Y:S04]  /*1510*/  LDG.E.CONSTANT R18, desc[UR6][R2.64] ;  /* 0x0000000602127981 */ /* 0x000ee8000c1e9900 */
[----:B------:R-:W3:Y:S04]  /*1520*/  LDG.E.CONSTANT R17, desc[UR6][R2.64+0x400] ;  /* 0x0004000602117981 */ /* 0x000ee8000c1e9900 */
[----:B------:R-:W4:Y:S01]  /*1530*/  LDG.E.CONSTANT R15, desc[UR6][R2.64+0xc00] ;  /* 0x000c0006020f7981 */ /* 0x000f22000c1e9900 */
[----:B------:R-:W-:-:S03]  /*1540*/  VIADD R29, R23, 0xc00 ;  /* 0x00000c00171d7836 */ /* 0x000fc60000000000 */
[----:B------:R-:W5:Y:S04]  /*1550*/  LDG.E.CONSTANT R14, desc[UR6][R2.64+0x1000] ;  /* 0x00100006020e7981 */ /* 0x000f68000c1e9900 */
[----:B------:R-:W5:Y:S01]  /*1560*/  LDG.E.CONSTANT R13, desc[UR6][R2.64+0x1400] ;  /* 0x00140006020d7981 */ /* 0x000f62000c1e9900 */
[----:B0-----:R-:W-:-:S03]  /*1570*/  IMAD.WIDE.U32 R24, R23, 0x4, R4 ;  /* 0x0000000417187825 */ /* 0x001fc600078e0004 */
[----:B------:R-:W5:Y:S04]  /*1580*/  LDG.E.CONSTANT R19, desc[UR6][R2.64+0x1c00] ;  /* 0x001c000602137981 */ /* 0x000f68000c1e9900 */
[----:B------:R-:W2:Y:S01]  /*1590*/  LDG.E.CONSTANT R10, desc[UR6][R24.64] ;  /* 0x00000006180a7981 */ /* 0x000ea2000c1e9900 */
[----:B------:R-:W-:-:S03]  /*15a0*/  IMAD.WIDE.U32 R26, R27, 0x4, R4 ;  /* 0x000000041b1a7825 */ /* 0x000fc600078e0004 */
[----:B------:R-:W5:Y:S01]  /*15b0*/  LDG.E.CONSTANT R20, desc[UR6][R2.64+0x2400] ;  /* 0x0024000602147981 */ /* 0x000f62000c1e9900 */
[----:B------:R-:W-:-:S03]  /*15c0*/  IMAD.WIDE.U32 R6, R7, 0x4, R4 ;  /* 0x0000000407067825 */ /* 0x000fc600078e0004 */
[----:B------:R-:W4:Y:S01]  /*15d0*/  LDG.E.CONSTANT R16, desc[UR6][R26.64] ;  /* 0x000000061a107981 */ /* 0x000f22000c1e9900 */
[----:B------:R-:W-:-:S03]  /*15e0*/  IMAD.WIDE.U32 R4, R29, 0x4, R4 ;  /* 0x000000041d047825 */ /* 0x000fc600078e0004 */
[----:B------:R-:W5:Y:S04]  /*15f0*/  LDG.E.CONSTANT R6, desc[UR6][R6.64] ;  /* 0x0000000606067981 */ /* 0x000f68000c1e9900 */
[----:B------:R-:W5:Y:S04]  /*1600*/  LDG.E.CONSTANT R25, desc[UR6][R2.64+0x2000] ;  /* 0x0020000602197981 */ /* 0x000f68000c1e9900 */
[----:B------:R0:W5:Y:S04]  /*1610*/  LDG.E.CONSTANT R5, desc[UR6][R4.64] ;  /* 0x0000000604057981 */ /* 0x000168000c1e9900 */
[----:B------:R-:W5:Y:S04]  /*1620*/  LDG.E.CONSTANT R24, desc[UR6][R2.64+0x2c00] ;  /* 0x002c000602187981 */ /* 0x000f68000c1e9900 */
[----:B------:R-:W5:Y:S04]  /*1630*/  LDG.E.CONSTANT R27, desc[UR6][R2.64+0x3000] ;  /* 0x00300006021b7981 */ /* 0x000f68000c1e9900 */
[----:B------:R1:W5:Y:S01]  /*1640*/  LDG.E.CONSTANT R22, desc[UR6][R2.64+0x3400] ;  /* 0x0034000602167981 */ /* 0x000362000c1e9900 */
[----:B------:R-:W-:-:S05]  /*1650*/  VIADD R8, R8, 0x1000 ;  /* 0x0000100008087836 */ /* 0x000fca0000000000 */
[----:B------:R-:W-:Y:S02]  /*1660*/  ISETP.GE.AND P1, PT, R8, R11, PT ;  /* 0x0000000b0800720c */ /* 0x000fe40003f26270 */
[----:B0-----:R-:W-:Y:S01]  /*1670*/  IADD3 R4, P2, PT, R2, 0x4000, RZ ;  /* 0x0000400002047810 */ /* 0x001fe20007f5e0ff */
[----:B------:R-:W-:-:S04]  /*1680*/  VIADD R23, R23, 0x1000 ;  /* 0x0000100017177836 */ /* 0x000fc80000000000 */
[----:B-1----:R-:W-:Y:S02]  /*1690*/  IMAD.X R3, RZ, RZ, R3, P2 ;  /* 0x000000ffff037224 */ /* 0x002fe400010e0603 */
[----:B------:R-:W-:Y:S01]  /*16a0*/  IMAD.MOV.U32 R2, RZ, RZ, R4 ;  /* 0x000000ffff027224 */ /* 0x000fe200078e0004 */
[----:B--2---:R-:W-:-:S04]  /*16b0*/  IADD3 R10, PT, PT, R12, R10, R21 ;  /* 0x0000000a0c0a7210 */ /* 0x004fc80007ffe015 */
[----:B---3--:R-:W-:-:S04]  /*16c0*/  IADD3 R10, PT, PT, R17, R18, R10 ;  /* 0x00000012110a7210 */ /* 0x008fc80007ffe00a */
[----:B----4-:R-:W-:-:S04]  /*16d0*/  IADD3 R10, PT, PT, R15, R16, R10 ;  /* 0x000000100f0a7210 */ /* 0x010fc80007ffe00a */
[----:B-----5:R-:W-:-:S04]  /*16e0*/  IADD3 R10, PT, PT, R13, R14, R10 ;  /* 0x0000000e0d0a7210 */ /* 0x020fc80007ffe00a */
[----:B------:R-:W-:-:S04]  /*16f0*/  IADD3 R6, PT, PT, R19, R6, R10 ;  /* 0x0000000613067210 */ /* 0x000fc80007ffe00a */
[----:B------:R-:W-:-:S04]  /*1700*/  IADD3 R6, PT, PT, R20, R25, R6 ;  /* 0x0000001914067210 */ /* 0x000fc80007ffe006 */
[----:B------:R-:W-:-:S04]  /*1710*/  IADD3 R5, PT, PT, R24, R5, R6 ;  /* 0x0000000518057210 */ /* 0x000fc80007ffe006 */
[----:B------:R-:W-:Y:S01]  /*1720*/  IADD3 R21, PT, PT, R22, R27, R5 ;  /* 0x0000001b16157210 */ /* 0x000fe20007ffe005 */
[----:B------:R-:W-:Y:S06]  /*1730*/  @!P1 BRA `(.L_x_27) ;  /* 0xfffffffc00649947 */ /* 0x000fec000383ffff */
.L_x_26:
[----:B------:R-:W-:Y:S05]  /*1740*/  BSYNC.RECONVERGENT B2 ;  /* 0x0000000000027941 */ /* 0x000fea0003800200 */
.L_x_25:
[----:B------:R-:W-:Y:S01]  /*1750*/  IMAD.IADD R4, R9, 0x1, -R8 ;  /* 0x0000000109047824 */ /* 0x000fe200078e0a08 */
[----:B------:R-:W-:Y:S04]  /*1760*/  BSSY.RECONVERGENT B2, `(.L_x_28) ;  /* 0x000001a000027945 */ /* 0x000fe80003800200 */
[----:B------:R-:W-:-:S13]  /*1770*/  ISETP.GT.AND P1, PT, R4, 0x400, PT ;  /* 0x000004000400780c */ /* 0x000fda0003f24270 */
[----:B------:R-:W-:Y:S05]  /*1780*/  @!P1 BRA `(.L_x_29) ;  /* 0x00000000005c9947 */ /* 0x000fea0003800000 */
[----:B------:R-:W0:Y:S01]  /*1790*/  LDC.64 R6, c[0x0][0x380] ;  /* 0x0000e000ff067b82 */ /* 0x000e220000000a00 */
[C---:B------:R-:W-:Y:S01]  /*17a0*/  VIADD R11, R23.reuse, 0x400 ;  /* 0x00000400170b7836 */ /* 0x040fe20000000000 */
[----:B------:R-:W2:Y:S04]  /*17b0*/  LDG.E.CONSTANT R10, desc[UR6][R2.64+-0x400] ;  /* 0xfffc0006020a7981 */ /* 0x000ea8000c1e9900 */
[----:B------:R-:W3:Y:S04]  /*17c0*/  LDG.E.CONSTANT R12, desc[UR6][R2.64+0x400] ;  /* 0x00040006020c7981 */ /* 0x000ee8000c1e9900 */
[----:B------:R-:W4:Y:S04]  /*17d0*/  LDG.E.CONSTANT R13, desc[UR6][R2.64+0xc00] ;  /* 0x000c0006020d7981 */ /* 0x000f28000c1e9900 */
[----:B------:R-:W5:Y:S04]  /*17e0*/  LDG.E.CONSTANT R15, desc[UR6][R2.64+0x1000] ;  /* 0x00100006020f7981 */ /* 0x000f68000c1e9900 */
[----:B------:R1:W5:Y:S01]  /*17f0*/  LDG.E.CONSTANT R14, desc[UR6][R2.64+0x1400] ;  /* 0x00140006020e7981 */ /* 0x000362000c1e9900 */
[----:B0-----:R-:W-:-:S04]  /*1800*/  IMAD.WIDE.U32 R4, R23, 0x4, R6 ;  /* 0x0000000417047825 */ /* 0x001fc800078e0006 */
[----:B------:R-:W-:Y:S02]  /*1810*/  IMAD.WIDE.U32 R6, R11, 0x4, R6 ;  /* 0x000000040b067825 */ /* 0x000fe400078e0006 */
[----:B------:R-:W2:Y:S04]  /*1820*/  LDG.E.CONSTANT R4, desc[UR6][R4.64] ;  /* 0x0000000604047981 */ /* 0x000ea8000c1e9900 */
[----:B------:R-:W3:Y:S04]  /*1830*/  LDG.E.CONSTANT R11, desc[UR6][R2.64] ;  /* 0x00000006020b7981 */ /* 0x000ee8000c1e9900 */
[----:B------:R-:W4:Y:S01]  /*1840*/  LDG.E.CONSTANT R7, desc[UR6][R6.64] ;  /* 0x0000000606077981 */ /* 0x000f22000c1e9900 */
[----:B------:R-:W-:Y:S01]  /*1850*/  PLOP3.LUT P0, PT, PT, PT, PT, 0x8, 0x80 ;  /* 0x000000000080781c */ /* 0x000fe20003f0e170 */
[----:B------:R-:W-:-:S02]  /*1860*/  VIADD R8, R8, 0x800 ;  /* 0x0000080008087836 */ /* 0x000fc40000000000 */
[----:B------:R-:W-:Y:S01]  /*1870*/  VIADD R23, R23, 0x800 ;  /* 0x0000080017177836 */ /* 0x000fe20000000000 */
[----:B--2---:R-:W-:Y:S02]  /*1880*/  IADD3 R10, PT, PT, R10, R4, R21 ;  /* 0x000000040a0a7210 */ /* 0x004fe40007ffe015 */
[----:B------:R-:W-:Y:S02]  /*1890*/  IADD3 R4, P1, PT, R2, 0x2000, RZ ;  /* 0x0000200002047810 */ /* 0x000fe40007f3e0ff */
[----:B---3--:R-:W-:-:S03]  /*18a0*/  IADD3 R10, PT, PT, R12, R11, R10 ;  /* 0x0000000b0c0a7210 */ /* 0x008fc60007ffe00a */
[----:B------:R-:W-:Y:S01]  /*18b0*/  IMAD.X R5, RZ, RZ, R3, P1 ;  /* 0x000000ffff057224 */ /* 0x000fe200008e0603 */
[----:B----4-:R-:W-:Y:S01]  /*18c0*/  IADD3 R10, PT, PT, R13, R7, R10 ;  /* 0x000000070d0a7210 */ /* 0x010fe20007ffe00a */
[----:B-1----:R-:W-:Y:S02]  /*18d0*/  IMAD.MOV.U32 R2, RZ, RZ, R4 ;  /* 0x000000ffff027224 */ /* 0x002fe400078e0004 */
[----:B------:R-:W-:Y:S01]  /*18e0*/  IMAD.MOV.U32 R3, RZ, RZ, R5 ;  /* 0x000000ffff037224 */ /* 0x000fe200078e0005 */
[----:B-----5:R-:W-:-:S07]  /*18f0*/  IADD3 R21, PT, PT, R14, R15, R10 ;  /* 0x0000000f0e157210 */ /* 0x020fce0007ffe00a */
.L_x_29:
[----:B------:R-:W-:Y:S05]  /*1900*/  BSYNC.RECONVERGENT B2 ;  /* 0x0000000000027941 */ /* 0x000fea0003800200 */
.L_x_28:
[----:B------:R-:W-:-:S13]  /*1910*/  ISETP.LT.OR P0, PT, R8, R9, P0 ;  /* 0x000000090800720c */ /* 0x000fda0000701670 */
[----:B------:R-:W-:Y:S05]  /*1920*/  @!P0 BRA `(.L_x_21) ;  /* 0x0000000000208947 */ /* 0x000fea0003800000 */
[----:B------:R-:W0:Y:S01]  /*1930*/  LDC.64 R4, c[0x0][0x380] ;  /* 0x0000e000ff047b82 */ /* 0x000e220000000a00 */
[----:B------:R-:W2:Y:S04]  /*1940*/  LDG.E.CONSTANT R6, desc[UR6][R2.64+-0x400] ;  /* 0xfffc000602067981 */ /* 0x000ea8000c1e9900 */
[----:B------:R-:W3:Y:S04]  /*1950*/  LDG.E.CONSTANT R7, desc[UR6][R2.64] ;  /* 0x0000000602077981 */ /* 0x000ee8000c1e9900 */
[----:B------:R-:W3:Y:S01]  /*1960*/  LDG.E.CONSTANT R8, desc[UR6][R2.64+0x400] ;  /* 0x0004000602087981 */ /* 0x000ee2000c1e9900 */
[----:B0-----:R-:W-:-:S06]  /*1970*/  IMAD.WIDE.U32 R4, R23, 0x4, R4 ;  /* 0x0000000417047825 */ /* 0x001fcc00078e0004 */
[----:B------:R-:W2:Y:S02]  /*1980*/  LDG.E.CONSTANT R4, desc[UR6][R4.64] ;  /* 0x0000000604047981 */ /* 0x000ea4000c1e9900 */
[----:B--2---:R-:W-:-:S04]  /*1990*/  IADD3 R6, PT, PT, R6, R4, R21 ;  /* 0x0000000406067210 */ /* 0x004fc80007ffe015 */
[----:B---3--:R-:W-:-:S07]  /*19a0*/  IADD3 R21, PT, PT, R8, R7, R6 ;  /* 0x0000000708157210 */ /* 0x008fce0007ffe006 */
.L_x_21:
[----:B------:R-:W-:Y:S05]  /*19b0*/  BSYNC.RECONVERGENT B1 ;  /* 0x0000000000017941 */ /* 0x000fea0003800200 */
.L_x_19:
[----:B------:R-:W0:Y:S01]  /*19c0*/  S2R R8, SR_LANEID ;  /* 0x0000000000087919 */ /* 0x000e220000000000 */
[----:B------:R-:W1:Y:S01]  /*19d0*/  SHFL.DOWN PT, R2, R21, 0x1, 0x1f ;  /* 0x08201f0015027f89 */ /* 0x000e6200000e0000 */
[C---:B0-----:R-:W-:Y:S02]  /*19e0*/  ISETP.GT.AND P0, PT, R8.reuse, 0x1e, PT ;  /* 0x0000001e0800780c */ /* 0x041fe40003f04270 */
[----:B------:R-:W-:Y:S02]  /*19f0*/  ISETP.NE.AND P1, PT, R8, RZ, PT ;  /* 0x000000ff0800720c */ /* 0x000fe40003f25270 */
[----:B-1----:R-:W-:Y:S02]  /*1a00*/  SEL R2, R2, RZ, !P0 ;  /* 0x000000ff02027207 */ /* 0x002fe40004000000 */
[----:B------:R-:W-:-:S03]  /*1a10*/  ISETP.GT.AND P0, PT, R8, 0x1d, PT ;  /* 0x0000001d0800780c */ /* 0x000fc60003f04270 */
[----:B------:R-:W-:-:S05]  /*1a20*/  IMAD.IADD R2, R2, 0x1, R21 ;  /* 0x0000000102027824 */ /* 0x000fca00078e0215 */
[----:B------:R-:W0:Y:S01]  /*1a30*/  SHFL.DOWN PT, R3, R2, 0x2, 0x1f ;  /* 0x08401f0002037f89 */ /* 0x000e2200000e0000 */
[----:B------:R-:W-:Y:S01]  /*1a40*/  @!P1 MOV R6, 0x400 ;  /* 0x0000040000069802 */ /* 0x000fe20000000f00 */
[----:B------:R-:W1:Y:S01]  /*1a50*/  @!P1 S2R R7, SR_CgaCtaId ;  /* 0x0000000000079919 */ /* 0x000e620000008800 */
[----:B0-----:R-:W-:Y:S02]  /*1a60*/  SEL R3, R3, RZ, !P0 ;  /* 0x000000ff03037207 */ /* 0x001fe40004000000 */
[----:B------:R-:W-:-:S03]  /*1a70*/  ISETP.GT.AND P0, PT, R8, 0x1b, PT ;  /* 0x0000001b0800780c */ /* 0x000fc60003f04270 */
[----:B------:R-:W-:-:S05]  /*1a80*/  IMAD.IADD R3, R2, 0x1, R3 ;  /* 0x0000000102037824 */ /* 0x000fca00078e0203 */
[----:B------:R-:W0:Y:S01]  /*1a90*/  SHFL.DOWN PT, R4, R3, 0x4, 0x1f ;  /* 0x08801f0003047f89 */ /* 0x000e2200000e0000 */
[----:B-1----:R-:W-:Y:S02]  /*1aa0*/  @!P1 LEA R6, R7, R6, 0x18 ;  /* 0x0000000607069211 */ /* 0x002fe400078ec0ff */
[----:B0-----:R-:W-:Y:S02]  /*1ab0*/  SEL R4, R4, RZ, !P0 ;  /* 0x000000ff04047207 */ /* 0x001fe40004000000 */
[----:B------:R-:W-:-:S03]  /*1ac0*/  ISETP.GT.AND P0, PT, R8, 0x17, PT ;  /* 0x000000170800780c */ /* 0x000fc60003f04270 */
[----:B------:R-:W-:Y:S01]  /*1ad0*/  IMAD.IADD R4, R3, 0x1, R4 ;  /* 0x0000000103047824 */ /* 0x000fe200078e0204 */
[----:B------:R-:W-:-:S04]  /*1ae0*/  @!P1 SHF.R.U32.HI R3, RZ, 0x3, R0 ;  /* 0x00000003ff039819 */ /* 0x000fc80000011600 */
        /* <DEDUP_REMOVED lines=13> */
[----:B------:R-:W0:Y:S01]  /*1bc0*/  S2UR UR5, SR_CgaCtaId ;  /* 0x00000000000579c3 */ /* 0x000e220000008800 */
[----:B------:R-:W-:Y:S02]  /*1bd0*/  UMOV UR4, 0x400 ;  /* 0x0000040000047882 */ /* 0x000fe40000000000 */
[----:B0-----:R-:W-:-:S09]  /*1be0*/  ULEA UR4, UR5, UR4, 0x18 ;  /* 0x0000000405047291 */ /* 0x001fd2000f8ec0ff */
[----:B------:R-:W-:Y:S04]  /*1bf0*/  LDS R0, [UR4+0xc] ;  /* 0x00000c04ff007984 */ /* 0x000fe80008000800 */
[----:B---3--:R-:W0:Y:S04]  /*1c00*/  LDS.128 R4, [UR4+0x10] ;  /* 0x00001004ff047984 */ /* 0x008e280008000c00 */
[----:B------:R-:W1:Y:S01]  /*1c10*/  LDS.64 R8, [UR4+0x20] ;  /* 0x00002004ff087984 */ /* 0x000e620008000a00 */
[----:B0-----:R-:W-:-:S04]  /*1c20*/  IADD3 R0, PT, PT, R4, R0, R3 ;  /* 0x0000000004007210 */ /* 0x001fc80007ffe003 */
[----:B------:R-:W-:-:S04]  /*1c30*/  IADD3 R0, PT, PT, R6, R0, R5 ;  /* 0x0000000006007210 */ /* 0x000fc80007ffe005 */
[----:B-1----:R-:W-:-:S05]  /*1c40*/  IADD3 R0, PT, PT, R8, R0, R7 ;  /* 0x0000000008007210 */ /* 0x002fca0007ffe007 */
[----:B------:R-:W-:Y:S01]  /*1c50*/  IMAD.IADD R3, R0, 0x1, R9 ;  /* 0x0000000100037824 */ /* 0x000fe200078e0209 */
[----:B------:R-:W-:Y:S06]  /*1c60*/  BRA `(.L_x_17) ;  /* 0x0000001c00307947 */ /* 0x000fec0003800000 */
.L_x_2:
        /* <DEDUP_REMOVED lines=12> */
.L_x_32:
[----:B------:R-:W-:Y:S05]  /*1d30*/  BSYNC.RECONVERGENT B1 ;  /* 0x0000000000017941 */ /* 0x000fea0003800200 */
.L_x_31:
        /* <DEDUP_REMOVED lines=16> */
.L_x_37:
        /* <DEDUP_REMOVED lines=9> */
.L_x_36:
[----:B------:R-:W-:Y:S05]  /*1ed0*/  BSYNC.RECONVERGENT B2 ;  /* 0x0000000000027941 */ /* 0x000fea0003800200 */
.L_x_35:
        /* <DEDUP_REMOVED lines=8> */
.L_x_40:
        /* <DEDUP_REMOVED lines=35> */
.L_x_39:
[----:B------:R-:W-:Y:S05]  /*2190*/  BSYNC.RECONVERGENT B2 ;  /* 0x0000000000027941 */ /* 0x000fea0003800200 */
.L_x_38:
        /* <DEDUP_REMOVED lines=22> */
.L_x_42:
[----:B------:R-:W-:Y:S05]  /*2300*/  BSYNC.RECONVERGENT B2 ;  /* 0x0000000000027941 */ /* 0x000fea0003800200 */
.L_x_41:
        /* <DEDUP_REMOVED lines=10> */
.L_x_34:
[----:B------:R-:W-:Y:S05]  /*23b0*/  BSYNC.RECONVERGENT B1 ;  /* 0x0000000000017941 */ /* 0x000fea0003800200 */
.L_x_33:
        /* <DEDUP_REMOVED lines=38> */
[----:B------:R-:W0:Y:S04]  /*2620*/  LDS.128 R4, [UR4+0x10] ;  /* 0x00001004ff047984 */ /* 0x000e280008000c00 */
[----:B------:R-:W1:Y:S01]  /*2630*/  LDS.64 R8, [UR4+0x20] ;  /* 0x00002004ff087984 */ /* 0x000e620008000a00 */
[----:B0-----:R-:W-:-:S04]  /*2640*/  IADD3 R0, PT, PT, R4, R0, R3 ;  /* 0x0000000004007210 */ /* 0x001fc80007ffe003 */
[----:B------:R-:W-:-:S04]  /*2650*/  IADD3 R0, PT, PT, R6, R0, R5 ;  /* 0x0000000006007210 */ /* 0x000fc80007ffe005 */
[----:B-1----:R-:W-:-:S05]  /*2660*/  IADD3 R0, PT, PT, R8, R0, R7 ;  /* 0x0000000008007210 */ /* 0x002fca0007ffe007 */
[----:B--2---:R-:W-:Y:S01]  /*2670*/  IMAD.IADD R3, R0, 0x1, R9 ;  /* 0x0000000100037824 */ /* 0x004fe200078e0209 */
[----:B------:R-:W-:Y:S06]  /*2680*/  BRA `(.L_x_17) ;  /* 0x0000001000a87947 */ /* 0x000fec0003800000 */
.L_x_43:
        /* <DEDUP_REMOVED lines=16> */
[----:B------:R-:W1:Y:S02]  /*2790*/  SHFL.DOWN PT, R2, R3, 0x2, R7 ;  /* 0x0840000003027989 */ /* 0x000e6400000e0007 */
[----:B-1----:R-:W-:Y:S02]  /*27a0*/  SEL R2, R2, RZ, !P0 ;  /* 0x000000ff02027207 */ /* 0x002fe40004000000 */
[----:B------:R-:W-:-:S03]  /*27b0*/  ISETP.GT.AND P0, PT, R8, R7, PT ;  /* 0x000000070800720c */ /* 0x000fc60003f04270 */
[----:B------:R-:W-:Y:S01]  /*27c0*/  IMAD.IADD R2, R3, 0x1, R2 ;  /* 0x0000000103027824 */ /* 0x000fe200078e0202 */
[----:B------:R-:W-:-:S04]  /*27d0*/  @!P1 SHF.R.U32.HI R3, RZ, 0x3, R9 ;  /* 0x00000003ff039819 */ /* 0x000fc80000011609 */
[----:B------:R-:W1:Y:S02]  /*27e0*/  SHFL.DOWN PT, R4, R2, 0x4, R7 ;  /* 0x0880000002047989 */ /* 0x000e6400000e0007 */
[----:B-1----:R-:W-:Y:S01]  /*27f0*/  SEL R5, R4, RZ, !P0 ;  /* 0x000000ff04057207 */ /* 0x002fe20004000000 */
[C---:B------:R-:W-:Y:S02]  /*2800*/  VIADD R4, R6.reuse, 0x8 ;  /* 0x0000000806047836 */ /* 0x040fe40000000000 */
[----:B------:R-:W-:Y:S02]  /*2810*/  VIADD R6, R6, 0x10 ;  /* 0x0000001006067836 */ /* 0x000fe40000000000 */
[----:B------:R-:W-:Y:S01]  /*2820*/  IMAD.IADD R5, R2, 0x1, R5 ;  /* 0x0000000102057824 */ /* 0x000fe200078e0205 */
[----:B------:R-:W-:Y:S02]  /*2830*/  ISETP.GT.AND P0, PT, R4, R7, PT ;  /* 0x000000070400720c */ /* 0x000fe40003f04270 */
[----:B------:R-:W-:-:S02]  /*2840*/  @!P1 MOV R4, 0x400 ;  /* 0x0000040000049802 */ /* 0x000fc40000000f00 */
[----:B------:R-:W1:Y:S02]  /*2850*/  SHFL.DOWN PT, R0, R5, 0x8, R7 ;  /* 0x0900000005007989 */ /* 0x000e6400000e0007 */
[----:B0-----:R-:W-:Y:S02]  /*2860*/  @!P1 LEA R11, R11, R4, 0x18 ;  /* 0x000000040b0b9211 */ /* 0x001fe400078ec0ff */
[----:B------:R-:W-:-:S05]  /*2870*/  @!P1 LOP3.LUT R4, R3, 0x7c, RZ, 0xc0, !PT ;  /* 0x0000007c03049812 */ /* 0x000fca00078ec0ff */
[----:B------:R-:W-:Y:S01]  /*2880*/  @!P1 IMAD.IADD R4, R4, 0x1, R11 ;  /* 0x0000000104049824 */ /* 0x000fe200078e020b */
[----:B-1----:R-:W-:Y:S02]  /*2890*/  SEL R0, R0, RZ, !P0 ;  /* 0x000000ff00007207 */ /* 0x002fe40004000000 */
        /* <DEDUP_REMOVED lines=15> */
[----:B-1----:R-:W0:Y:S04]  /*2990*/  LDS.128 R4, [UR4+0x10] ;  /* 0x00001004ff047984 */ /* 0x002e280008000c00 */
        /* <DEDUP_REMOVED lines=18> */
.L_x_30:
[----:B------:R-:W0:Y:S01]  /*2ac0*/  S2R R0, SR_TID.X ;  /* 0x0000000000007919 */ /* 0x000e220000002100 */
[----:B------:R-:W0:Y:S02]  /*2ad0*/  LDC.64 R2, c[0x0][0x380] ;  /* 0x0000e000ff027b82 */ /* 0x000e240000000a00 */
[----:B0-----:R-:W-:-:S05]  /*2ae0*/  IMAD.WIDE.U32 R2, R0, 0x4, R2 ;  /* 0x0000000400027825 */ /* 0x001fca00078e0002 */
[----:B------:R-:W2:Y:S04]  /*2af0*/  LDG.E.CONSTANT R19, desc[UR6][R2.64] ;  /* 0x0000000602137981 */ /* 0x000ea8000c1e9900 */
[----:B------:R-:W2:Y:S04]  /*2b00*/  LDG.E.CONSTANT R4, desc[UR6][R2.64+0x400] ;  /* 0x0004000602047981 */ /* 0x000ea8000c1e9900 */
[----:B------:R-:W2:Y:S04]  /*2b10*/  LDG.E.CONSTANT R5, desc[UR6][R2.64+0x800] ;  /* 0x0008000602057981 */ /* 0x000ea8000c1e9900 */
[----:B------:R-:W3:Y:S04]  /*2b20*/  LDG.E.CONSTANT R6, desc[UR6][R2.64+0xc00] ;  /* 0x000c000602067981 */ /* 0x000ee8000c1e9900 */
[----:B------:R-:W3:Y:S04]  /*2b30*/  LDG.E.CONSTANT R7, desc[UR6][R2.64+0x1000] ;  /* 0x0010000602077981 */ /* 0x000ee8000c1e9900 */
[----:B------:R-:W4:Y:S04]  /*2b40*/  LDG.E.CONSTANT R8, desc[UR6][R2.64+0x1400] ;  /* 0x0014000602087981 */ /* 0x000f28000c1e9900 */
[----:B------:R-:W4:Y:S04]  /*2b50*/  LDG.E.CONSTANT R9, desc[UR6][R2.64+0x1800] ;  /* 0x0018000602097981 */ /* 0x000f28000c1e9900 */
[----:B------:R-:W5:Y:S04]  /*2b60*/  LDG.E.CONSTANT R10, desc[UR6][R2.64+0x1c00] ;  /* 0x001c0006020a7981 */ /* 0x000f68000c1e9900 */
[----:B------:R-:W5:Y:S04]  /*2b70*/  LDG.E.CONSTANT R11, desc[UR6][R2.64+0x2000] ;  /* 0x00200006020b7981 */ /* 0x000f68000c1e9900 */
[----:B------:R-:W5:Y:S04]  /*2b80*/  LDG.E.CONSTANT R12, desc[UR6][R2.64+0x2400] ;  /* 0x00240006020c7981 */ /* 0x000f68000c1e9900 */
[----:B------:R-:W5:Y:S04]  /*2b90*/  LDG.E.CONSTANT R13, desc[UR6][R2.64+0x2800] ;  /* 0x00280006020d7981 */ /* 0x000f68000c1e9900 */
[----:B------:R-:W5:Y:S04]  /*2ba0*/  LDG.E.CONSTANT R14, desc[UR6][R2.64+0x2c00] ;  /* 0x002c0006020e7981 */ /* 0x000f68000c1e9900 */
[----:B------:R-:W5:Y:S04]  /*2bb0*/  LDG.E.CONSTANT R15, desc[UR6][R2.64+0x3000] ;  /* 0x00300006020f7981 */ /* 0x000f68000c1e9900 */
[----:B------:R-:W5:Y:S04]  /*2bc0*/  LDG.E.CONSTANT R16, desc[UR6][R2.64+0x3400] ;  /* 0x0034000602107981 */ /* 0x000f68000c1e9900 */
[----:B------:R-:W5:Y:S04]  /*2bd0*/  LDG.E.CONSTANT R17, desc[UR6][R2.64+0x3800] ;  /* 0x0038000602117981 */ /* 0x000f68000c1e9900 */
[----:B------:R-:W5:Y:S01]  /*2be0*/  LDG.E.CONSTANT R18, desc[UR6][R2.64+0x3c00] ;  /* 0x003c000602127981 */ /* 0x000f62000c1e9900 */
[----:B------:R-:W-:-:S02]  /*2bf0*/  ISETP.GE.U32.AND P0, PT, R20, 0x2000, PT ;  /* 0x000020001400780c */ /* 0x000fc40003f06070 */
[----:B--2---:R-:W-:-:S04]  /*2c00*/  IADD3 R4, PT, PT, R5, R4, R19 ;  /* 0x0000000405047210 */ /* 0x004fc80007ffe013 */
[----:B---3--:R-:W-:-:S04]  /*2c10*/  IADD3 R4, PT, PT, R7, R6, R4 ;  /* 0x0000000607047210 */ /* 0x008fc80007ffe004 */
[----:B----4-:R-:W-:-:S04]  /*2c20*/  IADD3 R4, PT, PT, R9, R8, R4 ;  /* 0x0000000809047210 */ /* 0x010fc80007ffe004 */
[----:B-----5:R-:W-:Y:S01]  /*2c30*/  IADD3 R4, PT, PT, R11, R10, R4 ;  /* 0x0000000a0b047210 */ /* 0x020fe20007ffe004 */
[----:B------:R-:W-:-:S03]  /*2c40*/  IMAD.MOV.U32 R11, RZ, RZ, 0x1000 ;  /* 0x00001000ff0b7424 */ /* 0x000fc600078e00ff */
[----:B------:R-:W-:-:S04]  /*2c50*/  IADD3 R4, PT, PT, R13, R12, R4 ;  /* 0x0000000c0d047210 */ /* 0x000fc80007ffe004 */
[----:B------:R-:W-:-:S04]  /*2c60*/  IADD3 R4, PT, PT, R15, R14, R4 ;  /* 0x0000000e0f047210 */ /* 0x000fc80007ffe004 */
[----:B------:R-:W-:-:S05]  /*2c70*/  IADD3 R17, PT, PT, R17, R16, R4 ;  /* 0x0000001011117210 */ /* 0x000fca0007ffe004 */
[----:B------:R-:W-:Y:S01]  /*2c80*/  IMAD.IADD R8, R18, 0x1, R17 ;  /* 0x0000000112087824 */ /* 0x000fe200078e0211 */
[----:B------:R-:W-:Y:S06]  /*2c90*/  @!P0 BRA `(.L_x_44) ;  /* 0x00000000008c8947 */ /* 0x000fec0003800000 */
[----:B------:R-:W0:Y:S01]  /*2ca0*/  LDC R7, c[0x0][0x390] ;  /* 0x0000e400ff077b82 */ /* 0x000e220000000800 */
[----:B------:R-:W-:Y:S02]  /*2cb0*/  VIADD R6, R20, 0xfffff000 ;  /* 0xfffff00014067836 */ /* 0x000fe40000000000 */
[----:B------:R-:W-:-:S07]  /*2cc0*/  IMAD.MOV.U32 R11, RZ, RZ, 0x1000 ;  /* 0x00001000ff0b7424 */ /* 0x000fce00078e00ff */
.L_x_46:
[----:B------:R-:W-:-:S05]  /*2cd0*/  IMAD.WIDE R4, R11, 0x4, R2 ;  /* 0x000000040b047825 */ /* 0x000fca00078e0202 */
        /* <DEDUP_REMOVED lines=16> */
[----:B--2---:R-:W-:-:S04]  /*2de0*/  IADD3 R18, PT, PT, R18, R19, R8 ;  /* 0x0000001312127210 */ /* 0x004fc80007ffe008 */
[----:B---3--:R-:W-:Y:S01]  /*2df0*/  IADD3 R18, PT, PT, R21, R20, R18 ;  /* 0x0000001415127210 */ /* 0x008fe20007ffe012 */
[----:B0-----:R-:W-:-:S04]  /*2e00*/  IMAD.MOV.U32 R20, RZ, RZ, R7 ;  /* 0x000000ffff147224 */ /* 0x001fc800078e0007 */
[----:B------:R-:W-:Y:S01]  /*2e10*/  IMAD.IADD R8, R20, 0x1, -R11 ;  /* 0x0000000114087824 */ /* 0x000fe200078e0a0b */
[----:B----4-:R-:W-:-:S04]  /*2e20*/  IADD3 R18, PT, PT, R23, R22, R18 ;  /* 0x0000001617127210 */ /* 0x010fc80007ffe012 */
[----:B------:R-:W-:Y:S02]  /*2e30*/  ISETP.GE.AND P0, PT, R8, 0x1000, PT ;  /* 0x000010000800780c */ /* 0x000fe40003f06270 */
[----:B-----5:R-:W-:-:S04]  /*2e40*/  IADD3 R18, PT, PT, R25, R24, R18 ;  /* 0x0000001819127210 */ /* 0x020fc80007ffe012 */
[----:B------:R-:W-:-:S04]  /*2e50*/  IADD3 R14, PT, PT, R14, R17, R18 ;  /* 0x000000110e0e7210 */ /* 0x000fc80007ffe012 */
[----:B------:R-:W-:-:S04]  /*2e60*/  IADD3 R12, PT, PT, R15, R12, R14 ;  /* 0x0000000c0f0c7210 */ /* 0x000fc80007ffe00e */
[----:B------:R-:W-:-:S04]  /*2e70*/  IADD3 R10, PT, PT, R10, R13, R12 ;  /* 0x0000000d0a0a7210 */ /* 0x000fc80007ffe00c */
[----:B------:R-:W-:Y:S01]  /*2e80*/  IADD3 R8, PT, PT, R16, R9, R10 ;  /* 0x0000000910087210 */ /* 0x000fe20007ffe00a */
[----:B------:R-:W-:Y:S06]  /*2e90*/  @!P0 BRA `(.L_x_45) ;  /* 0x0000000400fc8947 */ /* 0x000fec0003800000 */
[----:B------:R-:W-:-:S05]  /*2ea0*/  VIADD R11, R11, 0x1000 ;  /* 0x000010000b0b7836 */ /* 0x000fca0000000000 */
[----:B------:R-:W-:-:S13]  /*2eb0*/  ISETP.GT.AND P0, PT, R11, R6, PT ;  /* 0x000000060b00720c */ /* 0x000fda0003f04270 */
[----:B------:R-:W-:Y:S05]  /*2ec0*/  @!P0 BRA `(.L_x_46) ;  /* 0xfffffffc00808947 */ /* 0x000fea000383ffff */
.L_x_44:
        /* <DEDUP_REMOVED lines=20> */
.L_x_50:
        /* <DEDUP_REMOVED lines=8> */
.L_x_49:
[----:B------:R-:W-:Y:S05]  /*3090*/  BSYNC.RECONVERGENT B2 ;  /* 0x0000000000027941 */ /* 0x000fea0003800200 */
.L_x_48:
        /* <DEDUP_REMOVED lines=16> */
.L_x_53:
        /* <DEDUP_REMOVED lines=20> */
[----:B------:R-:W5:Y:S04]  /*32e0*/  LDG.E.CONSTANT R22, desc[UR6][R2.64+0x2400] ;  /* 0x0024000602167981 */ /* 0x000f68000c1e9900 */
[----:B------:R0:W5:Y:S04]  /*32f0*/  LDG.E.CONSTANT R5, desc[UR6][R4.64] ;  /* 0x0000000604057981 */ /* 0x000168000c1e9900 */
        /* <DEDUP_REMOVED lines=17> */
.L_x_52:
[----:B------:R-:W-:Y:S05]  /*3410*/  BSYNC.RECONVERGENT B2 ;  /* 0x0000000000027941 */ /* 0x000fea0003800200 */
.L_x_51:
        /* <DEDUP_REMOVED lines=10> */
[----:B------:R-:W5:Y:S01]  /*34c0*/  LDG.E.CONSTANT R16, desc[UR6][R2.64+0x1400] ;  /* 0x0014000602107981 */ /* 0x000f62000c1e9900 */
[----:B0-----:R-:W-:-:S04]  /*34d0*/  IMAD.WIDE.U32 R4, R11, 0x4, R6 ;  /* 0x000000040b047825 */ /* 0x001fc800078e0006 */
[----:B------:R-:W-:Y:S02]  /*34e0*/  IMAD.WIDE.U32 R6, R13, 0x4, R6 ;  /* 0x000000040d067825 */ /* 0x000fe400078e0006 */
[----:B------:R0:W2:Y:S04]  /*34f0*/  LDG.E.CONSTANT R5, desc[UR6][R4.64] ;  /* 0x0000000604057981 */ /* 0x0000a8000c1e9900 */
[----:B------:R1:W3:Y:S04]  /*3500*/  LDG.E.CONSTANT R13, desc[UR6][R2.64] ;  /* 0x00000006020d7981 */ /* 0x0002e8000c1e9900 */
[----:B------:R-:W4:Y:S01]  /*3510*/  LDG.E.CONSTANT R7, desc[UR6][R6.64] ;  /* 0x0000000606077981 */ /* 0x000f22000c1e9900 */
[----:B0-----:R-:W-:Y:S01]  /*3520*/  IADD3 R4, P1, PT, R2, 0x2000, RZ ;  /* 0x0000200002047810 */ /* 0x001fe20007f3e0ff */
[----:B------:R-:W-:Y:S01]  /*3530*/  VIADD R10, R10, 0x800 ;  /* 0x000008000a0a7836 */ /* 0x000fe20000000000 */
[----:B------:R-:W-:Y:S01]  /*3540*/  PLOP3.LUT P0, PT, PT, PT, PT, 0x8, 0x80 ;  /* 0x000000000080781c */ /* 0x000fe20003f0e170 */
[----:B------:R-:W-:-:S02]  /*3550*/  VIADD R11, R11, 0x800 ;  /* 0x000008000b0b7836 */ /* 0x000fc40000000000 */
[----:B-1----:R-:W-:Y:S01]  /*3560*/  IMAD.MOV.U32 R2, RZ, RZ, R4 ;  /* 0x000000ffff027224 */ /* 0x002fe200078e0004 */
[----:B--2---:R-:W-:-:S04]  /*3570*/  IADD3 R12, PT, PT, R12, R5, R8 ;  /* 0x000000050c0c7210 */ /* 0x004fc80007ffe008 */
[----:B---3--:R-:W-:Y:S01]  /*3580*/  IADD3 R12, PT, PT, R14, R13, R12 ;  /* 0x0000000d0e0c7210 */ /* 0x008fe20007ffe00c */
[----:B------:R-:W-:-:S03]  /*3590*/  IMAD.X R5, RZ, RZ, R3, P1 ;  /* 0x000000ffff057224 */ /* 0x000fc600008e0603 */
[----:B----4-:R-:W-:Y:S01]  /*35a0*/  IADD3 R12, PT, PT, R15, R7, R12 ;  /* 0x000000070f0c7210 */ /* 0x010fe20007ffe00c */
[----:B------:R-:W-:-:S03]  /*35b0*/  IMAD.MOV.U32 R3, RZ, RZ, R5 ;  /* 0x000000ffff037224 */ /* 0x000fc600078e0005 */
[----:B-----5:R-:W-:-:S07]  /*35c0*/  IADD3 R8, PT, PT, R16, R17, R12 ;  /* 0x0000001110087210 */ /* 0x020fce0007ffe00c */
.L_x_55:
[----:B------:R-:W-:Y:S05]  /*35d0*/  BSYNC.RECONVERGENT B2 ;  /* 0x0000000000027941 */ /* 0x000fea0003800200 */
.L_x_54:
        /* <DEDUP_REMOVED lines=10> */
.L_x_47:
[----:B------:R-:W-:Y:S05]  /*3680*/  BSYNC.RECONVERGENT B1 ;  /* 0x0000000000017941 */ /* 0x000fea0003800200 */
.L_x_45:
[----:B------:R-:W0:Y:S01]  /*3690*/  S2R R9, SR_LANEID ;  /* 0x0000000000097919 */ /* 0x000e220000000000 */
[----:B------:R-:W1:Y:S01]  /*36a0*/  SHFL.DOWN PT, R2, R8, 0x1, 0x1f ;  /* 0x08201f0008027f89 */ /* 0x000e6200000e0000 */
[C---:B0-----:R-:W-:Y:S02]  /*36b0*/  ISETP.GT.AND P0, PT, R9.reuse, 0x1e, PT ;  /* 0x0000001e0900780c */ /* 0x041fe40003f04270 */
[C---:B------:R-:W-:Y:S02]  /*36c0*/  ISETP.NE.AND P1, PT, R9.reuse, RZ, PT ;  /* 0x000000ff0900720c */ /* 0x040fe40003f25270 */
        /* <DEDUP_REMOVED lines=37> */
[----:B0-----:R-:W-:-:S07]  /*3920*/  IMAD.IADD R3, R0, 0x1, R9 ;  /* 0x0000000100037824 */ /* 0x001fce00078e0209 */
.L_x_17:
[----:B------:R-:W-:Y:S05]  /*3930*/  BSYNC.RECONVERGENT B0 ;  /* 0x0000000000007941 */ /* 0x000fea0003800200 */
.L_x_1:
[----:B------:R-:W-:Y:S05]  /*3940*/  @P0 EXIT ;  /* 0x000000000000094d */ /* 0x000fea0003800000 */
[----:B-1----:R-:W1:Y:S01]  /*3950*/  LDC.64 R4, c[0x0][0x388] ;  /* 0x0000e200ff047b82 */ /* 0x002e620000000a00 */
[----:B------:R-:W0:Y:S02]  /*3960*/  LDCU UR4, c[0x0][0x398] ;  /* 0x00007300ff0477ac */ /* 0x000e240008000800 */
[----:B0-234-:R-:W-:-:S05]  /*3970*/  VIADD R3, R3, UR4 ;  /* 0x0000000403037c36 */ /* 0x01dfca0008000000 */
[----:B-1----:R-:W-:Y:S01]  /*3980*/  STG.E desc[UR6][R4.64], R3 ;  /* 0x0000000304007986 */ /* 0x002fe2000c101906 */
[----:B------:R-:W-:Y:S05]  /*3990*/  EXIT ;  /* 0x000000000000794d */ /* 0x000fea0003800000 */
.L_x_56:
[----:B------:R-:W-:-:S00]  /*39a0*/  BRA `(.L_x_56) ;  /* 0xfffffffc00fc7947 */ /* 0x000fc0000383ffff */
[----:B------:R-:W-:-:S00]  /*39b0*/  NOP ;  /* 0x0000000000007918 */ /* 0x000fc00000000000 */
        /* <DEDUP_REMOVED lines=12> */
.L_x_266:


//--------------------- .text._ZN3cub18CUB_300001_SM_10006detail6reduce18DeviceReduceKernelINS2_10policy_hubIiyN4cuda3std3__44plusIiEEE10Policy1000EN6thrust24THRUST_300001_SM_1000_NS6detail15normal_iteratorINSD_10device_ptrI6float2EEEEyS9_i13inside_circleEEvT0_PT3_T1_NS0_13GridEvenShareISO_EET2_T4_ --------------------------
	.section	.text._ZN3cub18CUB_300001_SM_10006detail6reduce18DeviceReduceKernelINS2_10policy_hubIiyN4cuda3std3__44plusIiEEE10Policy1000EN6thrust24THRUST_300001_SM_1000_NS6detail15normal_iteratorINSD_10device_ptrI6float2EEEEyS9_i13inside_circleEEvT0_PT3_T1_NS0_13GridEvenShareISO_EET2_T4_,"ax",@progbits
	.align	128
        .global         _ZN3cub18CUB_300001_SM_10006detail6reduce18DeviceReduceKernelINS2_10policy_hubIiyN4cuda3std3__44plusIiEEE10Policy1000EN6thrust24THRUST_300001_SM_1000_NS6detail15normal_iteratorINSD_10device_ptrI6float2EEEEyS9_i13inside_circleEEvT0_PT3_T1_NS0_13GridEvenShareISO_EET2_T4_
        .type           _ZN3cub18CUB_300001_SM_10006detail6reduce18DeviceReduceKernelINS2_10policy_hubIiyN4cuda3std3__44plusIiEEE10Policy1000EN6thrust24THRUST_300001_SM_1000_NS6detail15normal_iteratorINSD_10device_ptrI6float2EEEEyS9_i13inside_circleEEvT0_PT3_T1_NS0_13GridEvenShareISO_EET2_T4_,@function
        .size           _ZN3cub18CUB_300001_SM_10006detail6reduce18DeviceReduceKernelINS2_10policy_hubIiyN4cuda3std3__44plusIiEEE10Policy1000EN6thrust24THRUST_300001_SM_1000_NS6detail15normal_iteratorINSD_10device_ptrI6float2EEEEyS9_i13inside_circleEEvT0_PT3_T1_NS0_13GridEvenShareISO_EET2_T4_,(.L_x_267 - _ZN3cub18CUB_300001_SM_10006detail6reduce18DeviceReduceKernelINS2_10policy_hubIiyN4cuda3std3__44plusIiEEE10Policy1000EN6thrust24THRUST_300001_SM_1000_NS6detail15normal_iteratorINSD_10device_ptrI6float2EEEEyS9_i13inside_circleEEvT0_PT3_T1_NS0_13GridEvenShareISO_EET2_T4_)
        .other          _ZN3cub18CUB_300001_SM_10006detail6reduce18DeviceReduceKernelINS2_10policy_hubIiyN4cuda3std3__44plusIiEEE10Policy1000EN6thrust24THRUST_300001_SM_1000_NS6detail15normal_iteratorINSD_10device_ptrI6float2EEEEyS9_i13inside_circleEEvT0_PT3_T1_NS0_13GridEvenShareISO_EET2_T4_,@"STO_CUDA_ENTRY STV_DEFAULT"
_ZN3cub18CUB_300001_SM_10006detail6reduce18DeviceReduceKernelINS2_10policy_hubIiyN4cuda3std3__44plusIiEEE10Policy1000EN6thrust24THRUST_300001_SM_1000_NS6detail15normal_iteratorINSD_10device_ptrI6float2EEEEyS9_i13inside_circleEEvT0_PT3_T1_NS0_13GridEvenShareISO_EET2_T4_:
.text._ZN3cub18CUB_300001_SM_10006detail6reduce18DeviceReduceKernelINS2_10policy_hubIiyN4cuda3std3__44plusIiEEE10Policy1000EN6thrust24THRUST_300001_SM_1000_NS6detail15normal_iteratorINSD_10device_ptrI6float2EEEEyS9_i13inside_circleEEvT0_PT3_T1_NS0_13GridEvenShareISO_EET2_T4_:
[----:B------:R-:W-:Y:S01]  /*0000*/  LDC R1, c[0x0][0x37c] ;  /* 0x0000df00ff017b82 */ /* 0x000fe20000000800 */
[----:B------:R-:W0:Y:S01]  /*0010*/  S2R R0, SR_CTAID.X ;  /* 0x0000000000007919 */ /* 0x000e220000002500 */
[----:B------:R-:W1:Y:S06]  /*0020*/  LDCU.64 UR4, c[0x0][0x3b8] ;  /* 0x00007700ff0477ac */ /* 0x000e6c0008000a00 */
[----:B------:R-:W2:Y:S01]  /*0030*/  LDC R9, c[0x0][0x3c0] ;  /* 0x0000f000ff097b82 */ /* 0x000ea20000000800 */
[----:B------:R-:W-:Y:S01]  /*0040*/  BSSY.RECONVERGENT B0, `(.L_x_57) ;  /* 0x00003d1000007945 */ /* 0x000fe20003800200 */
[----:B------:R-:W3:Y:S01]  /*0050*/  LDCU.64 UR8, c[0x0][0x358] ;  /* 0x00006b00ff0877ac */ /* 0x000ee20008000a00 */
[----:B-1----:R-:W-:-:S02]  /*0060*/  IMAD.U32 R10, RZ, RZ, UR4 ;  /* 0x00000004ff0a7e24 */ /* 0x002fc4000f8e00ff */
[----:B------:R-:W-:Y:S02]  /*0070*/  IMAD.U32 R11, RZ, RZ, UR5 ;  /* 0x00000005ff0b7e24 */ /* 0x000fe4000f8e00ff */
[----:B--2---:R-:W-:-:S05]  /*0080*/  IMAD.SHL.U32 R9, R9, 0x1000, RZ ;  /* 0x0000100009097824 */ /* 0x004fca00078e00ff */
[----:B------:R-:W-:Y:S01]  /*0090*/  SHF.R.S32.HI R8, RZ, 0x1f, R9 ;  /* 0x0000001fff087819 */ /* 0x000fe20000011409 */
[----:B0-----:R-:W-:-:S05]  /*00a0*/  IMAD.SHL.U32 R3, R0, 0x1000, RZ ;  /* 0x0000100000037824 */ /* 0x001fca00078e00ff */
[----:B------:R-:W-:-:S04]  /*00b0*/  IADD3 R22, P1, PT, -R3, R10, RZ ;  /* 0x0000000a03167210 */ /* 0x000fc80007f3e1ff */
[----:B------:R-:W-:Y:S02]  /*00c0*/  ISETP.GT.U32.AND P0, PT, R22, 0xfff, PT ;  /* 0x00000fff1600780c */ /* 0x000fe40003f04070 */
[----:B------:R-:W-:-:S04]  /*00d0*/  IADD3.X R23, PT, PT, R11, -0x1, RZ, P1, !PT ;  /* 0xffffffff0b177810 */ /* 0x000fc80000ffe4ff */
[----:B------:R-:W-:-:S13]  /*00e0*/  ISETP.GT.U32.AND.EX P0, PT, R23, RZ, PT, P0 ;  /* 0x000000ff1700720c */ /* 0x000fda0003f04100 */
[----:B---3--:R-:W-:Y:S05]  /*00f0*/  @P0 BRA `(.L_x_58) ;  /* 0x0000001400600947 */ /* 0x008fea0003800000 */
[----:B------:R-:W0:Y:S01]  /*0100*/  S2R R2, SR_TID.X ;  /* 0x0000000000027919 */ /* 0x000e220000002100 */
[----:B------:R-:W-:Y:S01]  /*0110*/  IMAD.IADD R5, R10, 0x1, -R3 ;  /* 0x000000010a057824 */ /* 0x000fe200078e0a03 */
[----:B------:R-:W-:Y:S01]  /*0120*/  BSSY.RECONVERGENT B1, `(.L_x_59) ;  /* 0x0000012000017945 */ /* 0x000fe20003800200 */
[----:B------:R-:W-:-:S03]  /*0130*/  IMAD.MOV.U32 R6, RZ, RZ, RZ ;  /* 0x000000ffff067224 */ /* 0x000fc600078e00ff */
[----:B0-----:R-:W-:Y:S01]  /*0140*/  ISETP.GE.AND P0, PT, R2, R5, PT ;  /* 0x000000050200720c */ /* 0x001fe20003f06270 */
[----:B------:R-:W-:-:S12]  /*0150*/  IMAD.MOV.U32 R4, RZ, RZ, R2 ;  /* 0x000000ffff047224 */ /* 0x000fd800078e0002 */
[----:B------:R-:W-:Y:S05]  /*0160*/  @P0 BRA `(.L_x_60) ;  /* 0x0000000000340947 */ /* 0x000fea0003800000 */
[----:B------:R-:W0:Y:S01]  /*0170*/  LDC.64 R8, c[0x0][0x380] ;  /* 0x0000e000ff087b82 */ /* 0x000e220000000a00 */
[----:B------:R-:W-:-:S04]  /*0180*/  IMAD.IADD R7, R3, 0x1, R2 ;  /* 0x0000000103077824 */ /* 0x000fc800078e0202 */
[----:B0-----:R-:W-:-:S06]  /*0190*/  IMAD.WIDE.U32 R8, R7, 0x8, R8 ;  /* 0x0000000807087825 */ /* 0x001fcc00078e0008 */
[----:B------:R-:W2:Y:S01]  /*01a0*/  LDG.E.64 R8, desc[UR8][R8.64] ;  /* 0x0000000808087981 */ /* 0x000ea2000c1e1b00 */
[----:B------:R-:W-:Y:S01]  /*01b0*/  VIADD R4, R2, 0x100 ;  /* 0x0000010002047836 */ /* 0x000fe20000000000 */
[----:B--2---:R-:W0:Y:S08]  /*01c0*/  F2F.F64.F32 R12, R9 ;  /* 0x00000009000c7310 */ /* 0x004e300000201800 */
[----:B------:R-:W1:Y:S01]  /*01d0*/  F2F.F64.F32 R6, R8 ;  /* 0x0000000800067310 */ /* 0x000e620000201800 */
[----:B0-----:R-:W-:-:S02]  /*01e0*/  DADD R12, R12, -0.5 ;  /* 0xbfe000000c0c7429 */ /* 0x001fc40000000000 */
[----:B-1----:R-:W-:-:S06]  /*01f0*/  DADD R6, R6, -0.5 ;  /* 0xbfe0000006067429 */ /* 0x002fcc0000000000 */
[----:B------:R-:W-:-:S08]  /*0200*/  DMUL R12, R12, R12 ;  /* 0x0000000c0c0c7228 */ /* 0x000fd00000000000 */
[----:B------:R-:W-:-:S08]  /*0210*/  DFMA R12, R6, R6, R12 ;  /* 0x00000006060c722b */ /* 0x000fd0000000000c */
[----:B------:R-:W-:-:S06]  /*0220*/  DSETP.GEU.AND P0, PT, R12, 0.25, PT ;  /* 0x3fd000000c00742a */ /* 0x000fcc0003f0e000 */
[----:B------:R-:W-:-:S08]  /*0230*/  SEL R6, RZ, 0x1, P0 ;  /* 0x00000001ff067807 */ /* 0x000fd00000000000 */
.L_x_60:
[----:B------:R-:W-:Y:S05]  /*0240*/  BSYNC.RECONVERGENT B1 ;  /* 0x0000000000017941 */ /* 0x000fea0003800200 */
.L_x_59:
[----:B------:R-:W-:Y:S01]  /*0250*/  ISETP.GE.AND P0, PT, R4, R5, PT ;  /* 0x000000050400720c */ /* 0x000fe20003f06270 */
[----:B------:R-:W-:-:S12]  /*0260*/  BSSY.RECONVERGENT B1, `(.L_x_61) ;  /* 0x00000d1000017945 */ /* 0x000fd80003800200 */
[----:B------:R-:W-:Y:S05]  /*0270*/  @P0 BRA `(.L_x_62) ;  /* 0x0000000c003c0947 */ /* 0x000fea0003800000 */
[----:B------:R-:W-:Y:S01]  /*0280*/  LOP3.LUT R7, RZ, R4, RZ, 0x33, !PT ;  /* 0x00000004ff077212 */ /* 0x000fe200078e33ff */
[----:B------:R-:W-:Y:S04]  /*0290*/  BSSY.RECONVERGENT B2, `(.L_x_63) ;  /* 0x0000068000027945 */ /* 0x000fe80003800200 */
[----:B------:R-:W-:-:S05]  /*02a0*/  IMAD.IADD R22, R7, 0x1, R10 ;  /* 0x0000000107167824 */ /* 0x000fca00078e020a */
[----:B------:R-:W-:-:S04]  /*02b0*/  IADD3 R7, PT, PT, -R3, R22, RZ ;  /* 0x0000001603077210 */ /* 0x000fc80007ffe1ff */
[C---:B------:R-:W-:Y:S02]  /*02c0*/  ISETP.GE.U32.AND P1, PT, R7.reuse, 0x700, PT ;  /* 0x000007000700780c */ /* 0x040fe40003f26070 */
[----:B------:R-:W-:-:S04]  /*02d0*/  LEA.HI R23, R7, 0x1, RZ, 0x18 ;  /* 0x0000000107177811 */ /* 0x000fc800078fc0ff */
[----:B------:R-:W-:-:S04]  /*02e0*/  LOP3.LUT R26, R23, 0x7, RZ, 0xc0, !PT ;  /* 0x00000007171a7812 */ /* 0x000fc800078ec0ff */
[----:B------:R-:W-:-:S03]  /*02f0*/  ISETP.NE.AND P0, PT, R26, RZ, PT ;  /* 0x000000ff1a00720c */ /* 0x000fc60003f05270 */
[----:B------:R-:W-:Y:S10]  /*0300*/  @!P1 BRA `(.L_x_64) ;  /* 0x0000000400809947 */ /* 0x000ff40003800000 */
[----:B------:R-:W0:Y:S01]  /*0310*/  LDCU.64 UR4, c[0x0][0x380] ;  /* 0x00007000ff0477ac */ /* 0x000e220008000a00 */
[----:B------:R-:W-:Y:S01]  /*0320*/  IMAD.WIDE.U32 R8, R0, 0x8000, RZ ;  /* 0x0000800000087825 */ /* 0x000fe200078e00ff */
[----:B------:R-:W-:-:S03]  /*0330*/  LOP3.LUT R7, R23, 0x1fffff8, RZ, 0xc0, !PT ;  /* 0x01fffff817077812 */ /* 0x000fc600078ec0ff */
[----:B------:R-:W-:-:S04]  /*0340*/  IMAD.WIDE.U32 R10, R4, 0x8, RZ ;  /* 0x00000008040a7825 */ /* 0x000fc800078e00ff */
[----:B------:R-:W-:Y:S01]  /*0350*/  IMAD.MOV R7, RZ, RZ, -R7 ;  /* 0x000000ffff077224 */ /* 0x000fe200078e0a07 */
[----:B------:R-:W-:Y:S02]  /*0360*/  LOP3.LUT R8, R8, R10, RZ, 0xfc, !PT ;  /* 0x0000000a08087212 */ /* 0x000fe400078efcff */
[----:B------:R-:W-:Y:S02]  /*0370*/  LOP3.LUT R9, R9, R11, RZ, 0xfc, !PT ;  /* 0x0000000b09097212 */ /* 0x000fe400078efcff */
[----:B0-----:R-:W-:-:S04]  /*0380*/  IADD3 R8, P1, PT, R8, UR4, RZ ;  /* 0x0000000408087c10 */ /* 0x001fc8000ff3e0ff */
[----:B------:R-:W-:-:S04]  /*0390*/  IADD3 R8, P2, PT, R8, 0x2000, RZ ;  /* 0x0000200008087810 */ /* 0x000fc80007f5e0ff */
[----:B------:R-:W-:-:S09]  /*03a0*/  IADD3.X R9, PT, PT, RZ, UR5, R9, P2, P1 ;  /* 0x00000005ff097c10 */ /* 0x000fd200097e2409 */
.L_x_65:
[----:B------:R-:W2:Y:S04]  /*03b0*/  LDG.E.64 R18, desc[UR8][R8.64+-0x2000] ;  /* 0xffe0000808127981 */ /* 0x000ea8000c1e1b00 */
[----:B------:R-:W3:Y:S04]  /*03c0*/  LDG.E.64 R24, desc[UR8][R8.64+-0x1800] ;  /* 0xffe8000808187981 */ /* 0x000ee8000c1e1b00 */
[----:B------:R-:W4:Y:S04]  /*03d0*/  LDG.E.64 R10, desc[UR8][R8.64+-0x1000] ;  /* 0xfff00008080a7981 */ /* 0x000f28000c1e1b00 */
[----:B------:R-:W5:Y:S04]  /*03e0*/  LDG.E.64 R12, desc[UR8][R8.64+-0x800] ;  /* 0xfff80008080c7981 */ /* 0x000f68000c1e1b00 */
[----:B------:R-:W5:Y:S01]  /*03f0*/  LDG.E.64 R14, desc[UR8][R8.64] ;  /* 0x00000008080e7981 */ /* 0x000f62000c1e1b00 */
[----:B--2---:R-:W0:Y:S08]  /*0400*/  F2F.F64.F32 R28, R19 ;  /* 0x00000013001c7310 */ /* 0x004e300000201800 */
[----:B------:R1:W2:Y:S01]  /*0410*/  F2F.F64.F32 R16, R18 ;  /* 0x0000001200107310 */ /* 0x0002a20000201800 */
[----:B0-----:R-:W-:-:S07]  /*0420*/  DADD R28, R28, -0.5 ;  /* 0xbfe000001c1c7429 */ /* 0x001fce0000000000 */
[----:B---3--:R-:W0:Y:S01]  /*0430*/  F2F.F64.F32 R20, R25 ;  /* 0x0000001900147310 */ /* 0x008e220000201800 */
[----:B-1----:R-:W3:Y:S01]  /*0440*/  LDG.E.64 R18, desc[UR8][R8.64+0x1000] ;  /* 0x0010000808127981 */ /* 0x002ee2000c1e1b00 */
[----:B--2---:R-:W-:Y:S02]  /*0450*/  DADD R16, R16, -0.5 ;  /* 0xbfe0000010107429 */ /* 0x004fe40000000000 */
[----:B------:R-:W-:-:S08]  /*0460*/  DMUL R28, R28, R28 ;  /* 0x0000001c1c1c7228 */ /* 0x000fd00000000000 */
[----:B------:R-:W-:Y:S01]  /*0470*/  DFMA R28, R16, R16, R28 ;  /* 0x00000010101c722b */ /* 0x000fe2000000001c */
[----:B------:R-:W2:Y:S01]  /*0480*/  LDG.E.64 R16, desc[UR8][R8.64+0x800] ;  /* 0x0008000808107981 */ /* 0x000ea2000c1e1b00 */
[----:B------:R-:W1:Y:S01]  /*0490*/  F2F.F64.F32 R24, R24 ;  /* 0x0000001800187310 */ /* 0x000e620000201800 */
[----:B0-----:R-:W-:-:S05]  /*04a0*/  DADD R20, R20, -0.5 ;  /* 0xbfe0000014147429 */ /* 0x001fca0000000000 */
[----:B------:R-:W-:-:S03]  /*04b0*/  DSETP.GEU.AND P1, PT, R28, 0.25, PT ;  /* 0x3fd000001c00742a */ /* 0x000fc60003f2e000 */
[----:B------:R-:W-:Y:S02]  /*04c0*/  DMUL R20, R20, R20 ;  /* 0x0000001414147228 */ /* 0x000fe40000000000 */
[----:B-1----:R-:W-:-:S08]  /*04d0*/  DADD R28, R24, -0.5 ;  /* 0xbfe00000181c7429 */ /* 0x002fd00000000000 */
[----:B------:R-:W-:Y:S01]  /*04e0*/  DFMA R28, R28, R28, R20 ;  /* 0x0000001c1c1c722b */ /* 0x000fe20000000014 */
[----:B------:R-:W2:Y:S07]  /*04f0*/  LDG.E.64 R20, desc[UR8][R8.64+0x1800] ;  /* 0x0018000808147981 */ /* 0x000eae000c1e1b00 */
[----:B------:R-:W-:Y:S02]  /*0500*/  DSETP.GEU.AND P2, PT, R28, 0.25, PT ;  /* 0x3fd000001c00742a */ /* 0x000fe40003f4e000 */
[----:B----4-:R-:W0:Y:S08]  /*0510*/  F2F.F64.F32 R28, R11 ;  /* 0x0000000b001c7310 */ /* 0x010e300000201800 */
[----:B------:R-:W1:Y:S01]  /*0520*/  F2F.F64.F32 R10, R10 ;  /* 0x0000000a000a7310 */ /* 0x000e620000201800 */
[----:B0-----:R-:W-:-:S08]  /*0530*/  DADD R28, R28, -0.5 ;  /* 0xbfe000001c1c7429 */ /* 0x001fd00000000000 */
[----:B------:R-:W-:Y:S02]  /*0540*/  DMUL R28, R28, R28 ;  /* 0x0000001c1c1c7228 */ /* 0x000fe40000000000 */
[----:B-1----:R-:W-:-:S08]  /*0550*/  DADD R24, R10, -0.5 ;  /* 0xbfe000000a187429 */ /* 0x002fd00000000000 */
[----:B------:R-:W-:Y:S01]  /*0560*/  DFMA R24, R24, R24, R28 ;  /* 0x000000181818722b */ /* 0x000fe2000000001c */
[----:B-----5:R-:W0:Y:S08]  /*0570*/  F2F.F64.F32 R28, R13 ;  /* 0x0000000d001c7310 */ /* 0x020e300000201800 */
[----:B------:R-:W1:Y:S01]  /*0580*/  F2F.F64.F32 R12, R12 ;  /* 0x0000000c000c7310 */ /* 0x000e620000201800 */
[----:B0-----:R-:W-:-:S07]  /*0590*/  DADD R28, R28, -0.5 ;  /* 0xbfe000001c1c7429 */ /* 0x001fce0000000000 */
[----:B------:R-:W0:Y:S01]  /*05a0*/  F2F.F64.F32 R10, R15 ;  /* 0x0000000f000a7310 */ /* 0x000e220000201800 */
[----:B-1----:R-:W-:Y:S02]  /*05b0*/  DADD R12, R12, -0.5 ;  /* 0xbfe000000c0c7429 */ /* 0x002fe40000000000 */
[----:B------:R-:W-:-:S05]  /*05c0*/  DMUL R28, R28, R28 ;  /* 0x0000001c1c1c7228 */ /* 0x000fca0000000000 */
[----:B------:R-:W1:Y:S01]  /*05d0*/  F2F.F64.F32 R14, R14 ;  /* 0x0000000e000e7310 */ /* 0x000e620000201800 */
[----:B------:R-:W-:Y:S02]  /*05e0*/  DSETP.GEU.AND P3, PT, R24, 0.25, PT ;  /* 0x3fd000001800742a */ /* 0x000fe40003f6e000 */
[----:B0-----:R-:W-:Y:S02]  /*05f0*/  DADD R10, R10, -0.5 ;  /* 0xbfe000000a0a7429 */ /* 0x001fe40000000000 */
[----:B------:R-:W-:-:S06]  /*0600*/  DFMA R28, R12, R12, R28 ;  /* 0x0000000c0c1c722b */ /* 0x000fcc000000001c */
[----:B------:R-:W-:Y:S02]  /*0610*/  DMUL R10, R10, R10 ;  /* 0x0000000a0a0a7228 */ /* 0x000fe40000000000 */
[----:B------:R-:W-:Y:S02]  /*0620*/  DSETP.GEU.AND P4, PT, R28, 0.25, PT ;  /* 0x3fd000001c00742a */ /* 0x000fe40003f8e000 */
[----:B-1----:R-:W-:-:S08]  /*0630*/  DADD R28, R14, -0.5 ;  /* 0xbfe000000e1c7429 */ /* 0x002fd00000000000 */
[----:B------:R-:W-:Y:S01]  /*0640*/  DFMA R28, R28, R28, R10 ;  /* 0x0000001c1c1c722b */ /* 0x000fe2000000000a */
[----:B------:R-:W-:Y:S02]  /*0650*/  VIADD R7, R7, 0x8 ;  /* 0x0000000807077836 */ /* 0x000fe40000000000 */
[----:B------:R-:W-:Y:S01]  /*0660*/  VIADD R4, R4, 0x800 ;  /* 0x0000080004047836 */ /* 0x000fe20000000000 */
[----:B---3--:R-:W-:Y:S08]  /*0670*/  F2F.F64.F32 R10, R19 ;  /* 0x00000013000a7310 */ /* 0x008ff00000201800 */
[----:B--2---:R-:W0:Y:S08]  /*0680*/  F2F.F64.F32 R24, R17 ;  /* 0x0000001100187310 */ /* 0x004e300000201800 */
[----:B------:R-:W1:Y:S01]  /*0690*/  F2F.F64.F32 R12, R16 ;  /* 0x00000010000c7310 */ /* 0x000e620000201800 */
[----:B0-----:R-:W-:-:S07]  /*06a0*/  DADD R24, R24, -0.5 ;  /* 0xbfe0000018187429 */ /* 0x001fce0000000000 */
[----:B------:R-:W0:Y:S01]  /*06b0*/  F2F.F64.F32 R14, R18 ;  /* 0x00000012000e7310 */ /* 0x000e220000201800 */
[----:B-1----:R-:W-:Y:S02]  /*06c0*/  DADD R12, R12, -0.5 ;  /* 0xbfe000000c0c7429 */ /* 0x002fe40000000000 */
[----:B------:R-:W-:Y:S02]  /*06d0*/  DMUL R24, R24, R24 ;  /* 0x0000001818187228 */ /* 0x000fe40000000000 */
[----:B------:R-:W-:Y:S01]  /*06e0*/  DADD R10, R10, -0.5 ;  /* 0xbfe000000a0a7429 */ /* 0x000fe20000000000 */
[----:B------:R-:W-:Y:S02]  /*06f0*/  VIADD R17, R6, 0x1 ;  /* 0x0000000106117836 */ /* 0x000fe40000000000 */
[----:B------:R-:W-:-:S03]  /*0700*/  @P1 IMAD.MOV R17, RZ, RZ, R6 ;  /* 0x000000ffff111224 */ /* 0x000fc600078e0206 */
[----:B------:R-:W-:Y:S01]  /*0710*/  DFMA R24, R12, R12, R24 ;  /* 0x0000000c0c18722b */ /* 0x000fe20000000018 */
[----:B------:R-:W1:Y:S01]  /*0720*/  F2F.F64.F32 R12, R21 ;  /* 0x00000015000c7310 */ /* 0x000e620000201800 */
[----:B------:R-:W-:Y:S01]  /*0730*/  VIADD R6, R17, 0x1 ;  /* 0x0000000111067836 */ /* 0x000fe20000000000 */
[----:B0-----:R-:W-:Y:S01]  /*0740*/  DADD R14, R14, -0.5 ;  /* 0xbfe000000e0e7429 */ /* 0x001fe20000000000 */
[----:B------:R-:W-:Y:S01]  /*0750*/  @P2 IMAD.MOV R6, RZ, RZ, R17 ;  /* 0x000000ffff062224 */ /* 0x000fe200078e0211 */
[----:B------:R-:W-:Y:S02]  /*0760*/  DMUL R10, R10, R10 ;  /* 0x0000000a0a0a7228 */ /* 0x000fe40000000000 */
[----:B------:R-:W-:Y:S02]  /*0770*/  DSETP.GEU.AND P1, PT, R28, 0.25, PT ;  /* 0x3fd000001c00742a */ /* 0x000fe40003f2e000 */
[----:B------:R-:W0:Y:S01]  /*0780*/  F2F.F64.F32 R16, R20 ;  /* 0x0000001400107310 */ /* 0x000e220000201800 */
[----:B------:R-:W-:-:S02]  /*0790*/  VIADD R19, R6, 0x1 ;  /* 0x0000000106137836 */ /* 0x000fc40000000000 */
[----:B------:R-:W-:Y:S01]  /*07a0*/  @P3 IMAD.MOV R19, RZ, RZ, R6 ;  /* 0x000000ffff133224 */ /* 0x000fe200078e0206 */
[----:B------:R-:W-:Y:S02]  /*07b0*/  DFMA R10, R14, R14, R10 ;  /* 0x0000000e0e0a722b */ /* 0x000fe4000000000a */
[----:B-1----:R-:W-:Y:S01]  /*07c0*/  DADD R12, R12, -0.5 ;  /* 0xbfe000000c0c7429 */ /* 0x002fe20000000000 */
[----:B------:R-:W-:Y:S01]  /*07d0*/  VIADD R6, R19, 0x1 ;  /* 0x0000000113067836 */ /* 0x000fe20000000000 */
[----:B------:R-:W-:Y:S01]  /*07e0*/  DSETP.GEU.AND P2, PT, R24, 0.25, PT ;  /* 0x3fd000001800742a */ /* 0x000fe20003f4e000 */
[----:B------:R-:W-:-:S04]  /*07f0*/  @P4 IMAD.MOV R6, RZ, RZ, R19 ;  /* 0x000000ffff064224 */ /* 0x000fc800078e0213 */
[C---:B------:R-:W-:Y:S01]  /*0800*/  VIADD R14, R6.reuse, 0x1 ;  /* 0x00000001060e7836 */ /* 0x040fe20000000000 */
[----:B------:R-:W-:Y:S01]  /*0810*/  @P1 IADD3 R14, PT, PT, R6, RZ, RZ ;  /* 0x000000ff060e1210 */ /* 0x000fe20007ffe0ff */
[----:B0-----:R-:W-:Y:S02]  /*0820*/  DADD R16, R16, -0.5 ;  /* 0xbfe0000010107429 */ /* 0x001fe40000000000 */
[----:B------:R-:W-:Y:S02]  /*0830*/  DMUL R12, R12, R12 ;  /* 0x0000000c0c0c7228 */ /* 0x000fe40000000000 */
[----:B------:R-:W-:Y:S01]  /*0840*/  DSETP.GEU.AND P1, PT, R10, 0.25, PT ;  /* 0x3fd000000a00742a */ /* 0x000fe20003f2e000 */
[----:B------:R-:W-:Y:S02]  /*0850*/  VIADD R6, R14, 0x1 ;  /* 0x000000010e067836 */ /* 0x000fe40000000000 */
[----:B------:R-:W-:-:S03]  /*0860*/  @P2 IMAD.MOV R6, RZ, RZ, R14 ;  /* 0x000000ffff062224 */ /* 0x000fc600078e020e */
[----:B------:R-:W-:Y:S01]  /*0870*/  DFMA R12, R16, R16, R12 ;  /* 0x00000010100c722b */ /* 0x000fe2000000000c */
[----:B------:R-:W-:-:S07]  /*0880*/  VIADD R10, R6, 0x1 ;  /* 0x00000001060a7836 */ /* 0x000fce0000000000 */
[----:B------:R-:W-:Y:S01]  /*0890*/  @P1 IMAD.MOV R10, RZ, RZ, R6 ;  /* 0x000000ffff0a1224 */ /* 0x000fe200078e0206 */
[----:B------:R-:W-:Y:S01]  /*08a0*/  ISETP.NE.AND P1, PT, R7, RZ, PT ;  /* 0x000000ff0700720c */ /* 0x000fe20003f25270 */
[----:B------:R-:W-:Y:S01]  /*08b0*/  DSETP.GEU.AND P2, PT, R12, 0.25, PT ;  /* 0x3fd000000c00742a */ /* 0x000fe20003f4e000 */
[----:B------:R-:W-:Y:S01]  /*08c0*/  IADD3 R8, P3, PT, R8, 0x4000, RZ ;  /* 0x0000400008087810 */ /* 0x000fe20007f7e0ff */
[----:B------:R-:W-:-:S04]  /*08d0*/  VIADD R6, R10, 0x1 ;  /* 0x000000010a067836 */ /* 0x000fc80000000000 */
[----:B------:R-:W-:-:S08]  /*08e0*/  IMAD.X R9, RZ, RZ, R9, P3 ;  /* 0x000000ffff097224 */ /* 0x000fd000018e0609 */
[----:B------:R-:W-:Y:S01]  /*08f0*/  @P2 IMAD.MOV R6, RZ, RZ, R10 ;  /* 0x000000ffff062224 */ /* 0x000fe200078e020a */
[----:B------:R-:W-:Y:S06]  /*0900*/  @P1 BRA `(.L_x_65) ;  /* 0xfffffff800a81947 */ /* 0x000fec000383ffff */
.L_x_64:
[----:B------:R-:W-:Y:S05]  /*0910*/  BSYNC.RECONVERGENT B2 ;  /* 0x0000000000027941 */ /* 0x000fea0003800200 */
.L_x_63:
[----:B------:R-:W-:Y:S05]  /*0920*/  @!P0 BRA `(.L_x_62) ;  /* 0x0000000400908947 */ /* 0x000fea0003800000 */
[----:B------:R-:W-:Y:S01]  /*0930*/  ISETP.GE.U32.AND P1, PT, R26, 0x4, PT ;  /* 0x000000041a00780c */ /* 0x000fe20003f26070 */
[----:B------:R-:W-:Y:S01]  /*0940*/  BSSY.RECONVERGENT B2, `(.L_x_66) ;  /* 0x0000031000027945 */ /* 0x000fe20003800200 */
[----:B------:R-:W-:-:S11]  /*0950*/  LOP3.LUT P0, R23, R23, 0x3, RZ, 0xc0, !PT ;  /* 0x0000000317177812 */ /* 0x000fd6000780c0ff */
[----:B------:R-:W-:Y:S05]  /*0960*/  @!P1 BRA `(.L_x_67) ;  /* 0x0000000000b89947 */ /* 0x000fea0003800000 */
[----:B------:R-:W0:Y:S01]  /*0970*/  LDCU.64 UR4, c[0x0][0x380] ;  /* 0x00007000ff0477ac */ /* 0x000e220008000a00 */
[----:B------:R-:W-:-:S04]  /*0980*/  IADD3 R7, P1, PT, R3, R4, RZ ;  /* 0x0000000403077210 */ /* 0x000fc80007f3e0ff */
[----:B------:R-:W-:Y:S02]  /*0990*/  LEA.HI.X.SX32 R8, R4, RZ, 0x1, P1 ;  /* 0x000000ff04087211 */ /* 0x000fe400008f0eff */
[----:B0-----:R-:W-:-:S04]  /*09a0*/  LEA R20, P1, R7, UR4, 0x3 ;  /* 0x0000000407147c11 */ /* 0x001fc8000f8218ff */
[----:B------:R-:W-:-:S05]  /*09b0*/  LEA.HI.X R21, R7, UR5, R8, 0x3, P1 ;  /* 0x0000000507157c11 */ /* 0x000fca00088f1c08 */
[----:B------:R-:W2:Y:S04]  /*09c0*/  LDG.E.64 R8, desc[UR8][R20.64] ;  /* 0x0000000814087981 */ /* 0x000ea8000c1e1b00 */
[----:B------:R-:W3:Y:S04]  /*09d0*/  LDG.E.64 R28, desc[UR8][R20.64+0x800] ;  /* 0x00080008141c7981 */ /* 0x000ee8000c1e1b00 */
[----:B------:R-:W4:Y:S04]  /*09e0*/  LDG.E.64 R26, desc[UR8][R20.64+0x1000] ;  /* 0x00100008141a7981 */ /* 0x000f28000c1e1b00 */
[----:B------:R-:W5:Y:S01]  /*09f0*/  LDG.E.64 R10, desc[UR8][R20.64+0x1800] ;  /* 0x00180008140a7981 */ /* 0x000f62000c1e1b00 */
[----:B------:R-:W-:-:S02]  /*0a00*/  VIADD R7, R6, 0x1 ;  /* 0x0000000106077836 */ /* 0x000fc40000000000 */
[----:B------:R-:W-:Y:S01]  /*0a10*/  VIADD R4, R4, 0x400 ;  /* 0x0000040004047836 */ /* 0x000fe20000000000 */
[----:B--2---:R-:W0:Y:S08]  /*0a20*/  F2F.F64.F32 R16, R9 ;  /* 0x0000000900107310 */ /* 0x004e300000201800 */
[----:B------:R-:W1:Y:S01]  /*0a30*/  F2F.F64.F32 R24, R8 ;  /* 0x0000000800187310 */ /* 0x000e620000201800 */
[----:B0-----:R-:W-:-:S07]  /*0a40*/  DADD R16, R16, -0.5 ;  /* 0xbfe0000010107429 */ /* 0x001fce0000000000 */
[----:B---3--:R-:W0:Y:S01]  /*0a50*/  F2F.F64.F32 R18, R29 ;  /* 0x0000001d00127310 */ /* 0x008e220000201800 */
[----:B-1----:R-:W-:-:S07]  /*0a60*/  DADD R24, R24, -0.5 ;  /* 0xbfe0000018187429 */ /* 0x002fce0000000000 */
[----:B------:R-:W1:Y:S01]  /*0a70*/  F2F.F64.F32 R8, R28 ;  /* 0x0000001c00087310 */ /* 0x000e620000201800 */
[----:B------:R-:W-:Y:S02]  /*0a80*/  DMUL R16, R16, R16 ;  /* 0x0000001010107228 */ /* 0x000fe40000000000 */
[----:B0-----:R-:W-:-:S05]  /*0a90*/  DADD R18, R18, -0.5 ;  /* 0xbfe0000012127429 */ /* 0x001fca0000000000 */
[----:B----4-:R-:W0:Y:S01]  /*0aa0*/  F2F.F64.F32 R12, R27 ;  /* 0x0000001b000c7310 */ /* 0x010e220000201800 */
[----:B------:R-:W-:Y:S02]  /*0ab0*/  DFMA R16, R24, R24, R16 ;  /* 0x000000181810722b */ /* 0x000fe40000000010 */
[----:B-1----:R-:W-:-:S05]  /*0ac0*/  DADD R8, R8, -0.5 ;  /* 0xbfe0000008087429 */ /* 0x002fca0000000000 */
[----:B-----5:R-:W1:Y:S01]  /*0ad0*/  F2F.F64.F32 R20, R11 ;  /* 0x0000000b00147310 */ /* 0x020e620000201800 */
[----:B------:R-:W-:Y:S02]  /*0ae0*/  DMUL R18, R18, R18 ;  /* 0x0000001212127228 */ /* 0x000fe40000000000 */
[----:B------:R-:W-:Y:S02]  /*0af0*/  DSETP.GEU.AND P1, PT, R16, 0.25, PT ;  /* 0x3fd000001000742a */ /* 0x000fe40003f2e000 */
[----:B0-----:R-:W-:-:S03]  /*0b00*/  DADD R12, R12, -0.5 ;  /* 0xbfe000000c0c7429 */ /* 0x001fc60000000000 */
[----:B------:R-:W0:Y:S01]  /*0b10*/  F2F.F64.F32 R14, R26 ;  /* 0x0000001a000e7310 */ /* 0x000e220000201800 */
[----:B------:R-:W-:Y:S02]  /*0b20*/  DFMA R18, R8, R8, R18 ;  /* 0x000000080812722b */ /* 0x000fe40000000012 */
[----:B-1----:R-:W-:-:S05]  /*0b30*/  DADD R20, R20, -0.5 ;  /* 0xbfe0000014147429 */ /* 0x002fca0000000000 */
[----:B------:R-:W1:Y:S01]  /*0b40*/  F2F.F64.F32 R24, R10 ;  /* 0x0000000a00187310 */ /* 0x000e620000201800 */
[----:B------:R-:W-:Y:S01]  /*0b50*/  DMUL R12, R12, R12 ;  /* 0x0000000c0c0c7228 */ /* 0x000fe20000000000 */
[----:B------:R-:W-:Y:S01]  /*0b60*/  @P1 IADD3 R7, PT, PT, R6, RZ, RZ ;  /* 0x000000ff06071210 */ /* 0x000fe20007ffe0ff */
[----:B------:R-:W-:Y:S02]  /*0b70*/  DSETP.GEU.AND P2, PT, R18, 0.25, PT ;  /* 0x3fd000001200742a */ /* 0x000fe40003f4e000 */
[----:B0-----:R-:W-:Y:S02]  /*0b80*/  DADD R14, R14, -0.5 ;  /* 0xbfe000000e0e7429 */ /* 0x001fe40000000000 */
[----:B------:R-:W-:Y:S01]  /*0b90*/  VIADD R6, R7, 0x1 ;  /* 0x0000000107067836 */ /* 0x000fe20000000000 */
[----:B------:R-:W-:Y:S02]  /*0ba0*/  DMUL R20, R20, R20 ;  /* 0x0000001414147228 */ /* 0x000fe40000000000 */
[----:B-1----:R-:W-:-:S03]  /*0bb0*/  DADD R24, R24, -0.5 ;  /* 0xbfe0000018187429 */ /* 0x002fc60000000000 */
[----:B------:R-:W-:-:S04]  /*0bc0*/  DFMA R12, R14, R14, R12 ;  /* 0x0000000e0e0c722b */ /* 0x000fc8000000000c */
[----:B------:R-:W-:-:S04]  /*0bd0*/  @P2 IMAD.MOV R6, RZ, RZ, R7 ;  /* 0x000000ffff062224 */ /* 0x000fc800078e0207 */
[----:B------:R-:W-:Y:S01]  /*0be0*/  VIADD R7, R6, 0x1 ;  /* 0x0000000106077836 */ /* 0x000fe20000000000 */
[----:B------:R-:W-:Y:S02]  /*0bf0*/  DFMA R20, R24, R24, R20 ;  /* 0x000000181814722b */ /* 0x000fe40000000014 */
[----:B------:R-:W-:-:S06]  /*0c00*/  DSETP.GEU.AND P1, PT, R12, 0.25, PT ;  /* 0x3fd000000c00742a */ /* 0x000fcc0003f2e000 */
[----:B------:R-:W-:-:S08]  /*0c10*/  DSETP.GEU.AND P2, PT, R20, 0.25, PT ;  /* 0x3fd000001400742a */ /* 0x000fd00003f4e000 */
[----:B------:R-:W-:-:S04]  /*0c20*/  @P1 IMAD.MOV R7, RZ, RZ, R6 ;  /* 0x000000ffff071224 */ /* 0x000fc800078e0206 */
[----:B------:R-:W-:Y:S02]  /*0c30*/  VIADD R6, R7, 0x1 ;  /* 0x0000000107067836 */ /* 0x000fe40000000000 */
[----:B------:R-:W-:-:S07]  /*0c40*/  @P2 IMAD.MOV R6, RZ, RZ, R7 ;  /* 0x000000ffff062224 */ /* 0x000fce00078e0207 */
.L_x_67:
[----:B------:R-:W-:Y:S05]  /*0c50*/  BSYNC.RECONVERGENT B2 ;  /* 0x0000000000027941 */ /* 0x000fea0003800200 */
.L_x_66:
[----:B------:R-:W-:Y:S05]  /*0c60*/  @!P0 BRA `(.L_x_62) ;  /* 0x0000000000c08947 */ /* 0x000fea0003800000 */
[----:B------:R-:W-:Y:S01]  /*0c70*/  ISETP.NE.AND P1, PT, R23, 0x1, PT ;  /* 0x000000011700780c */ /* 0x000fe20003f25270 */
[----:B------:R-:W-:Y:S01]  /*0c80*/  BSSY.RECONVERGENT B2, `(.L_x_68) ;  /* 0x000001d000027945 */ /* 0x000fe20003800200 */
[----:B------:R-:W-:-:S11]  /*0c90*/  LOP3.LUT P0, RZ, R22, 0x100, RZ, 0xc0, !PT ;  /* 0x0000010016ff7812 */ /* 0x000fd6000780c0ff */
[----:B------:R-:W-:Y:S05]  /*0ca0*/  @!P1 BRA `(.L_x_69) ;  /* 0x0000000000689947 */ /* 0x000fea0003800000 */
[----:B------:R-:W0:Y:S01]  /*0cb0*/  LDCU.64 UR4, c[0x0][0x380] ;  /* 0x00007000ff0477ac */ /* 0x000e220008000a00 */
[----:B------:R-:W-:-:S04]  /*0cc0*/  IADD3 R7, P1, PT, R3, R4, RZ ;  /* 0x0000000403077210 */ /* 0x000fc80007f3e0ff */
[----:B------:R-:W-:Y:S02]  /*0cd0*/  LEA.HI.X.SX32 R10, R4, RZ, 0x1, P1 ;  /* 0x000000ff040a7211 */ /* 0x000fe400008f0eff */
[----:B0-----:R-:W-:-:S04]  /*0ce0*/  LEA R8, P1, R7, UR4, 0x3 ;  /* 0x0000000407087c11 */ /* 0x001fc8000f8218ff */
[----:B------:R-:W-:-:S05]  /*0cf0*/  LEA.HI.X R9, R7, UR5, R10, 0x3, P1 ;  /* 0x0000000507097c11 */ /* 0x000fca00088f1c0a */
[----:B------:R-:W2:Y:S04]  /*0d00*/  LDG.E.64 R18, desc[UR8][R8.64] ;  /* 0x0000000808127981 */ /* 0x000ea8000c1e1b00 */
[----:B------:R-:W3:Y:S01]  /*0d10*/  LDG.E.64 R20, desc[UR8][R8.64+0x800] ;  /* 0x0008000808147981 */ /* 0x000ee2000c1e1b00 */
[----:B------:R-:W-:Y:S01]  /*0d20*/  VIADD R7, R6, 0x1 ;  /* 0x0000000106077836 */ /* 0x000fe20000000000 */
[----:B------:R-:W-:Y:S01]  /*0d30*/  IADD3 R4, PT, PT, R4, 0x200, RZ ;  /* 0x0000020004047810 */ /* 0x000fe20007ffe0ff */
[----:B--2---:R-:W0:Y:S08]  /*0d40*/  F2F.F64.F32 R12, R19 ;  /* 0x00000013000c7310 */ /* 0x004e300000201800 */
[----:B---3--:R-:W1:Y:S01]  /*0d50*/  F2F.F64.F32 R16, R21 ;  /* 0x0000001500107310 */ /* 0x008e620000201800 */
[----:B0-----:R-:W-:-:S07]  /*0d60*/  DADD R12, R12, -0.5 ;  /* 0xbfe000000c0c7429 */ /* 0x001fce0000000000 */
[----:B------:R-:W0:Y:S01]  /*0d70*/  F2F.F64.F32 R10, R18 ;  /* 0x00000012000a7310 */ /* 0x000e220000201800 */
[----:B-1----:R-:W-:-:S07]  /*0d80*/  DADD R16, R16, -0.5 ;  /* 0xbfe0000010107429 */ /* 0x002fce0000000000 */
[----:B------:R-:W1:Y:S01]  /*0d90*/  F2F.F64.F32 R14, R20 ;  /* 0x00000014000e7310 */ /* 0x000e620000201800 */
[----:B------:R-:W-:Y:S02]  /*0da0*/  DMUL R12, R12, R12 ;  /* 0x0000000c0c0c7228 */ /* 0x000fe40000000000 */
[----:B0-----:R-:W-:Y:S02]  /*0db0*/  DADD R10, R10, -0.5 ;  /* 0xbfe000000a0a7429 */ /* 0x001fe40000000000 */
[----:B------:R-:W-:Y:S02]  /*0dc0*/  DMUL R16, R16, R16 ;  /* 0x0000001010107228 */ /* 0x000fe40000000000 */
[----:B-1----:R-:W-:-:S04]  /*0dd0*/  DADD R14, R14, -0.5 ;  /* 0xbfe000000e0e7429 */ /* 0x002fc80000000000 */
[----:B------:R-:W-:-:S04]  /*0de0*/  DFMA R12, R10, R10, R12 ;  /* 0x0000000a0a0c722b */ /* 0x000fc8000000000c */
[----:B------:R-:W-:-:S04]  /*0df0*/  DFMA R16, R14, R14, R16 ;  /* 0x0000000e0e10722b */ /* 0x000fc80000000010 */
[----:B------:R-:W-:-:S04]  /*0e00*/  DSETP.GEU.AND P1, PT, R12, 0.25, PT ;  /* 0x3fd000000c00742a */ /* 0x000fc80003f2e000 */
[----:B------:R-:W-:-:S10]  /*0e10*/  DSETP.GEU.AND P2, PT, R16, 0.25, PT ;  /* 0x3fd000001000742a */ /* 0x000fd40003f4e000 */
[----:B------:R-:W-:-:S04]  /*0e20*/  @P1 IMAD.MOV R7, RZ, RZ, R6 ;  /* 0x000000ffff071224 */ /* 0x000fc800078e0206 */
[----:B------:R-:W-:Y:S02]  /*0e30*/  VIADD R6, R7, 0x1 ;  /* 0x0000000107067836 */ /* 0x000fe40000000000 */
[----:B------:R-:W-:-:S07]  /*0e40*/  @P2 IMAD.MOV R6, RZ, RZ, R7 ;  /* 0x000000ffff062224 */ /* 0x000fce00078e0207 */
.L_x_69:
[----:B------:R-:W-:Y:S05]  /*0e50*/  BSYNC.RECONVERGENT B2 ;  /* 0x0000000000027941 */ /* 0x000fea0003800200 */
.L_x_68:
[----:B------:R-:W-:Y:S05]  /*0e60*/  @P0 BRA `(.L_x_62) ;  /* 0x0000000000400947 */ /* 0x000fea0003800000 */
[----:B------:R-:W0:Y:S01]  /*0e70*/  LDCU.64 UR4, c[0x0][0x380] ;  /* 0x00007000ff0477ac */ /* 0x000e220008000a00 */
[----:B------:R-:W-:-:S04]  /*0e80*/  IADD3 R3, P0, PT, R3, R4, RZ ;  /* 0x0000000403037210 */ /* 0x000fc80007f1e0ff */
[----:B------:R-:W-:Y:S02]  /*0e90*/  LEA.HI.X.SX32 R4, R4, RZ, 0x1, P0 ;  /* 0x000000ff04047211 */ /* 0x000fe400000f0eff */
[----:B0-----:R-:W-:-:S04]  /*0ea0*/  LEA R12, P0, R3, UR4, 0x3 ;  /* 0x00000004030c7c11 */ /* 0x001fc8000f8018ff */
[----:B------:R-:W-:-:S06]  /*0eb0*/  LEA.HI.X R13, R3, UR5, R4, 0x3, P0 ;  /* 0x00000005030d7c11 */ /* 0x000fcc00080f1c04 */
        /* <DEDUP_REMOVED lines=8> */
[----:B------:R-:W-:-:S14]  /*0f40*/  DSETP.GEU.AND P0, PT, R10, 0.25, PT ;  /* 0x3fd000000a00742a */ /* 0x000fdc0003f0e000 */
[----:B------:R-:W-:-:S04]  /*0f50*/  @P0 IMAD.MOV R3, RZ, RZ, R6 ;  /* 0x000000ffff030224 */ /* 0x000fc800078e0206 */
[----:B------:R-:W-:-:S07]  /*0f60*/  IMAD.MOV.U32 R6, RZ, RZ, R3 ;  /* 0x000000ffff067224 */ /* 0x000fce00078e0003 */
.L_x_62:
[----:B------:R-:W-:Y:S05]  /*0f70*/  BSYNC.RECONVERGENT B1 ;  /* 0x0000000000017941 */ /* 0x000fea0003800200 */
.L_x_61:
[----:B------:R-:W-:-:S13]  /*0f80*/  ISETP.GE.AND P0, PT, R5, 0x100, PT ;  /* 0x000001000500780c */ /* 0x000fda0003f06270 */
[----:B------:R-:W-:Y:S05]  /*0f90*/  @!P0 BRA `(.L_x_70) ;  /* 0x0000000000ac8947 */ /* 0x000fea0003800000 */
        /* <DEDUP_REMOVED lines=36> */
[----:B--2---:R-:W0:Y:S04]  /*11e0*/  LDS.128 R4, [UR4+0x10] ;  /* 0x00001004ff047984 */ /* 0x004e280008000c00 */
[----:B------:R-:W1:Y:S01]  /*11f0*/  LDS.64 R8, [UR4+0x20] ;  /* 0x00002004ff087984 */ /* 0x000e620008000a00 */
[----:B0-----:R-:W-:-:S04]  /*1200*/  IADD3 R2, PT, PT, R4, R2, R3 ;  /* 0x0000000204027210 */ /* 0x001fc80007ffe003 */
[----:B------:R-:W-:-:S04]  /*1210*/  IADD3 R2, PT, PT, R6, R2, R5 ;  /* 0x0000000206027210 */ /* 0x000fc80007ffe005 */
[----:B-1----:R-:W-:-:S04]  /*1220*/  IADD3 R2, PT, PT, R8, R2, R7 ;  /* 0x0000000208027210 */ /* 0x002fc80007ffe007 */
[----:B------:R-:W-:Y:S01]  /*1230*/  IADD3 R3, PT, PT, R2, R9, RZ ;  /* 0x0000000902037210 */ /* 0x000fe20007ffe0ff */
[----:B------:R-:W-:Y:S06]  /*1240*/  BRA `(.L_x_71) ;  /* 0x0000002800c07947 */ /* 0x000fec0003800000 */
.L_x_70:
[----:B------:R-:W-:Y:S01]  /*1250*/  LOP3.LUT R3, R2, 0x3e0, RZ, 0xc0, !PT ;  /* 0x000003e002037812 */ /* 0x000fe200078ec0ff */
[----:B------:R-:W0:Y:S03]  /*1260*/  S2R R12, SR_LANEID ;  /* 0x00000000000c7919 */ /* 0x000e260000000000 */
[----:B------:R-:W-:Y:S01]  /*1270*/  LOP3.LUT R8, RZ, R3, RZ, 0x33, !PT ;  /* 0x00000003ff087212 */ /* 0x000fe200078e33ff */
[----:B------:R-:W-:-:S04]  /*1280*/  VIADD R4, R3, 0x20 ;  /* 0x0000002003047836 */ /* 0x000fc80000000000 */
[----:B------:R-:W-:Y:S01]  /*1290*/  IMAD.IADD R8, R5, 0x1, R8 ;  /* 0x0000000105087824 */ /* 0x000fe200078e0208 */
[----:B------:R-:W-:-:S04]  /*12a0*/  ISETP.GT.AND P0, PT, R4, R5, PT ;  /* 0x000000050400720c */ /* 0x000fc80003f04270 */
[----:B------:R-:W-:-:S05]  /*12b0*/  SEL R7, R8, 0x1f, P0 ;  /* 0x0000001f08077807 */ /* 0x000fca0000000000 */
[----:B------:R-:W1:Y:S01]  /*12c0*/  SHFL.DOWN PT, R3, R6, 0x1, R7 ;  /* 0x0820000006037989 */ /* 0x000e6200000e0007 */
        /* <DEDUP_REMOVED lines=8> */
[----:B------:R-:W-:Y:S01]  /*1350*/  @!P1 SHF.R.U32.HI R9, RZ, 0x3, R2 ;  /* 0x00000003ff099819 */ /* 0x000fe20000011602 */
[----:B------:R-:W1:Y:S03]  /*1360*/  SHFL.DOWN PT, R3, R4, 0x2, R7 ;  /* 0x0840000004037989 */ /* 0x000e6600000e0007 */
[----:B------:R-:W-:Y:S02]  /*1370*/  @!P1 LOP3.LUT R9, R9, 0x7c, RZ, 0xc0, !PT ;  /* 0x0000007c09099812 */ /* 0x000fe400078ec0ff */
[----:B-1----:R-:W-:Y:S02]  /*1380*/  SEL R3, R3, RZ, !P0 ;  /* 0x000000ff03037207 */ /* 0x002fe40004000000 */
[----:B------:R-:W-:Y:S02]  /*1390*/  ISETP.GT.AND P0, PT, R10, R7, PT ;  /* 0x000000070a00720c */ /* 0x000fe40003f04270 */
[----:B------:R-:W-:Y:S01]  /*13a0*/  @!P1 MOV R10, 0x400 ;  /* 0x00000400000a9802 */ /* 0x000fe20000000f00 */
[----:B------:R-:W-:-:S02]  /*13b0*/  IMAD.IADD R8, R4, 0x1, R3 ;  /* 0x0000000104087824 */ /* 0x000fc400078e0203 */
[----:B------:R-:W-:Y:S01]  /*13c0*/  VIADD R4, R12, 0x8 ;  /* 0x000000080c047836 */ /* 0x000fe20000000000 */
[----:B0-----:R-:W-:Y:S02]  /*13d0*/  @!P1 LEA R10, R11, R10, 0x18 ;  /* 0x0000000a0b0a9211 */ /* 0x001fe400078ec0ff */
[----:B------:R-:W0:Y:S03]  /*13e0*/  SHFL.DOWN PT, R3, R8, 0x4, R7 ;  /* 0x0880000008037989 */ /* 0x000e2600000e0007 */
[----:B------:R-:W-:Y:S01]  /*13f0*/  @!P1 IMAD.IADD R10, R9, 0x1, R10 ;  /* 0x00000001090a9824 */ /* 0x000fe200078e020a */
[----:B0-----:R-:W-:Y:S02]  /*1400*/  SEL R3, R3, RZ, !P0 ;  /* 0x000000ff03037207 */ /* 0x001fe40004000000 */
[----:B------:R-:W-:-:S03]  /*1410*/  ISETP.GT.AND P0, PT, R4, R7, PT ;  /* 0x000000070400720c */ /* 0x000fc60003f04270 */
[----:B------:R-:W-:Y:S01]  /*1420*/  IMAD.IADD R6, R8, 0x1, R3 ;  /* 0x0000000108067824 */ /* 0x000fe200078e0203 */
[----:B------:R-:W-:-:S04]  /*1430*/  IADD3 R8, PT, PT, R12, 0x10, RZ ;  /* 0x000000100c087810 */ /* 0x000fc80007ffe0ff */
        /* <DEDUP_REMOVED lines=17> */
[----:B------:R-:W0:Y:S04]  /*1550*/  LDS R2, [UR4+0xc] ;  /* 0x00000c04ff027984 */ /* 0x000e280008000800 */
[----:B-1----:R-:W1:Y:S04]  /*1560*/  LDS.128 R8, [UR4+0x10] ;  /* 0x00001004ff087984 */ /* 0x002e680008000c00 */
[----:B------:R-:W2:Y:S01]  /*1570*/  LDS.64 R6, [UR4+0x20] ;  /* 0x00002004ff067984 */ /* 0x000ea20008000a00 */
[----:B0-----:R-:W-:Y:S02]  /*1580*/  SEL R2, R2, RZ, P1 ;  /* 0x000000ff02027207 */ /* 0x001fe40000800000 */
[----:B------:R-:W-:-:S02]  /*1590*/  ISETP.GT.AND P1, PT, R5, 0x60, PT ;  /* 0x000000600500780c */ /* 0x000fc40003f24270 */
[----:B-1----:R-:W-:Y:S02]  /*15a0*/  SEL R8, R8, RZ, P2 ;  /* 0x000000ff08087207 */ /* 0x002fe40001000000 */
[----:B------:R-:W-:Y:S02]  /*15b0*/  ISETP.GT.AND P2, PT, R5, 0x80, PT ;  /* 0x000000800500780c */ /* 0x000fe40003f44270 */
[----:B------:R-:W-:Y:S02]  /*15c0*/  SEL R9, R9, RZ, P1 ;  /* 0x000000ff09097207 */ /* 0x000fe40000800000 */
[----:B------:R-:W-:Y:S02]  /*15d0*/  IADD3 R2, PT, PT, R8, R2, R3 ;  /* 0x0000000208027210 */ /* 0x000fe40007ffe003 */
        /* <DEDUP_REMOVED lines=10> */
.L_x_58:
[----:B------:R-:W0:Y:S01]  /*1680*/  S2R R2, SR_TID.X ;  /* 0x0000000000027919 */ /* 0x000e220000002100 */
[----:B------:R-:W1:Y:S01]  /*1690*/  LDC.64 R24, c[0x0][0x380] ;  /* 0x0000e000ff187b82 */ /* 0x000e620000000a00 */
[----:B0-----:R-:W-:-:S04]  /*16a0*/  IMAD.IADD R5, R3, 0x1, R2 ;  /* 0x0000000103057824 */ /* 0x001fc800078e0202 */
[----:B-1----:R-:W-:-:S05]  /*16b0*/  IMAD.WIDE.U32 R24, R5, 0x8, R24 ;  /* 0x0000000805187825 */ /* 0x002fca00078e0018 */
[----:B------:R-:W2:Y:S04]  /*16c0*/  LDG.E.64 R18, desc[UR8][R24.64] ;  /* 0x0000000818127981 */ /* 0x000ea8000c1e1b00 */
[----:B------:R-:W3:Y:S04]  /*16d0*/  LDG.E.64 R28, desc[UR8][R24.64+0x800] ;  /* 0x00080008181c7981 */ /* 0x000ee8000c1e1b00 */
[----:B------:R-:W4:Y:S04]  /*16e0*/  LDG.E.64 R20, desc[UR8][R24.64+0x1000] ;  /* 0x0010000818147981 */ /* 0x000f28000c1e1b00 */
[----:B------:R-:W5:Y:S04]  /*16f0*/  LDG.E.64 R4, desc[UR8][R24.64+0x1800] ;  /* 0x0018000818047981 */ /* 0x000f68000c1e1b00 */
[----:B------:R-:W5:Y:S01]  /*1700*/  LDG.E.64 R6, desc[UR8][R24.64+0x2000] ;  /* 0x0020000818067981 */ /* 0x000f62000c1e1b00 */
[----:B--2---:R-:W0:Y:S08]  /*1710*/  F2F.F64.F32 R26, R19 ;  /* 0x00000013001a7310 */ /* 0x004e300000201800 */
[----:B---3--:R-:W1:Y:S08]  /*1720*/  F2F.F64.F32 R12, R29 ;  /* 0x0000001d000c7310 */ /* 0x008e700000201800 */
[----:B------:R-:W2:Y:S01]  /*1730*/  F2F.F64.F32 R16, R18 ;  /* 0x0000001200107310 */ /* 0x000ea20000201800 */
[----:B0-----:R-:W-:-:S07]  /*1740*/  DADD R26, R26, -0.5 ;  /* 0xbfe000001a1a7429 */ /* 0x001fce0000000000 */
[----:B------:R-:W0:Y:S01]  /*1750*/  F2F.F64.F32 R14, R28 ;  /* 0x0000001c000e7310 */ /* 0x000e220000201800 */
[----:B-1----:R-:W-:Y:S02]  /*1760*/  DADD R12, R12, -0.5 ;  /* 0xbfe000000c0c7429 */ /* 0x002fe40000000000 */
[----:B------:R-:W-:Y:S02]  /*1770*/  DMUL R26, R26, R26 ;  /* 0x0000001a1a1a7228 */ /* 0x000fe40000000000 */
[----:B--2---:R-:W-:-:S04]  /*1780*/  DADD R16, R16, -0.5 ;  /* 0xbfe0000010107429 */ /* 0x004fc80000000000 */
[----:B------:R-:W-:Y:S02]  /*1790*/  DMUL R12, R12, R12 ;  /* 0x0000000c0c0c7228 */ /* 0x000fe40000000000 */
[----:B0-----:R-:W-:Y:S02]  /*17a0*/  DADD R14, R14, -0.5 ;  /* 0xbfe000000e0e7429 */ /* 0x001fe40000000000 */
[----:B------:R-:W-:Y:S02]  /*17b0*/  DFMA R26, R16, R16, R26 ;  /* 0x00000010101a722b */ /* 0x000fe4000000001a */
[----:B------:R-:W2:Y:S04]  /*17c0*/  LDG.E.64 R16, desc[UR8][R24.64+0x2800] ;  /* 0x0028000818107981 */ /* 0x000ea8000c1e1b00 */
[----:B------:R-:W-:Y:S01]  /*17d0*/  DFMA R14, R14, R14, R12 ;  /* 0x0000000e0e0e722b */ /* 0x000fe2000000000c */
[----:B------:R-:W3:Y:S01]  /*17e0*/  LDG.E.64 R12, desc[UR8][R24.64+0x3000] ;  /* 0x00300008180c7981 */ /* 0x000ee2000c1e1b00 */
[----:B----4-:R-:W0:Y:S06]  /*17f0*/  F2F.F64.F32 R18, R21 ;  /* 0x0000001500127310 */ /* 0x010e2c0000201800 */
[----:B------:R-:W-:-:S02]  /*1800*/  DSETP.GEU.AND P2, PT, R14, 0.25, PT ;  /* 0x3fd000000e00742a */ /* 0x000fc40003f4e000 */
[----:B------:R-:W4:Y:S01]  /*1810*/  LDG.E.64 R14, desc[UR8][R24.64+0x3800] ;  /* 0x00380008180e7981 */ /* 0x000f22000c1e1b00 */
[----:B0-----:R-:W-:-:S08]  /*1820*/  DADD R18, R18, -0.5 ;  /* 0xbfe0000012127429 */ /* 0x001fd00000000000 */
[----:B------:R-:W-:Y:S02]  /*1830*/  DMUL R28, R18, R18 ;  /* 0x00000012121c7228 */ /* 0x000fe40000000000 */
[----:B------:R-:W4:Y:S01]  /*1840*/  LDG.E.64 R18, desc[UR8][R24.64+0x4000] ;  /* 0x0040000818127981 */ /* 0x000f22000c1e1b00 */
[----:B------:R-:W-:Y:S01]  /*1850*/  DSETP.GEU.AND P0, PT, R26, 0.25, PT ;  /* 0x3fd000001a00742a */ /* 0x000fe20003f0e000 */
[----:B------:R-:W0:Y:S02]  /*1860*/  F2F.F64.F32 R26, R20 ;  /* 0x00000014001a7310 */ /* 0x000e240000201800 */
[----:B0-----:R-:W-:-:S08]  /*1870*/  DADD R26, R26, -0.5 ;  /* 0xbfe000001a1a7429 */ /* 0x001fd00000000000 */
[----:B------:R-:W-:Y:S02]  /*1880*/  DFMA R28, R26, R26, R28 ;  /* 0x0000001a1a1c722b */ /* 0x000fe4000000001c */
[----:B-----5:R-:W0:Y:S06]  /*1890*/  F2F.F64.F32 R26, R5 ;  /* 0x00000005001a7310 */ /* 0x020e2c0000201800 */
[----:B------:R-:W-:Y:S02]  /*18a0*/  DSETP.GEU.AND P6, PT, R28, 0.25, PT ;  /* 0x3fd000001c00742a */ /* 0x000fe40003fce000 */
[----:B------:R-:W1:Y:S01]  /*18b0*/  F2F.F64.F32 R28, R4 ;  /* 0x00000004001c7310 */ /* 0x000e620000201800 */
[----:B0-----:R-:W-:-:S02]  /*18c0*/  DADD R26, R26, -0.5 ;  /* 0xbfe000001a1a7429 */ /* 0x001fc40000000000 */
[----:B-1----:R-:W-:-:S06]  /*18d0*/  DADD R20, R28, -0.5 ;  /* 0xbfe000001c147429 */ /* 0x002fcc0000000000 */
[----:B------:R-:W-:Y:S01]  /*18e0*/  DMUL R26, R26, R26 ;  /* 0x0000001a1a1a7228 */ /* 0x000fe20000000000 */
[----:B------:R-:W0:Y:S07]  /*18f0*/  F2F.F64.F32 R28, R7 ;  /* 0x00000007001c7310 */ /* 0x000e2e0000201800 */
[----:B------:R-:W-:Y:S01]  /*1900*/  DFMA R26, R20, R20, R26 ;  /* 0x00000014141a722b */ /* 0x000fe2000000001a */
[----:B------:R-:W1:Y:S01]  /*1910*/  F2F.F64.F32 R20, R6 ;  /* 0x0000000600147310 */ /* 0x000e620000201800 */
[----:B0-----:R-:W-:-:S08]  /*1920*/  DADD R28, R28, -0.5 ;  /* 0xbfe000001c1c7429 */ /* 0x001fd00000000000 */
[----:B------:R-:W-:Y:S02]  /*1930*/  DMUL R28, R28, R28 ;  /* 0x0000001c1c1c7228 */ /* 0x000fe40000000000 */
[----:B-1----:R-:W-:Y:S02]  /*1940*/  DADD R4, R20, -0.5 ;  /* 0xbfe0000014047429 */ /* 0x002fe40000000000 */
[----:B------:R-:W-:-:S06]  /*1950*/  DSETP.GEU.AND P5, PT, R26, 0.25, PT ;  /* 0x3fd000001a00742a */ /* 0x000fcc0003fae000 */
[----:B------:R-:W-:Y:S02]  /*1960*/  DFMA R26, R4, R4, R28 ;  /* 0x00000004041a722b */ /* 0x000fe4000000001c */
[----:B------:R-:W5:Y:S06]  /*1970*/  LDG.E.64 R4, desc[UR8][R24.64+0x4800] ;  /* 0x0048000818047981 */ /* 0x000f6c000c1e1b00 */
[----:B------:R-:W-:Y:S01]  /*1980*/  DSETP.GEU.AND P1, PT, R26, 0.25, PT ;  /* 0x3fd000001a00742a */ /* 0x000fe20003f2e000 */
[----:B--2---:R-:W0:Y:S08]  /*1990*/  F2F.F64.F32 R20, R17 ;  /* 0x0000001100147310 */ /* 0x004e300000201800 */
[----:B---3--:R-:W1:Y:S08]  /*19a0*/  F2F.F64.F32 R28, R13 ;  /* 0x0000000d001c7310 */ /* 0x008e700000201800 */
[----:B------:R-:W2:Y:S08]  /*19b0*/  F2F.F64.F32 R16, R16 ;  /* 0x0000001000107310 */ /* 0x000eb00000201800 */
[----:B------:R3:W4:Y:S01]  /*19c0*/  F2F.F64.F32 R6, R12 ;  /* 0x0000000c00067310 */ /* 0x0007220000201800 */
[----:B0-----:R-:W-:-:S02]  /*19d0*/  DADD R20, R20, -0.5 ;  /* 0xbfe0000014147429 */ /* 0x001fc40000000000 */
[----:B-1----:R-:W-:Y:S02]  /*19e0*/  DADD R28, R28, -0.5 ;  /* 0xbfe000001c1c7429 */ /* 0x002fe40000000000 */
[----:B--2---:R-:W-:Y:S01]  /*19f0*/  DADD R26, R16, -0.5 ;  /* 0xbfe00000101a7429 */ /* 0x004fe20000000000 */
[----:B---3--:R-:W2:Y:S03]  /*1a00*/  LDG.E.64 R12, desc[UR8][R24.64+0x5800] ;  /* 0x00580008180c7981 */ /* 0x008ea6000c1e1b00 */
[----:B------:R-:W-:Y:S02]  /*1a10*/  DMUL R20, R20, R20 ;  /* 0x0000001414147228 */ /* 0x000fe40000000000 */
[----:B----4-:R-:W-:Y:S01]  /*1a20*/  DADD R16, R6, -0.5 ;  /* 0xbfe0000006107429 */ /* 0x010fe20000000000 */
[----:B------:R-:W3:Y:S01]  /*1a30*/  LDG.E.64 R6, desc[UR8][R24.64+0x5000] ;  /* 0x0050000818067981 */ /* 0x000ee2000c1e1b00 */
[----:B------:R-:W-:-:S04]  /*1a40*/  DMUL R28, R28, R28 ;  /* 0x0000001c1c1c7228 */ /* 0x000fc80000000000 */
[----:B------:R-:W-:Y:S01]  /*1a50*/  DFMA R20, R26, R26, R20 ;  /* 0x0000001a1a14722b */ /* 0x000fe20000000014 */
[----:B------:R-:W0:Y:S03]  /*1a60*/  F2F.F64.F32 R26, R15 ;  /* 0x0000000f001a7310 */ /* 0x000e260000201800 */
[----:B------:R-:W-:-:S05]  /*1a70*/  DFMA R28, R16, R16, R28 ;  /* 0x00000010101c722b */ /* 0x000fca000000001c */
[----:B------:R1:W4:Y:S01]  /*1a80*/  F2F.F64.F32 R16, R14 ;  /* 0x0000000e00107310 */ /* 0x0003220000201800 */
[----:B------:R-:W-:Y:S02]  /*1a90*/  DSETP.GEU.AND P4, PT, R20, 0.25, PT ;  /* 0x3fd000001400742a */ /* 0x000fe40003f8e000 */
[----:B0-----:R-:W-:Y:S01]  /*1aa0*/  DADD R26, R26, -0.5 ;  /* 0xbfe000001a1a7429 */ /* 0x001fe20000000000 */
[----:B-1----:R-:W2:Y:S01]  /*1ab0*/  LDG.E.64 R14, desc[UR8][R24.64+0x6000] ;  /* 0x00600008180e7981 */ /* 0x002ea2000c1e1b00 */
[----:B----4-:R-:W-:-:S03]  /*1ac0*/  DADD R20, R16, -0.5 ;  /* 0xbfe0000010147429 */ /* 0x010fc60000000000 */
[----:B------:R-:W0:Y:S03]  /*1ad0*/  F2F.F64.F32 R16, R19 ;  /* 0x0000001300107310 */ /* 0x000e260000201800 */
[----:B------:R-:W-:Y:S02]  /*1ae0*/  DMUL R26, R26, R26 ;  /* 0x0000001a1a1a7228 */ /* 0x000fe40000000000 */
[----:B------:R-:W-:-:S06]  /*1af0*/  DSETP.GEU.AND P3, PT, R28, 0.25, PT ;  /* 0x3fd000001c00742a */ /* 0x000fcc0003f6e000 */
[----:B------:R-:W-:Y:S01]  /*1b00*/  DFMA R26, R20, R20, R26 ;  /* 0x00000014141a722b */ /* 0x000fe2000000001a */
[----:B------:R1:W4:Y:S01]  /*1b10*/  F2F.F64.F32 R20, R18 ;  /* 0x0000001200147310 */ /* 0x0003220000201800 */
[----:B0-----:R-:W-:Y:S01]  /*1b20*/  DADD R16, R16, -0.5 ;  /* 0xbfe0000010107429 */ /* 0x001fe20000000000 */
[----:B------:R-:W-:Y:S01]  /*1b30*/  IMAD.MOV.U32 R28, RZ, RZ, 0x2 ;  /* 0x00000002ff1c7424 */ /* 0x000fe200078e00ff */
[----:B------:R-:W-:Y:S01]  /*1b40*/  SEL R29, RZ, 0x1, P0 ;  /* 0x00000001ff1d7807 */ /* 0x000fe20000000000 */
[----:B------:R-:W-:-:S03]  /*1b50*/  @P0 IMAD.MOV R28, RZ, RZ, 0x1 ;  /* 0x00000001ff1c0424 */ /* 0x000fc600078e02ff */
[----:B------:R-:W-:Y:S01]  /*1b60*/  DSETP.GEU.AND P0, PT, R26, 0.25, PT ;  /* 0x3fd000001a00742a */ /* 0x000fe20003f0e000 */
[----:B-1----:R-:W2:Y:S01]  /*1b70*/  LDG.E.64 R18, desc[UR8][R24.64+0x7000] ;  /* 0x0070000818127981 */ /* 0x002ea2000c1e1b00 */
[----:B------:R-:W-:-:S03]  /*1b80*/  DMUL R26, R16, R16 ;  /* 0x00000010101a7228 */ /* 0x000fc60000000000 */
[----:B------:R-:W2:Y:S01]  /*1b90*/  LDG.E.64 R16, desc[UR8][R24.64+0x6800] ;  /* 0x0068000818107981 */ /* 0x000ea2000c1e1b00 */
[----:B----4-:R-:W-:-:S08]  /*1ba0*/  DADD R20, R20, -0.5 ;  /* 0xbfe0000014147429 */ /* 0x010fd00000000000 */
[----:B------:R-:W-:Y:S02]  /*1bb0*/  DFMA R26, R20, R20, R26 ;  /* 0x00000014141a722b */ /* 0x000fe4000000001a */
[----:B------:R0:W4:Y:S01]  /*1bc0*/  LDG.E.64 R20, desc[UR8][R24.64+0x7800] ;  /* 0x0078000818147981 */ /* 0x000122000c1e1b00 */
[----:B------:R-:W-:-:S05]  /*1bd0*/  @P2 IMAD.MOV R28, RZ, RZ, R29 ;  /* 0x000000ffff1c2224 */ /* 0x000fca00078e021d */
[----:B------:R-:W-:Y:S02]  /*1be0*/  DSETP.GEU.AND P2, PT, R26, 0.25, PT ;  /* 0x3fd000001a00742a */ /* 0x000fe40003f4e000 */
[----:B-----5:R-:W1:Y:S08]  /*1bf0*/  F2F.F64.F32 R26, R5 ;  /* 0x00000005001a7310 */ /* 0x020e700000201800 */
[----:B------:R-:W5:Y:S01]  /*1c00*/  F2F.F64.F32 R4, R4 ;  /* 0x0000000400047310 */ /* 0x000f620000201800 */
[----:B-1----:R-:W-:-:S08]  /*1c10*/  DADD R26, R26, -0.5 ;  /* 0xbfe000001a1a7429 */ /* 0x002fd00000000000 */
[----:B------:R-:W-:Y:S02]  /*1c20*/  DMUL R26, R26, R26 ;  /* 0x0000001a1a1a7228 */ /* 0x000fe40000000000 */
[----:B-----5:R-:W-:-:S08]  /*1c30*/  DADD R4, R4, -0.5 ;  /* 0xbfe0000004047429 */ /* 0x020fd00000000000 */
[----:B------:R-:W-:Y:S01]  /*1c40*/  DFMA R4, R4, R4, R26 ;  /* 0x000000040404722b */ /* 0x000fe2000000001a */
[----:B------:R-:W-:Y:S02]  /*1c50*/  VIADD R29, R28, 0x1 ;  /* 0x000000011c1d7836 */ /* 0x000fe40000000000 */
[----:B------:R-:W-:-:S05]  /*1c60*/  @P6 IMAD.MOV R29, RZ, RZ, R28 ;  /* 0x000000ffff1d6224 */ /* 0x000fca00078e021c */
[----:B------:R-:W-:Y:S01]  /*1c70*/  DSETP.GEU.AND P6, PT, R4, 0.25, PT ;  /* 0x3fd000000400742a */ /* 0x000fe20003fce000 */
[----:B------:R-:W-:Y:S01]  /*1c80*/  IADD3 R28, PT, PT, R29, 0x1, RZ ;  /* 0x000000011d1c7810 */ /* 0x000fe20007ffe0ff */
[----:B------:R-:W-:-:S04]  /*1c90*/  @P5 IMAD.MOV R28, RZ, RZ, R29 ;  /* 0x000000ffff1c5224 */ /* 0x000fc800078e021d */
[----:B------:R-:W-:Y:S02]  /*1ca0*/  VIADD R29, R28, 0x1 ;  /* 0x000000011c1d7836 */ /* 0x000fe40000000000 */
[----:B------:R-:W-:-:S04]  /*1cb0*/  @P1 IMAD.MOV R29, RZ, RZ, R28 ;  /* 0x000000ffff1d1224 */ /* 0x000fc800078e021c */
[----:B------:R-:W-:Y:S02]  /*1cc0*/  VIADD R28, R29, 0x1 ;  /* 0x000000011d1c7836 */ /* 0x000fe40000000000 */
[----:B------:R-:W-:Y:S01]  /*1cd0*/  @P4 IMAD.MOV R28, RZ, RZ, R29 ;  /* 0x000000ffff1c4224 */ /* 0x000fe200078e021d */
[----:B---3--:R-:W1:Y:S08]  /*1ce0*/  F2F.F64.F32 R26, R7 ;  /* 0x00000007001a7310 */ /* 0x008e700000201800 */
[----:B0-----:R-:W0:Y:S01]  /*1cf0*/  F2F.F64.F32 R24, R6 ;  /* 0x0000000600187310 */ /* 0x001e220000201800 */
[----:B-1----:R-:W-:-:S07]  /*1d00*/  DADD R26, R26, -0.5 ;  /* 0xbfe000001a1a7429 */ /* 0x002fce0000000000 */
[----:B--2---:R-:W1:Y:S01]  /*1d10*/  F2F.F64.F32 R4, R13 ;  /* 0x0000000d00047310 */ /* 0x004e620000201800 */
[----:B0-----:R-:W-:Y:S02]  /*1d20*/  DADD R24, R24, -0.5 ;  /* 0xbfe0000018187429 */ /* 0x001fe40000000000 */
[----:B------:R-:W-:-:S08]  /*1d30*/  DMUL R26, R26, R26 ;  /* 0x0000001a1a1a7228 */ /* 0x000fd00000000000 */
[----:B------:R-:W-:Y:S01]  /*1d40*/  DFMA R26, R24, R24, R26 ;  /* 0x00000018181a722b */ /* 0x000fe2000000001a */
[----:B------:R-:W0:Y:S01]  /*1d50*/  F2F.F64.F32 R24, R12 ;  /* 0x0000000c00187310 */ /* 0x000e220000201800 */
[----:B-1----:R-:W-:-:S08]  /*1d60*/  DADD R4, R4, -0.5 ;  /* 0xbfe0000004047429 */ /* 0x002fd00000000000 */
[----:B------:R-:W-:Y:S01]  /*1d70*/  DMUL R4, R4, R4 ;  /* 0x0000000404047228 */ /* 0x000fe20000000000 */
[----:B------:R1:W2:Y:S01]  /*1d80*/  F2F.F64.F32 R6, R15 ;  /* 0x0000000f00067310 */ /* 0x0002a20000201800 */
[----:B0-----:R-:W-:Y:S02]  /*1d90*/  DADD R24, R24, -0.5 ;  /* 0xbfe0000018187429 */ /* 0x001fe40000000000 */
[----:B------:R-:W-:Y:S01]  /*1da0*/  DSETP.GEU.AND P5, PT, R26, 0.25, PT ;  /* 0x3fd000001a00742a */ /* 0x000fe20003fae000 */
[----:B-1----:R-:W-:-:S04]  /*1db0*/  VIADD R15, R28, 0x1 ;  /* 0x000000011c0f7836 */ /* 0x002fc80000000000 */
[----:B------:R-:W0:Y:S01]  /*1dc0*/  F2F.F64.F32 R12, R17 ;  /* 0x00000011000c7310 */ /* 0x000e220000201800 */
[----:B------:R-:W-:Y:S01]  /*1dd0*/  DFMA R4, R24, R24, R4 ;  /* 0x000000181804722b */ /* 0x000fe20000000004 */
[----:B------:R-:W-:-:S06]  /*1de0*/  @P3 IMAD.MOV R15, RZ, RZ, R28 ;  /* 0x000000ffff0f3224 */ /* 0x000fcc00078e021c */
[----:B------:R1:W3:Y:S01]  /*1df0*/  F2F.F64.F32 R26, R14 ;  /* 0x0000000e001a7310 */ /* 0x0002e20000201800 */
[----:B--2---:R-:W-:Y:S02]  /*1e00*/  DADD R6, R6, -0.5 ;  /* 0xbfe0000006067429 */ /* 0x004fe40000000000 */
[----:B------:R-:W-:Y:S01]  /*1e10*/  DSETP.GEU.AND P1, PT, R4, 0.25, PT ;  /* 0x3fd000000400742a */ /* 0x000fe20003f2e000 */
[----:B-1----:R-:W-:-:S04]  /*1e20*/  VIADD R14, R15, 0x1 ;  /* 0x000000010f0e7836 */ /* 0x002fc80000000000 */
[----:B------:R1:W2:Y:S01]  /*1e30*/  F2F.F64.F32 R24, R16 ;  /* 0x0000001000187310 */ /* 0x0002a20000201800 */
[----:B------:R-:W-:Y:S01]  /*1e40*/  @P0 IMAD.MOV R14, RZ, RZ, R15 ;  /* 0x000000ffff0e0224 */ /* 0x000fe200078e020f */
[----:B0-----:R-:W-:-:S06]  /*1e50*/  DADD R12, R12, -0.5 ;  /* 0xbfe000000c0c7429 */ /* 0x001fcc0000000000 */
[----:B------:R0:W5:Y:S01]  /*1e60*/  F2F.F64.F32 R4, R19 ;  /* 0x0000001300047310 */ /* 0x0001620000201800 */
[----:B-1----:R-:W-:Y:S01]  /*1e70*/  IADD3 R16, PT, PT, R14, 0x1, RZ ;  /* 0x000000010e107810 */ /* 0x002fe20007ffe0ff */
[----:B------:R-:W-:Y:S01]  /*1e80*/  @P2 IMAD.MOV R16, RZ, RZ, R14 ;  /* 0x000000ffff102224 */ /* 0x000fe200078e020e */
[----:B---3--:R-:W-:Y:S02]  /*1e90*/  DADD R26, R26, -0.5 ;  /* 0xbfe000001a1a7429 */ /* 0x008fe40000000000 */
[----:B------:R-:W-:-:S03]  /*1ea0*/  DMUL R6, R6, R6 ;  /* 0x0000000606067228 */ /* 0x000fc60000000000 */
[----:B----4-:R-:W1:Y:S01]  /*1eb0*/  F2F.F64.F32 R14, R21 ;  /* 0x00000015000e7310 */ /* 0x010e620000201800 */
[----:B0-----:R-:W-:Y:S01]  /*1ec0*/  VIADD R19, R16, 0x1 ;  /* 0x0000000110137836 */ /* 0x001fe20000000000 */
[----:B--2---:R-:W-:Y:S01]  /*1ed0*/  DADD R24, R24, -0.5 ;  /* 0xbfe0000018187429 */ /* 0x004fe20000000000 */
[----:B------:R-:W-:-:S05]  /*1ee0*/  @P6 IMAD.MOV R19, RZ, RZ, R16 ;  /* 0x000000ffff136224 */ /* 0x000fca00078e0210 */
[----:B------:R-:W0:Y:S01]  /*1ef0*/  F2F.F64.F32 R28, R18 ;  /* 0x00000012001c7310 */ /* 0x000e220000201800 */
[----:B------:R-:W-:Y:S02]  /*1f00*/  DMUL R12, R12, R12 ;  /* 0x0000000c0c0c7228 */ /* 0x000fe40000000000 */
[----:B------:R-:W-:Y:S02]  /*1f10*/  DFMA R6, R26, R26, R6 ;  /* 0x0000001a1a06722b */ /* 0x000fe40000000006 */
[----:B-----5:R-:W-:-:S03]  /*1f20*/  DADD R4, R4, -0.5 ;  /* 0xbfe0000004047429 */ /* 0x020fc60000000000 */
[----:B------:R-:W2:Y:S01]  /*1f30*/  F2F.F64.F32 R16, R20 ;  /* 0x0000001400107310 */ /* 0x000ea20000201800 */
[----:B-1----:R-:W-:Y:S02]  /*1f40*/  DADD R14, R14, -0.5 ;  /* 0xbfe000000e0e7429 */ /* 0x002fe40000000000 */
[----:B------:R-:W-:Y:S02]  /*1f50*/  DFMA R12, R24, R24, R12 ;  /* 0x00000018180c722b */ /* 0x000fe4000000000c */
[----:B------:R-:W-:Y:S02]  /*1f60*/  DMUL R4, R4, R4 ;  /* 0x0000000404047228 */ /* 0x000fe40000000000 */
[----:B0-----:R-:W-:Y:S02]  /*1f70*/  DADD R28, R28, -0.5 ;  /* 0xbfe000001c1c7429 */ /* 0x001fe40000000000 */
[----:B------:R-:W-:Y:S01]  /*1f80*/  DSETP.GEU.AND P0, PT, R6, 0.25, PT ;  /* 0x3fd000000600742a */ /* 0x000fe20003f0e000 */
[----:B------:R-:W-:Y:S01]  /*1f90*/  VIADD R18, R19, 0x1 ;  /* 0x0000000113127836 */ /* 0x000fe20000000000 */
[----:B------:R-:W-:Y:S01]  /*1fa0*/  DMUL R14, R14, R14 ;  /* 0x0000000e0e0e7228 */ /* 0x000fe20000000000 */
[----:B------:R-:W-:Y:S01]  /*1fb0*/  @P5 IMAD.MOV R18, RZ, RZ, R19 ;  /* 0x000000ffff125224 */ /* 0x000fe200078e0213 */
[----:B------:R-:W-:-:S02]  /*1fc0*/  DSETP.GEU.AND P2, PT, R12, 0.25, PT ;  /* 0x3fd000000c00742a */ /* 0x000fc40003f4e000 */
[----:B--2---:R-:W-:Y:S01]  /*1fd0*/  DADD R16, R16, -0.5 ;  /* 0xbfe0000010107429 */ /* 0x004fe20000000000 */
[----:B------:R-:W-:Y:S01]  /*1fe0*/  VIADD R6, R18, 0x1 ;  /* 0x0000000112067836 */ /* 0x000fe20000000000 */
[----:B------:R-:W-:Y:S01]  /*1ff0*/  DFMA R4, R28, R28, R4 ;  /* 0x0000001c1c04722b */ /* 0x000fe20000000004 */
[----:B------:R-:W-:-:S04]  /*2000*/  @P1 IMAD.MOV R6, RZ, RZ, R18 ;  /* 0x000000ffff061224 */ /* 0x000fc800078e0212 */
[----:B------:R-:W-:Y:S01]  /*2010*/  VIADD R7, R6, 0x1 ;  /* 0x0000000106077836 */ /* 0x000fe20000000000 */
[----:B------:R-:W-:Y:S01]  /*2020*/  DFMA R14, R16, R16, R14 ;  /* 0x00000010100e722b */ /* 0x000fe2000000000e */
[----:B------:R-:W-:Y:S01]  /*2030*/  @P0 IMAD.MOV R7, RZ, RZ, R6 ;  /* 0x000000ffff070224 */ /* 0x000fe200078e0206 */
[----:B------:R-:W-:Y:S01]  /*2040*/  DSETP.GEU.AND P1, PT, R4, 0.25, PT ;  /* 0x3fd000000400742a */ /* 0x000fe20003f2e000 */
[----:B------:R-:W-:-:S03]  /*2050*/  ISETP.GE.U32.AND P0, PT, R22, R9, PT ;  /* 0x000000091600720c */ /* 0x000fc60003f06070 */
[----:B------:R-:W-:Y:S01]  /*2060*/  IADD3 R4, PT, PT, R7, 0x1, RZ ;  /* 0x0000000107047810 */ /* 0x000fe20007ffe0ff */
[----:B------:R-:W-:Y:S01]  /*2070*/  @P2 IMAD.MOV R4, RZ, RZ, R7 ;  /* 0x000000ffff042224 */ /* 0x000fe200078e0207 */
[----:B------:R-:W-:Y:S01]  /*2080*/  ISETP.GE.U32.AND.EX P0, PT, R23, R8, PT, P0 ;  /* 0x000000081700720c */ /* 0x000fe20003f06100 */
[----:B------:R-:W-:Y:S02]  /*2090*/  DSETP.GEU.AND P2, PT, R14, 0.25, PT ;  /* 0x3fd000000e00742a */ /* 0x000fe40003f4e000 */
[----:B------:R-:W-:-:S05]  /*20a0*/  VIADD R5, R4, 0x1 ;  /* 0x0000000104057836 */ /* 0x000fca0000000000 */
[----:B------:R-:W-:-:S04]  /*20b0*/  @P1 IMAD.MOV R5, RZ, RZ, R4 ;  /* 0x000000ffff051224 */ /* 0x000fc800078e0204 */
[----:B------:R-:W-:-:S03]  /*20c0*/  VIADD R23, R5, 0x1 ;  /* 0x0000000105177836 */ /* 0x000fc60000000000 */
[----:B------:R-:W-:Y:S01]  /*20d0*/  @P2 IMAD.MOV R23, RZ, RZ, R5 ;  /* 0x000000ffff172224 */ /* 0x000fe200078e0205 */
[----:B------:R-:W-:Y:S06]  /*20e0*/  @!P0 BRA `(.L_x_72) ;  /* 0x0000001800708947 */ /* 0x000fec0003800000 */
[----:B------:R-:W0:Y:S01]  /*20f0*/  LDCU.64 UR6, c[0x0][0x380] ;  /* 0x00007000ff0677ac */ /* 0x000e220008000a00 */
[-C--:B------:R-:W-:Y:S02]  /*2100*/  IADD3 R5, P4, PT, R9, R3.reuse, RZ ;  /* 0x0000000309057210 */ /* 0x080fe40007f9e0ff */
[----:B------:R-:W-:Y:S01]  /*2110*/  IADD3 R4, P5, PT, R10, -0x1000, RZ ;  /* 0xfffff0000a047810 */ /* 0x000fe20007fbe0ff */
[----:B------:R-:W-:Y:S01]  /*2120*/  UMOV UR4, URZ ;  /* 0x000000ff00047c82 */ /* 0x000fe20008000000 */
[----:B------:R-:W-:Y:S01]  /*2130*/  IADD3 R13, P2, P3, R2, R3, R9 ;  /* 0x00000003020d7210 */ /* 0x000fe20007b5e009 */
[----:B------:R-:W-:Y:S01]  /*2140*/  IMAD.X R6, RZ, RZ, R8, P4 ;  /* 0x000000ffff067224 */ /* 0x000fe200020e0608 */
[----:B------:R-:W-:Y:S02]  /*2150*/  ISETP.GT.U32.AND P0, PT, R5, R4, PT ;  /* 0x000000040500720c */ /* 0x000fe40003f04070 */
[----:B------:R-:W-:Y:S02]  /*2160*/  IADD3.X R7, PT, PT, R11, -0x1, RZ, P5, !PT ;  /* 0xffffffff0b077810 */ /* 0x000fe40002ffe4ff */
[----:B------:R-:W-:-:S02]  /*2170*/  LOP3.LUT R12, RZ, R2, RZ, 0x33, !PT ;  /* 0x00000002ff0c7212 */ /* 0x000fc400078e33ff */
[----:B------:R-:W-:Y:S02]  /*2180*/  ISETP.GT.U32.AND.EX P0, PT, R6, R7, PT, P0 ;  /* 0x000000070600720c */ /* 0x000fe40003f04100 */
[----:B------:R-:W-:Y:S02]  /*2190*/  IADD3.X R8, PT, PT, RZ, RZ, R8, P2, P3 ;  /* 0x000000ffff087210 */ /* 0x000fe400017e6408 */
[----:B------:R-:W-:Y:S02]  /*21a0*/  IADD3 R12, PT, PT, -R9, R10, R12 ;  /* 0x0000000a090c7210 */ /* 0x000fe40007ffe10c */
[----:B0-----:R-:W-:-:S04]  /*21b0*/  LEA R22, P1, R13, UR6, 0x3 ;  /* 0x000000060d167c11 */ /* 0x001fc8000f8218ff */
[----:B------:R-:W-:Y:S02]  /*21c0*/  IADD3 R22, P2, PT, R22, 0x2000, RZ ;  /* 0x0000200016167810 */ /* 0x000fe40007f5e0ff */
[----:B------:R-:W-:Y:S01]  /*21d0*/  LEA.HI.X R13, R13, UR7, R8, 0x3, P1 ;  /* 0x000000070d0d7c11 */ /* 0x000fe200088f1c08 */
[----:B------:R-:W-:-:S04]  /*21e0*/  IMAD.IADD R8, R12, 0x1, -R3 ;  /* 0x000000010c087824 */ /* 0x000fc800078e0a03 */
[----:B------:R-:W-:Y:S01]  /*21f0*/  IMAD.X R3, RZ, RZ, R13, P2 ;  /* 0x000000ffff037224 */ /* 0x000fe200010e060d */
[----:B------:R-:W-:Y:S06]  /*2200*/  @P0 BRA `(.L_x_73) ;  /* 0x0000000800d80947 */ /* 0x000fec0003800000 */
[----:B------:R-:W0:Y:S01]  /*2210*/  LDC.64 R10, c[0x0][0x3b8] ;  /* 0x0000ee00ff0a7b82 */ /* 0x000e220000000a00 */
[----:B------:R-:W1:Y:S01]  /*2220*/  LDCU.64 UR6, c[0x0][0x380] ;  /* 0x00007000ff0677ac */ /* 0x000e620008000a00 */
[----:B------:R-:W-:Y:S01]  /*2230*/  NOP ;  /* 0x0000000000007918 */ /* 0x000fe20000000000 */
.L_x_74:
[----:B------:R-:W-:-:S05]  /*2240*/  IADD3 R12, P0, PT, R2, R5, RZ ;  /* 0x00000005020c7210 */ /* 0x000fca0007f1e0ff */
[----:B------:R-:W-:Y:S01]  /*2250*/  IMAD.X R13, RZ, RZ, R6, P0 ;  /* 0x000000ffff0d7224 */ /* 0x000fe200000e0606 */
[----:B-1----:R-:W-:-:S04]  /*2260*/  LEA R26, P0, R12, UR6, 0x3 ;  /* 0x000000060c1a7c11 */ /* 0x002fc8000f8018ff */
[----:B------:R-:W-:-:S05]  /*2270*/  LEA.HI.X R27, R12, UR7, R13, 0x3, P0 ;  /* 0x000000070c1b7c11 */ /* 0x000fca00080f1c0d */
[----:B------:R-:W2:Y:S04]  /*2280*/  LDG.E.64 R16, desc[UR8][R26.64] ;  /* 0x000000081a107981 */ /* 0x000ea8000c1e1b00 */
[----:B------:R-:W3:Y:S04]  /*2290*/  LDG.E.64 R18, desc[UR8][R26.64+0x800] ;  /* 0x000800081a127981 */ /* 0x000ee8000c1e1b00 */
[----:B------:R-:W4:Y:S04]  /*22a0*/  LDG.E.64 R20, desc[UR8][R26.64+0x1000] ;  /* 0x001000081a147981 */ /* 0x000f28000c1e1b00 */
[----:B------:R-:W5:Y:S01]  /*22b0*/  LDG.E.64 R12, desc[UR8][R26.64+0x1800] ;  /* 0x001800081a0c7981 */ /* 0x000f62000c1e1b00 */
[----:B--2---:R-:W1:Y:S08]  /*22c0*/  F2F.F64.F32 R14, R17 ;  /* 0x00000011000e7310 */ /* 0x004e700000201800 */
[----:B------:R2:W0:Y:S01]  /*22d0*/  F2F.F64.F32 R24, R16 ;  /* 0x0000001000187310 */ /* 0x0004220000201800 */
[----:B-1----:R-:W-:Y:S01]  /*22e0*/  DADD R14, R14, -0.5 ;  /* 0xbfe000000e0e7429 */ /* 0x002fe20000000000 */
[----:B--2---:R-:W2:Y:S01]  /*22f0*/  LDG.E.64 R16, desc[UR8][R26.64+0x2800] ;  /* 0x002800081a107981 */ /* 0x004ea2000c1e1b00 */
[----:B0-----:R-:W-:-:S06]  /*2300*/  DADD R24, R24, -0.5 ;  /* 0xbfe0000018187429 */ /* 0x001fcc0000000000 */
[----:B------:R-:W-:-:S08]  /*2310*/  DMUL R14, R14, R14 ;  /* 0x0000000e0e0e7228 */ /* 0x000fd00000000000 */
[----:B------:R-:W-:-:S08]  /*2320*/  DFMA R14, R24, R24, R14 ;  /* 0x00000018180e722b */ /* 0x000fd0000000000e */
[----:B------:R-:W-:Y:S02]  /*2330*/  DSETP.GEU.AND P0, PT, R14, 0.25, PT ;  /* 0x3fd000000e00742a */ /* 0x000fe40003f0e000 */
[----:B------:R-:W2:Y:S01]  /*2340*/  LDG.E.64 R14, desc[UR8][R26.64+0x2000] ;  /* 0x002000081a0e7981 */ /* 0x000ea2000c1e1b00 */
[----:B---3--:R-:W0:Y:S08]  /*2350*/  F2F.F64.F32 R24, R19 ;  /* 0x0000001300187310 */ /* 0x008e300000201800 */
[----:B------:R1:W3:Y:S02]  /*2360*/  F2F.F64.F32 R28, R18 ;  /* 0x00000012001c7310 */ /* 0x0002e40000201800 */
[----:B-1----:R-:W2:Y:S01]  /*2370*/  LDG.E.64 R18, desc[UR8][R26.64+0x3000] ;  /* 0x003000081a127981 */ /* 0x002ea2000c1e1b00 */
[----:B0-----:R-:W-:-:S02]  /*2380*/  DADD R24, R24, -0.5 ;  /* 0xbfe0000018187429 */ /* 0x001fc40000000000 */
[----:B---3--:R-:W-:-:S06]  /*2390*/  DADD R28, R28, -0.5 ;  /* 0xbfe000001c1c7429 */ /* 0x008fcc0000000000 */
[----:B------:R-:W-:-:S08]  /*23a0*/  DMUL R24, R24, R24 ;  /* 0x0000001818187228 */ /* 0x000fd00000000000 */
[----:B------:R-:W-:Y:S02]  /*23b0*/  DFMA R28, R28, R28, R24 ;  /* 0x0000001c1c1c722b */ /* 0x000fe40000000018 */
[----:B----4-:R-:W0:Y:S06]  /*23c0*/  F2F.F64.F32 R24, R21 ;  /* 0x0000001500187310 */ /* 0x010e2c0000201800 */
[----:B------:R-:W-:Y:S02]  /*23d0*/  DSETP.GEU.AND P1, PT, R28, 0.25, PT ;  /* 0x3fd000001c00742a */ /* 0x000fe40003f2e000 */
[----:B------:R-:W1:Y:S01]  /*23e0*/  F2F.F64.F32 R28, R20 ;  /* 0x00000014001c7310 */ /* 0x000e620000201800 */
[----:B0-----:R-:W-:-:S02]  /*23f0*/  DADD R24, R24, -0.5 ;  /* 0xbfe0000018187429 */ /* 0x001fc40000000000 */
[----:B-1----:R-:W-:-:S06]  /*2400*/  DADD R28, R28, -0.5 ;  /* 0xbfe000001c1c7429 */ /* 0x002fcc0000000000 */
[----:B------:R-:W-:-:S08]  /*2410*/  DMUL R24, R24, R24 ;  /* 0x0000001818187228 */ /* 0x000fd00000000000 */
[----:B------:R-:W-:Y:S02]  /*2420*/  DFMA R28, R28, R28, R24 ;  /* 0x0000001c1c1c722b */ /* 0x000fe40000000018 */
[----:B-----5:R-:W0:Y:S06]  /*2430*/  F2F.F64.F32 R24, R13 ;  /* 0x0000000d00187310 */ /* 0x020e2c0000201800 */
[----:B------:R-:W-:Y:S02]  /*2440*/  DSETP.GEU.AND P6, PT, R28, 0.25, PT ;  /* 0x3fd000001c00742a */ /* 0x000fe40003fce000 */
[----:B------:R-:W1:Y:S01]  /*2450*/  F2F.F64.F32 R28, R12 ;  /* 0x0000000c001c7310 */ /* 0x000e620000201800 */
[----:B0-----:R-:W-:-:S02]  /*2460*/  DADD R24, R24, -0.5 ;  /* 0xbfe0000018187429 */ /* 0x001fc40000000000 */
[----:B-1----:R-:W-:-:S06]  /*2470*/  DADD R20, R28, -0.5 ;  /* 0xbfe000001c147429 */ /* 0x002fcc0000000000 */
[----:B------:R-:W-:-:S08]  /*2480*/  DMUL R24, R24, R24 ;  /* 0x0000001818187228 */ /* 0x000fd00000000000 */
[----:B------:R-:W-:-:S08]  /*2490*/  DFMA R24, R20, R20, R24 ;  /* 0x000000141418722b */ /* 0x000fd00000000018 */
[----:B------:R-:W-:Y:S01]  /*24a0*/  DSETP.GEU.AND P5, PT, R24, 0.25, PT ;  /* 0x3fd000001800742a */ /* 0x000fe20003fae000 */
[----:B--2---:R-:W0:Y:S08]  /*24b0*/  F2F.F64.F32 R28, R15 ;  /* 0x0000000f001c7310 */ /* 0x004e300000201800 */
[----:B------:R1:W2:Y:S01]  /*24c0*/  F2F.F64.F32 R20, R14 ;  /* 0x0000000e00147310 */ /* 0x0002a20000201800 */
[----:B0-----:R-:W-:Y:S01]  /*24d0*/  DADD R28, R28, -0.5 ;  /* 0xbfe000001c1c7429 */ /* 0x001fe20000000000 */
[----:B-1----:R-:W3:Y:S01]  /*24e0*/  LDG.E.64 R14, desc[UR8][R26.64+0x4000] ;  /* 0x004000081a0e7981 */ /* 0x002ee2000c1e1b00 */
[----:B--2---:R-:W-:-:S06]  /*24f0*/  DADD R12, R20, -0.5 ;  /* 0xbfe00000140c7429 */ /* 0x004fcc0000000000 */
[----:B------:R-:W-:-:S08]  /*2500*/  DMUL R28, R28, R28 ;  /* 0x0000001c1c1c7228 */ /* 0x000fd00000000000 */
[----:B------:R-:W-:Y:S01]  /*2510*/  DFMA R24, R12, R12, R28 ;  /* 0x0000000c0c18722b */ /* 0x000fe2000000001c */
[----:B------:R-:W2:Y:S01]  /*2520*/  LDG.E.64 R12, desc[UR8][R26.64+0x3800] ;  /* 0x003800081a0c7981 */ /* 0x000ea2000c1e1b00 */
[----:B------:R-:W0:Y:S08]  /*2530*/  F2F.F64.F32 R20, R17 ;  /* 0x0000001100147310 */ /* 0x000e300000201800 */
[----:B------:R1:W4:Y:S01]  /*2540*/  F2F.F64.F32 R28, R16 ;  /* 0x00000010001c7310 */ /* 0x0003220000201800 */
[----:B0-----:R-:W-:Y:S01]  /*2550*/  DADD R20, R20, -0.5 ;  /* 0xbfe0000014147429 */ /* 0x001fe20000000000 */
[----:B-1----:R-:W5:Y:S07]  /*2560*/  LDG.E.64 R16, desc[UR8][R26.64+0x4800] ;  /* 0x004800081a107981 */ /* 0x002f6e000c1e1b00 */
[----:B------:R-:W-:-:S02]  /*2570*/  DMUL R20, R20, R20 ;  /* 0x0000001414147228 */ /* 0x000fc40000000000 */
[----:B----4-:R-:W-:-:S08]  /*2580*/  DADD R28, R28, -0.5 ;  /* 0xbfe000001c1c7429 */ /* 0x010fd00000000000 */
[----:B------:R-:W-:Y:S01]  /*2590*/  DFMA R28, R28, R28, R20 ;  /* 0x0000001c1c1c722b */ /* 0x000fe20000000014 */
[----:B------:R-:W0:Y:S01]  /*25a0*/  F2F.F64.F32 R20, R19 ;  /* 0x0000001300147310 */ /* 0x000e220000201800 */
[----:B------:R-:W-:-:S07]  /*25b0*/  DSETP.GEU.AND P2, PT, R24, 0.25, PT ;  /* 0x3fd000001800742a */ /* 0x000fce0003f4e000 */
[----:B------:R-:W1:Y:S01]  /*25c0*/  F2F.F64.F32 R24, R18 ;  /* 0x0000001200187310 */ /* 0x000e620000201800 */
[----:B0-----:R-:W-:Y:S02]  /*25d0*/  DADD R20, R20, -0.5 ;  /* 0xbfe0000014147429 */ /* 0x001fe40000000000 */
[----:B-1----:R-:W-:-:S06]  /*25e0*/  DADD R24, R24, -0.5 ;  /* 0xbfe0000018187429 */ /* 0x002fcc0000000000 */
[----:B------:R-:W-:-:S08]  /*25f0*/  DMUL R20, R20, R20 ;  /* 0x0000001414147228 */ /* 0x000fd00000000000 */
[----:B------:R-:W-:Y:S01]  /*2600*/  DFMA R20, R24, R24, R20 ;  /* 0x000000181814722b */ /* 0x000fe20000000014 */
[----:B------:R-:W4:Y:S01]  /*2610*/  LDG.E.64 R24, desc[UR8][R26.64+0x5000] ;  /* 0x005000081a187981 */ /* 0x000f22000c1e1b00 */
[----:B------:R-:W-:-:S06]  /*2620*/  DSETP.GEU.AND P4, PT, R28, 0.25, PT ;  /* 0x3fd000001c00742a */ /* 0x000fcc0003f8e000 */
[----:B------:R-:W-:Y:S01]  /*2630*/  DSETP.GEU.AND P3, PT, R20, 0.25, PT ;  /* 0x3fd000001400742a */ /* 0x000fe20003f6e000 */
        /* <DEDUP_REMOVED lines=8> */
[----:B------:R1:W2:Y:S01]  /*26c0*/  F2F.F64.F32 R20, R14 ;  /* 0x0000000e00147310 */ /* 0x0002a20000201800 */
[----:B0-----:R-:W-:Y:S01]  /*26d0*/  DADD R18, R18, -0.5 ;  /* 0xbfe0000012127429 */ /* 0x001fe20000000000 */
[----:B-1----:R-:W-:Y:S01]  /*26e0*/  IADD3 R14, PT, PT, R23, 0x1, RZ ;  /* 0x00000001170e7810 */ /* 0x002fe20007ffe0ff */
[----:B------:R-:W-:-:S04]  /*26f0*/  @P0 IMAD.MOV R14, RZ, RZ, R23 ;  /* 0x000000ffff0e0224 */ /* 0x000fc800078e0217 */
[----:B------:R-:W-:Y:S02]  /*2700*/  DSETP.GEU.AND P0, PT, R28, 0.25, PT ;  /* 0x3fd000001c00742a */ /* 0x000fe40003f0e000 */
[----:B------:R-:W-:Y:S02]  /*2710*/  DMUL R28, R18, R18 ;  /* 0x00000012121c7228 */ /* 0x000fe40000000000 */
[----:B-----5:R-:W0:Y:S01]  /*2720*/  F2F.F64.F32 R18, R17 ;  /* 0x0000001100127310 */ /* 0x020e220000201800 */
[----:B--2---:R-:W-:Y:S01]  /*2730*/  DADD R20, R20, -0.5 ;  /* 0xbfe0000014147429 */ /* 0x004fe20000000000 */
[----:B------:R-:W-:-:S07]  /*2740*/  VIADD R23, R14, 0x1 ;  /* 0x000000010e177836 */ /* 0x000fce0000000000 */
[----:B------:R-:W-:Y:S02]  /*2750*/  DFMA R28, R20, R20, R28 ;  /* 0x00000014141c722b */ /* 0x000fe4000000001c */
[----:B------:R1:W2:Y:S01]  /*2760*/  F2F.F64.F32 R20, R16 ;  /* 0x0000001000147310 */ /* 0x0002a20000201800 */
[----:B------:R-:W-:Y:S02]  /*2770*/  @P1 IMAD.MOV R23, RZ, RZ, R14 ;  /* 0x000000ffff171224 */ /* 0x000fe400078e020e */
[----:B------:R-:W5:Y:S01]  /*2780*/  LDG.E.64 R14, desc[UR8][R26.64+0x6000] ;  /* 0x006000081a0e7981 */ /* 0x000f62000c1e1b00 */
[----:B0-----:R-:W-:Y:S02]  /*2790*/  DADD R18, R18, -0.5 ;  /* 0xbfe0000012127429 */ /* 0x001fe40000000000 */
[----:B------:R-:W-:Y:S01]  /*27a0*/  DSETP.GEU.AND P1, PT, R28, 0.25, PT ;  /* 0x3fd000001c00742a */ /* 0x000fe20003f2e000 */
[----:B-1----:R-:W5:Y:S05]  /*27b0*/  LDG.E.64 R16, desc[UR8][R26.64+0x6800] ;  /* 0x006800081a107981 */ /* 0x002f6a000c1e1b00 */
[----:B------:R-:W-:-:S02]  /*27c0*/  DMUL R28, R18, R18 ;  /* 0x00000012121c7228 */ /* 0x000fc40000000000 */
[----:B----4-:R-:W0:Y:S01]  /*27d0*/  F2F.F64.F32 R18, R25 ;  /* 0x0000001900127310 */ /* 0x010e220000201800 */
[----:B--2---:R-:W-:-:S08]  /*27e0*/  DADD R20, R20, -0.5 ;  /* 0xbfe0000014147429 */ /* 0x004fd00000000000 */
[----:B------:R-:W-:Y:S01]  /*27f0*/  DFMA R20, R20, R20, R28 ;  /* 0x000000141414722b */ /* 0x000fe2000000001c */
[----:B------:R-:W1:Y:S01]  /*2800*/  F2F.F64.F32 R28, R24 ;  /* 0x00000018001c7310 */ /* 0x000e620000201800 */
[----:B0-----:R-:W-:-:S08]  /*2810*/  DADD R18, R18, -0.5 ;  /* 0xbfe0000012127429 */ /* 0x001fd00000000000 */
[----:B------:R-:W-:Y:S02]  /*2820*/  DMUL R18, R18, R18 ;  /* 0x0000001212127228 */ /* 0x000fe40000000000 */
[----:B-1----:R-:W-:Y:S01]  /*2830*/  DADD R28, R28, -0.5 ;  /* 0xbfe000001c1c7429 */ /* 0x002fe20000000000 */
[----:B------:R-:W-:-:S07]  /*2840*/  VIADD R24, R23, 0x1 ;  /* 0x0000000117187836 */ /* 0x000fce0000000000 */
[----:B------:R-:W-:Y:S01]  /*2850*/  DFMA R28, R28, R28, R18 ;  /* 0x0000001c1c1c722b */ /* 0x000fe20000000012 */
[----:B------:R-:W2:Y:S01]  /*2860*/  LDG.E.64 R18, desc[UR8][R26.64+0x7000] ;  /* 0x007000081a127981 */ /* 0x000ea2000c1e1b00 */
[----:B------:R-:W-:Y:S01]  /*2870*/  @P6 IMAD.MOV R24, RZ, RZ, R23 ;  /* 0x000000ffff186224 */ /* 0x000fe200078e0217 */
[----:B------:R-:W-:Y:S02]  /*2880*/  DSETP.GEU.AND P6, PT, R20, 0.25, PT ;  /* 0x3fd000001400742a */ /* 0x000fe40003fce000 */
[----:B------:R0:W4:Y:S01]  /*2890*/  LDG.E.64 R20, desc[UR8][R26.64+0x7800] ;  /* 0x007800081a147981 */ /* 0x000122000c1e1b00 */
[----:B------:R-:W-:Y:S02]  /*28a0*/  VIADD R23, R24, 0x1 ;  /* 0x0000000118177836 */ /* 0x000fe40000000000 */
[----:B------:R-:W-:Y:S01]  /*28b0*/  @P5 IMAD.MOV R23, RZ, RZ, R24 ;  /* 0x000000ffff175224 */ /* 0x000fe200078e0218 */
[----:B------:R-:W-:Y:S01]  /*28c0*/  DSETP.GEU.AND P5, PT, R28, 0.25, PT ;  /* 0x3fd000001c00742a */ /* 0x000fe20003fae000 */
[----:B---3--:R-:W1:Y:S08]  /*28d0*/  F2F.F64.F32 R24, R13 ;  /* 0x0000000d00187310 */ /* 0x008e700000201800 */
[----:B------:R-:W3:Y:S01]  /*28e0*/  F2F.F64.F32 R28, R12 ;  /* 0x0000000c001c7310 */ /* 0x000ee20000201800 */
[----:B-1----:R-:W-:-:S02]  /*28f0*/  DADD R24, R24, -0.5 ;  /* 0xbfe0000018187429 */ /* 0x002fc40000000000 */
[----:B---3--:R-:W-:-:S06]  /*2900*/  DADD R12, R28, -0.5 ;  /* 0xbfe000001c0c7429 */ /* 0x008fcc0000000000 */
[----:B------:R-:W-:Y:S02]  /*2910*/  DMUL R28, R24, R24 ;  /* 0x00000018181c7228 */ /* 0x000fe40000000000 */
[----:B-----5:R-:W1:Y:S08]  /*2920*/  F2F.F64.F32 R24, R15 ;  /* 0x0000000f00187310 */ /* 0x020e700000201800 */
[----:B0-----:R-:W0:Y:S01]  /*2930*/  F2F.F64.F32 R26, R14 ;  /* 0x0000000e001a7310 */ /* 0x001e220000201800 */
[----:B------:R-:W-:Y:S01]  /*2940*/  DFMA R28, R12, R12, R28 ;  /* 0x0000000c0c1c722b */ /* 0x000fe2000000001c */
[----:B------:R-:W-:Y:S01]  /*2950*/  VIADD R13, R23, 0x1 ;  /* 0x00000001170d7836 */ /* 0x000fe20000000000 */
[----:B-1----:R-:W-:Y:S01]  /*2960*/  DADD R24, R24, -0.5 ;  /* 0xbfe0000018187429 */ /* 0x002fe20000000000 */
[----:B------:R-:W-:-:S05]  /*2970*/  @P2 IMAD.MOV R13, RZ, RZ, R23 ;  /* 0x000000ffff0d2224 */ /* 0x000fca00078e0217 */
[----:B------:R-:W-:Y:S01]  /*2980*/  IADD3 R23, PT, PT, R13, 0x1, RZ ;  /* 0x000000010d177810 */ /* 0x000fe20007ffe0ff */
[----:B0-----:R-:W-:Y:S01]  /*2990*/  DADD R26, R26, -0.5 ;  /* 0xbfe000001a1a7429 */ /* 0x001fe20000000000 */
[----:B------:R-:W-:Y:S01]  /*29a0*/  @P4 IMAD.MOV R23, RZ, RZ, R13 ;  /* 0x000000ffff174224 */ /* 0x000fe200078e020d */
[----:B------:R-:W-:Y:S01]  /*29b0*/  DMUL R24, R24, R24 ;  /* 0x0000001818187228 */ /* 0x000fe20000000000 */
[----:B------:R-:W0:Y:S07]  /*29c0*/  F2F.F64.F32 R12, R17 ;  /* 0x00000011000c7310 */ /* 0x000e2e0000201800 */
[----:B------:R-:W-:Y:S01]  /*29d0*/  DFMA R24, R26, R26, R24 ;  /* 0x0000001a1a18722b */ /* 0x000fe20000000018 */
[----:B------:R1:W3:Y:S01]  /*29e0*/  F2F.F64.F32 R26, R16 ;  /* 0x00000010001a7310 */ /* 0x0002e20000201800 */
[----:B------:R-:W-:-:S02]  /*29f0*/  DSETP.GEU.AND P2, PT, R28, 0.25, PT ;  /* 0x3fd000001c00742a */ /* 0x000fc40003f4e000 */
[----:B0-----:R-:W-:Y:S01]  /*2a00*/  DADD R12, R12, -0.5 ;  /* 0xbfe000000c0c7429 */ /* 0x001fe20000000000 */
[----:B-1----:R-:W-:Y:S02]  /*2a10*/  VIADD R16, R23, 0x1 ;  /* 0x0000000117107836 */ /* 0x002fe40000000000 */
[----:B------:R-:W-:Y:S02]  /*2a20*/  @P3 IMAD.MOV R16, RZ, RZ, R23 ;  /* 0x000000ffff103224 */ /* 0x000fe400078e0217 */
[----:B--2---:R-:W0:Y:S02]  /*2a30*/  F2F.F64.F32 R14, R19 ;  /* 0x00000013000e7310 */ /* 0x004e240000201800 */
[----:B------:R-:W-:Y:S01]  /*2a40*/  VIADD R28, R16, 0x1 ;  /* 0x00000001101c7836 */ /* 0x000fe20000000000 */
[----:B---3--:R-:W-:Y:S01]  /*2a50*/  DADD R26, R26, -0.5 ;  /* 0xbfe000001a1a7429 */ /* 0x008fe20000000000 */
[----:B------:R-:W-:Y:S01]  /*2a60*/  @P0 IMAD.MOV R28, RZ, RZ, R16 ;  /* 0x000000ffff1c0224 */ /* 0x000fe200078e0210 */
[----:B------:R-:W-:-:S02]  /*2a70*/  DSETP.GEU.AND P0, PT, R24, 0.25, PT ;  /* 0x3fd000001800742a */ /* 0x000fc40003f0e000 */
[----:B------:R-:W-:Y:S01]  /*2a80*/  DMUL R12, R12, R12 ;  /* 0x0000000c0c0c7228 */ /* 0x000fe20000000000 */
[----:B------:R-:W1:Y:S01]  /*2a90*/  F2F.F64.F32 R24, R18 ;  /* 0x0000001200187310 */ /* 0x000e620000201800 */
[----:B------:R-:W-:-:S07]  /*2aa0*/  VIADD R23, R28, 0x1 ;  /* 0x000000011c177836 */ /* 0x000fce0000000000 */
[----:B----4-:R-:W2:Y:S01]  /*2ab0*/  F2F.F64.F32 R16, R21 ;  /* 0x0000001500107310 */ /* 0x010ea20000201800 */
[----:B------:R-:W-:Y:S01]  /*2ac0*/  @P1 IMAD.MOV R23, RZ, RZ, R28 ;  /* 0x000000ffff171224 */ /* 0x000fe200078e021c */
[----:B0-----:R-:W-:Y:S02]  /*2ad0*/  DADD R14, R14, -0.5 ;  /* 0xbfe000000e0e7429 */ /* 0x001fe40000000000 */
[----:B------:R-:W-:Y:S01]  /*2ae0*/  DFMA R12, R26, R26, R12 ;  /* 0x0000001a1a0c722b */ /* 0x000fe2000000000c */
[----:B------:R-:W-:-:S03]  /*2af0*/  VIADD R19, R23, 0x1 ;  /* 0x0000000117137836 */ /* 0x000fc60000000000 */
[----:B------:R-:W0:Y:S01]  /*2b00*/  F2F.F64.F32 R26, R20 ;  /* 0x00000014001a7310 */ /* 0x000e220000201800 */
[----:B------:R-:W-:Y:S01]  /*2b10*/  @P6 IMAD.MOV R19, RZ, RZ, R23 ;  /* 0x000000ffff136224 */ /* 0x000fe200078e0217 */
[----:B-1----:R-:W-:Y:S02]  /*2b20*/  DADD R24, R24, -0.5 ;  /* 0xbfe0000018187429 */ /* 0x002fe40000000000 */
[----:B------:R-:W-:Y:S02]  /*2b30*/  DMUL R14, R14, R14 ;  /* 0x0000000e0e0e7228 */ /* 0x000fe40000000000 */
[----:B--2---:R-:W-:Y:S01]  /*2b40*/  DADD R16, R16, -0.5 ;  /* 0xbfe0000010107429 */ /* 0x004fe20000000000 */
[----:B------:R-:W-:Y:S01]  /*2b50*/  IADD3 R18, PT, PT, R19, 0x1, RZ ;  /* 0x0000000113127810 */ /* 0x000fe20007ffe0ff */
[----:B------:R-:W-:Y:S01]  /*2b60*/  @P5 IMAD.MOV R18, RZ, RZ, R19 ;  /* 0x000000ffff125224 */ /* 0x000fe200078e0213 */
[----:B------:R-:W-:-:S03]  /*2b70*/  DSETP.GEU.AND P1, PT, R12, 0.25, PT ;  /* 0x3fd000000c00742a */ /* 0x000fc60003f2e000 */
[----:B------:R-:W-:Y:S01]  /*2b80*/  DFMA R14, R24, R24, R14 ;  /* 0x00000018180e722b */ /* 0x000fe2000000000e */
[----:B------:R-:W-:Y:S02]  /*2b90*/  VIADD R19, R18, 0x1 ;  /* 0x0000000112137836 */ /* 0x000fe40000000000 */
[----:B------:R-:W-:Y:S01]  /*2ba0*/  @P2 IMAD.MOV R19, RZ, RZ, R18 ;  /* 0x000000ffff132224 */ /* 0x000fe200078e0212 */
[----:B0-----:R-:W-:Y:S02]  /*2bb0*/  DADD R26, R26, -0.5 ;  /* 0xbfe000001a1a7429 */ /* 0x001fe40000000000 */
[----:B------:R-:W-:Y:S01]  /*2bc0*/  DMUL R16, R16, R16 ;  /* 0x0000001010107228 */ /* 0x000fe20000000000 */
[----:B------:R-:W-:Y:S01]  /*2bd0*/  VIADD R13, R19, 0x1 ;  /* 0x00000001130d7836 */ /* 0x000fe20000000000 */
[----:B------:R-:W-:Y:S01]  /*2be0*/  IADD3 R12, P3, PT, -R5, R10, RZ ;  /* 0x0000000a050c7210 */ /* 0x000fe20007f7e1ff */
[----:B------:R-:W-:Y:S01]  /*2bf0*/  @P0 IMAD.MOV R13, RZ, RZ, R19 ;  /* 0x000000ffff0d0224 */ /* 0x000fe200078e0213 */
[----:B------:R-:W-:-:S02]  /*2c00*/  DSETP.GEU.AND P2, PT, R14, 0.25, PT ;  /* 0x3fd000000e00742a */ /* 0x000fc40003f4e000 */
[----:B------:R-:W-:Y:S01]  /*2c10*/  ISETP.GE.U32.AND P0, PT, R12, R9, PT ;  /* 0x000000090c00720c */ /* 0x000fe20003f06070 */
[----:B------:R-:W-:Y:S01]  /*2c20*/  VIADD R14, R13, 0x1 ;  /* 0x000000010d0e7836 */ /* 0x000fe20000000000 */
[----:B------:R-:W-:Y:S01]  /*2c30*/  DFMA R16, R26, R26, R16 ;  /* 0x0000001a1a10722b */ /* 0x000fe20000000010 */
[----:B------:R-:W-:Y:S01]  /*2c40*/  @P1 IMAD.MOV R14, RZ, RZ, R13 ;  /* 0x000000ffff0e1224 */ /* 0x000fe200078e020d */
[----:B------:R-:W-:Y:S01]  /*2c50*/  SHF.R.S32.HI R13, RZ, 0x1f, R9 ;  /* 0x0000001fff0d7819 */ /* 0x000fe20000011409 */
[----:B------:R-:W-:-:S05]  /*2c60*/  IMAD.X R12, R11, 0x1, ~R6, P3 ;  /* 0x000000010b0c7824 */ /* 0x000fca00018e0e06 */
[----:B------:R-:W-:Y:S01]  /*2c70*/  ISETP.GE.U32.AND.EX P0, PT, R12, R13, PT, P0 ;  /* 0x0000000d0c00720c */ /* 0x000fe20003f06100 */
[----:B------:R-:W-:Y:S01]  /*2c80*/  DSETP.GEU.AND P1, PT, R16, 0.25, PT ;  /* 0x3fd000001000742a */ /* 0x000fe20003f2e000 */
[C---:B------:R-:W-:Y:S01]  /*2c90*/  VIADD R15, R14.reuse, 0x1 ;  /* 0x000000010e0f7836 */ /* 0x040fe20000000000 */
[----:B------:R-:W-:Y:S02]  /*2ca0*/  @P2 IADD3 R15, PT, PT, R14, RZ, RZ ;  /* 0x000000ff0e0f2210 */ /* 0x000fe40007ffe0ff */
[----:B------:R-:W-:-:S03]  /*2cb0*/  LEA R22, P2, R9, R22, 0x3 ;  /* 0x0000001609167211 */ /* 0x000fc600078418ff */
[----:B------:R-:W-:Y:S01]  /*2cc0*/  VIADD R23, R15, 0x1 ;  /* 0x000000010f177836 */ /* 0x000fe20000000000 */
[----:B------:R-:W-:-:S06]  /*2cd0*/  LEA.HI.X R3, R9, R3, R13, 0x3, P2 ;  /* 0x0000000309037211 */ /* 0x000fcc00010f1c0d */
[----:B------:R-:W-:Y:S01]  /*2ce0*/  @P1 IMAD.MOV R23, RZ, RZ, R15 ;  /* 0x000000ffff171224 */ /* 0x000fe200078e020f */
[----:B------:R-:W-:Y:S06]  /*2cf0*/  @!P0 BRA `(.L_x_72) ;  /* 0x0000000c006c8947 */ /* 0x000fec0003800000 */
[----:B------:R-:W-:Y:S01]  /*2d00*/  IADD3 R5, P0, PT, R9, R5, RZ ;  /* 0x0000000509057210 */ /* 0x000fe20007f1e0ff */
[----:B------:R-:W-:Y:S01]  /*2d10*/  UIADD3 UR4, UPT, UPT, UR4, 0x1, URZ ;  /* 0x0000000104047890 */ /* 0x000fe2000fffe0ff */
[----:B------:R-:W-:-:S03]  /*2d20*/  IMAD.IADD R8, R8, 0x1, -R9 ;  /* 0x0000000108087824 */ /* 0x000fc600078e0a09 */
[----:B------:R-:W-:Y:S01]  /*2d30*/  IMAD.X R6, R13, 0x1, R6, P0 ;  /* 0x000000010d067824 */ /* 0x000fe200000e0606 */
[----:B------:R-:W-:-:S04]  /*2d40*/  ISETP.GT.U32.AND P0, PT, R5, R4, PT ;  /* 0x000000040500720c */ /* 0x000fc80003f04070 */
[----:B------:R-:W-:-:S13]  /*2d50*/  ISETP.GT.U32.AND.EX P0, PT, R6, R7, PT, P0 ;  /* 0x000000070600720c */ /* 0x000fda0003f04100 */
[----:B------:R-:W-:Y:S05]  /*2d60*/  @!P0 BRA `(.L_x_74) ;  /* 0xfffffff400348947 */ /* 0x000fea000383ffff */
.L_x_73:
[----:B------:R-:W-:Y:S01]  /*2d70*/  IMAD.IADD R7, R10, 0x1, -R5 ;  /* 0x000000010a077824 */ /* 0x000fe200078e0a05 */
[----:B------:R-:W-:Y:S01]  /*2d80*/  ISETP.GE.U32.AND P1, PT, R5, R10, PT ;  /* 0x0000000a0500720c */ /* 0x000fe20003f26070 */
[----:B------:R-:W-:Y:S03]  /*2d90*/  BSSY.RECONVERGENT B1, `(.L_x_72) ;  /* 0x00000d1000017945 */ /* 0x000fe60003800200 */
[----:B------:R-:W-:-:S04]  /*2da0*/  ISETP.GE.AND P0, PT, R2, R7, PT ;  /* 0x000000070200720c */ /* 0x000fc80003f06270 */
[----:B------:R-:W-:-:S13]  /*2db0*/  ISETP.GE.U32.OR.EX P0, PT, R6, R11, P0, P1 ;  /* 0x0000000b0600720c */ /* 0x000fda0000706510 */
[----:B------:R-:W-:Y:S05]  /*2dc0*/  @P0 BRA `(.L_x_75) ;  /* 0x0000000c00340947 */ /* 0x000fea0003800000 */
[----:B------:R-:W0:Y:S01]  /*2dd0*/  LDC R4, c[0x0][0x3c0] ;  /* 0x0000f000ff047b82 */ /* 0x000e220000000800 */
[----:B------:R-:W-:Y:S01]  /*2de0*/  LOP3.LUT R7, RZ, R2, RZ, 0x33, !PT ;  /* 0x00000002ff077212 */ /* 0x000fe200078e33ff */
[----:B------:R-:W-:Y:S01]  /*2df0*/  IMAD.SHL.U32 R11, R0, 0x1000, RZ ;  /* 0x00001000000b7824 */ /* 0x000fe200078e00ff */
[----:B------:R-:W-:Y:S03]  /*2e00*/  BSSY.RECONVERGENT B2, `(.L_x_76) ;  /* 0x0000067000027945 */ /* 0x000fe60003800200 */
[----:B------:R-:W-:-:S05]  /*2e10*/  IMAD.IADD R10, R7, 0x1, R10 ;  /* 0x00000001070a7824 */ /* 0x000fca00078e020a */
[----:B------:R-:W-:Y:S01]  /*2e20*/  IADD3 R9, PT, PT, R10, -R9, -R11 ;  /* 0x800000090a097210 */ /* 0x000fe20007ffe80b */
[----:B0-----:R-:W-:-:S04]  /*2e30*/  IMAD R4, R4, UR4, RZ ;  /* 0x0000000404047c24 */ /* 0x001fc8000f8e02ff */
[----:B------:R-:W-:-:S05]  /*2e40*/  IMAD R4, R4, -0x1000, R9 ;  /* 0xfffff00004047824 */ /* 0x000fca00078e0209 */
[C---:B------:R-:W-:Y:S02]  /*2e50*/  ISETP.GE.U32.AND P1, PT, R4.reuse, 0x700, PT ;  /* 0x000007000400780c */ /* 0x040fe40003f26070 */
[----:B------:R-:W-:Y:S01]  /*2e60*/  LEA.HI R7, R4, 0x1, RZ, 0x18 ;  /* 0x0000000104077811 */ /* 0x000fe200078fc0ff */
[----:B------:R-:W-:-:S03]  /*2e70*/  IMAD.MOV.U32 R4, RZ, RZ, R2 ;  /* 0x000000ffff047224 */ /* 0x000fc600078e0002 */
[----:B------:R-:W-:-:S04]  /*2e80*/  LOP3.LUT R11, R7, 0x7, RZ, 0xc0, !PT ;  /* 0x00000007070b7812 */ /* 0x000fc800078ec0ff */
[----:B------:R-:W-:-:S03]  /*2e90*/  ISETP.NE.AND P0, PT, R11, RZ, PT ;  /* 0x000000ff0b00720c */ /* 0x000fc60003f05270 */
[----:B------:R-:W-:Y:S10]  /*2ea0*/  @!P1 BRA `(.L_x_77) ;  /* 0x0000000400709947 */ /* 0x000ff40003800000 */
[----:B------:R-:W-:Y:S01]  /*2eb0*/  LEA.HI R8, R8, 0x1, RZ, 0x18 ;  /* 0x0000000108087811 */ /* 0x000fe200078fc0ff */
[----:B------:R-:W-:-:S03]  /*2ec0*/  IMAD.MOV.U32 R4, RZ, RZ, R2 ;  /* 0x000000ffff047224 */ /* 0x000fc600078e0002 */
[----:B------:R-:W-:-:S04]  /*2ed0*/  LOP3.LUT R8, R8, 0x1fffff8, RZ, 0xc0, !PT ;  /* 0x01fffff808087812 */ /* 0x000fc800078ec0ff */
[----:B------:R-:W-:-:S07]  /*2ee0*/  IADD3 R26, PT, PT, -R8, RZ, RZ ;  /* 0x000000ff081a7210 */ /* 0x000fce0007ffe1ff */
.L_x_78:
[----:B------:R-:W-:Y:S02]  /*2ef0*/  IMAD.MOV.U32 R28, RZ, RZ, R22 ;  /* 0x000000ffff1c7224 */ /* 0x000fe400078e0016 */
[----:B------:R-:W-:-:S05]  /*2f00*/  IMAD.MOV.U32 R29, RZ, RZ, R3 ;  /* 0x000000ffff1d7224 */ /* 0x000fca00078e0003 */
[----:B------:R-:W2:Y:S04]  /*2f10*/  LDG.E.64 R18, desc[UR8][R28.64+-0x2000] ;  /* 0xffe000081c127981 */ /* 0x000ea8000c1e1b00 */
[----:B------:R-:W3:Y:S04]  /*2f20*/  LDG.E.64 R24, desc[UR8][R28.64+-0x1800] ;  /* 0xffe800081c187981 */ /* 0x000ee8000c1e1b00 */
[----:B------:R-:W4:Y:S04]  /*2f30*/  LDG.E.64 R8, desc[UR8][R28.64+-0x1000] ;  /* 0xfff000081c087981 */ /* 0x000f28000c1e1b00 */
[----:B------:R-:W5:Y:S04]  /*2f40*/  LDG.E.64 R12, desc[UR8][R28.64+-0x800] ;  /* 0xfff800081c0c7981 */ /* 0x000f68000c1e1b00 */
[----:B------:R-:W5:Y:S01]  /*2f50*/  LDG.E.64 R14, desc[UR8][R28.64] ;  /* 0x000000081c0e7981 */ /* 0x000f62000c1e1b00 */
[----:B--2---:R-:W0:Y:S08]  /*2f60*/  F2F.F64.F32 R16, R19 ;  /* 0x0000001300107310 */ /* 0x004e300000201800 */
[----:B------:R-:W1:Y:S01]  /*2f70*/  F2F.F64.F32 R20, R18 ;  /* 0x0000001200147310 */ /* 0x000e620000201800 */
[----:B0-----:R-:W-:-:S08]  /*2f80*/  DADD R16, R16, -0.5 ;  /* 0xbfe0000010107429 */ /* 0x001fd00000000000 */
[----:B------:R-:W-:Y:S02]  /*2f90*/  DMUL R16, R16, R16 ;  /* 0x0000001010107228 */ /* 0x000fe40000000000 */
[----:B-1----:R-:W-:Y:S01]  /*2fa0*/  DADD R18, R20, -0.5 ;  /* 0xbfe0000014127429 */ /* 0x002fe20000000000 */
[----:B---3--:R-:W0:Y:S07]  /*2fb0*/  F2F.F64.F32 R20, R25 ;  /* 0x0000001900147310 */ /* 0x008e2e0000201800 */
[----:B------:R-:W-:Y:S01]  /*2fc0*/  DFMA R18, R18, R18, R16 ;  /* 0x000000121212722b */ /* 0x000fe20000000010 */
[----:B------:R-:W2:Y:S01]  /*2fd0*/  LDG.E.64 R16, desc[UR8][R28.64+0x800] ;  /* 0x000800081c107981 */ /* 0x000ea2000c1e1b00 */
[----:B------:R-:W1:Y:S06]  /*2fe0*/  F2F.F64.F32 R24, R24 ;  /* 0x0000001800187310 */ /* 0x000e6c0000201800 */
[----:B------:R-:W-:-:S02]  /*2ff0*/  DSETP.GEU.AND P1, PT, R18, 0.25, PT ;  /* 0x3fd000001200742a */ /* 0x000fc40003f2e000 */
[----:B0-----:R-:W-:Y:S01]  /*3000*/  DADD R20, R20, -0.5 ;  /* 0xbfe0000014147429 */ /* 0x001fe20000000000 */
[----:B------:R-:W3:Y:S07]  /*3010*/  LDG.E.64 R18, desc[UR8][R28.64+0x1000] ;  /* 0x001000081c127981 */ /* 0x000eee000c1e1b00 */
[----:B------:R-:W-:Y:S02]  /*3020*/  DMUL R20, R20, R20 ;  /* 0x0000001414147228 */ /* 0x000fe40000000000 */
[----:B-1----:R-:W-:-:S08]  /*3030*/  DADD R24, R24, -0.5 ;  /* 0xbfe0000018187429 */ /* 0x002fd00000000000 */
[----:B------:R-:W-:Y:S01]  /*3040*/  DFMA R24, R24, R24, R20 ;  /* 0x000000181818722b */ /* 0x000fe20000000014 */
[----:B------:R-:W3:Y:S07]  /*3050*/  LDG.E.64 R20, desc[UR8][R28.64+0x1800] ;  /* 0x001800081c147981 */ /* 0x000eee000c1e1b00 */
[----:B------:R-:W-:Y:S02]  /*3060*/  DSETP.GEU.AND P2, PT, R24, 0.25, PT ;  /* 0x3fd000001800742a */ /* 0x000fe40003f4e000 */
[----:B----4-:R-:W0:Y:S08]  /*3070*/  F2F.F64.F32 R24, R9 ;  /* 0x0000000900187310 */ /* 0x010e300000201800 */
[----:B------:R-:W1:Y:S01]  /*3080*/  F2F.F64.F32 R8, R8 ;  /* 0x0000000800087310 */ /* 0x000e620000201800 */
[----:B0-----:R-:W-:-:S02]  /*3090*/  DADD R24, R24, -0.5 ;  /* 0xbfe0000018187429 */ /* 0x001fc40000000000 */
[----:B-1----:R-:W-:-:S06]  /*30a0*/  DADD R8, R8, -0.5 ;  /* 0xbfe0000008087429 */ /* 0x002fcc0000000000 */
[----:B------:R-:W-:-:S08]  /*30b0*/  DMUL R24, R24, R24 ;  /* 0x0000001818187228 */ /* 0x000fd00000000000 */
[----:B------:R-:W-:Y:S01]  /*30c0*/  DFMA R24, R8, R8, R24 ;  /* 0x000000080818722b */ /* 0x000fe20000000018 */
[----:B-----5:R-:W0:Y:S08]  /*30d0*/  F2F.F64.F32 R8, R13 ;  /* 0x0000000d00087310 */ /* 0x020e300000201800 */
[----:B------:R-:W1:Y:S01]  /*30e0*/  F2F.F64.F32 R12, R12 ;  /* 0x0000000c000c7310 */ /* 0x000e620000201800 */
[----:B0-----:R-:W-:-:S08]  /*30f0*/  DADD R8, R8, -0.5 ;  /* 0xbfe0000008087429 */ /* 0x001fd00000000000 */
[----:B------:R-:W-:Y:S02]  /*3100*/  DMUL R8, R8, R8 ;  /* 0x0000000808087228 */ /* 0x000fe40000000000 */
[----:B-1----:R-:W-:-:S08]  /*3110*/  DADD R12, R12, -0.5 ;  /* 0xbfe000000c0c7429 */ /* 0x002fd00000000000 */
[----:B------:R-:W-:Y:S01]  /*3120*/  DFMA R12, R12, R12, R8 ;  /* 0x0000000c0c0c722b */ /* 0x000fe20000000008 */
[----:B------:R-:W0:Y:S01]  /*3130*/  F2F.F64.F32 R8, R15 ;  /* 0x0000000f00087310 */ /* 0x000e220000201800 */
[----:B------:R-:W-:-:S07]  /*3140*/  DSETP.GEU.AND P3, PT, R24, 0.25, PT ;  /* 0x3fd000001800742a */ /* 0x000fce0003f6e000 */
[----:B------:R-:W1:Y:S01]  /*3150*/  F2F.F64.F32 R14, R14 ;  /* 0x0000000e000e7310 */ /* 0x000e620000201800 */
[----:B0-----:R-:W-:Y:S02]  /*3160*/  DADD R8, R8, -0.5 ;  /* 0xbfe0000008087429 */ /* 0x001fe40000000000 */
[----:B------:R-:W-:-:S06]  /*3170*/  DSETP.GEU.AND P4, PT, R12, 0.25, PT ;  /* 0x3fd000000c00742a */ /* 0x000fcc0003f8e000 */
[----:B------:R-:W-:Y:S02]  /*3180*/  DMUL R8, R8, R8 ;  /* 0x0000000808087228 */ /* 0x000fe40000000000 */
[----:B-1----:R-:W-:-:S08]  /*3190*/  DADD R14, R14, -0.5 ;  /* 0xbfe000000e0e7429 */ /* 0x002fd00000000000 */
[----:B------:R-:W-:Y:S01]  /*31a0*/  DFMA R14, R14, R14, R8 ;  /* 0x0000000e0e0e722b */ /* 0x000fe20000000008 */
[----:B------:R-:W-:Y:S02]  /*31b0*/  VIADD R3, R23, 0x1 ;  /* 0x0000000117037836 */ /* 0x000fe40000000000 */
[----:B------:R-:W-:-:S04]  /*31c0*/  @P1 IMAD.MOV R3, RZ, RZ, R23 ;  /* 0x000000ffff031224 */ /* 0x000fc800078e0217 */
[----:B------:R-:W-:Y:S02]  /*31d0*/  VIADD R22, R3, 0x1 ;  /* 0x0000000103167836 */ /* 0x000fe40000000000 */
[----:B------:R-:W-:Y:S01]  /*31e0*/  @P2 IMAD.MOV R22, RZ, RZ, R3 ;  /* 0x000000ffff162224 */ /* 0x000fe200078e0203 */
[----:B------:R-:W-:-:S03]  /*31f0*/  DSETP.GEU.AND P1, PT, R14, 0.25, PT ;  /* 0x3fd000000e00742a */ /* 0x000fc60003f2e000 */
[----:B------:R-:W-:Y:S02]  /*3200*/  VIADD R3, R22, 0x1 ;  /* 0x0000000116037836 */ /* 0x000fe40000000000 */
[----:B------:R-:W-:-:S04]  /*3210*/  @P3 IMAD.MOV R3, RZ, RZ, R22 ;  /* 0x000000ffff033224 */ /* 0x000fc800078e0216 */
[C---:B------:R-:W-:Y:S01]  /*3220*/  VIADD R14, R3.reuse, 0x1 ;  /* 0x00000001030e7836 */ /* 0x040fe20000000000 */
[----:B------:R-:W-:-:S05]  /*3230*/  @P4 IADD3 R14, PT, PT, R3, RZ, RZ ;  /* 0x000000ff030e4210 */ /* 0x000fca0007ffe0ff */
[----:B------:R-:W-:Y:S02]  /*3240*/  VIADD R3, R14, 0x1 ;  /* 0x000000010e037836 */ /* 0x000fe40000000000 */
[----:B------:R-:W-:Y:S02]  /*3250*/  @P1 IMAD.MOV R3, RZ, RZ, R14 ;  /* 0x000000ffff031224 */ /* 0x000fe400078e020e */
[----:B------:R-:W-:Y:S02]  /*3260*/  VIADD R26, R26, 0x8 ;  /* 0x000000081a1a7836 */ /* 0x000fe40000000000 */
        /* <DEDUP_REMOVED lines=8> */
[----:B0-----:R-:W-:-:S06]  /*32f0*/  DADD R8, R8, -0.5 ;  /* 0xbfe0000008087429 */ /* 0x001fcc0000000000 */
[----:B------:R-:W-:Y:S01]  /*3300*/  DFMA R24, R12, R12, R24 ;  /* 0x0000000c0c18722b */ /* 0x000fe20000000018 */
[----:B------:R-:W0:Y:S01]  /*3310*/  F2F.F64.F32 R12, R21 ;  /* 0x00000015000c7310 */ /* 0x000e220000201800 */
[----:B-1----:R-:W-:Y:S02]  /*3320*/  DADD R22, R18, -0.5 ;  /* 0xbfe0000012167429 */ /* 0x002fe40000000000 */
[----:B------:R-:W-:-:S05]  /*3330*/  DMUL R8, R8, R8 ;  /* 0x0000000808087228 */ /* 0x000fca0000000000 */
[----:B------:R-:W1:Y:S01]  /*3340*/  F2F.F64.F32 R16, R20 ;  /* 0x0000001400107310 */ /* 0x000e620000201800 */
[----:B------:R-:W-:Y:S02]  /*3350*/  DSETP.GEU.AND P2, PT, R24, 0.25, PT ;  /* 0x3fd000001800742a */ /* 0x000fe40003f4e000 */
[----:B------:R-:W-:Y:S02]  /*3360*/  DFMA R8, R22, R22, R8 ;  /* 0x000000161608722b */ /* 0x000fe40000000008 */
[----:B0-----:R-:W-:-:S06]  /*3370*/  DADD R12, R12, -0.5 ;  /* 0xbfe000000c0c7429 */ /* 0x001fcc0000000000 */
[----:B------:R-:W-:Y:S02]  /*3380*/  DSETP.GEU.AND P1, PT, R8, 0.25, PT ;  /* 0x3fd000000800742a */ /* 0x000fe40003f2e000 */
[----:B-1----:R-:W-:Y:S02]  /*3390*/  DADD R16, R16, -0.5 ;  /* 0xbfe0000010107429 */ /* 0x002fe40000000000 */
[----:B------:R-:W-:Y:S01]  /*33a0*/  DMUL R12, R12, R12 ;  /* 0x0000000c0c0c7228 */ /* 0x000fe20000000000 */
[----:B------:R-:W-:Y:S02]  /*33b0*/  VIADD R8, R3, 0x1 ;  /* 0x0000000103087836 */ /* 0x000fe40000000000 */
[----:B------:R-:W-:-:S05]  /*33c0*/  @P2 IMAD.MOV R8, RZ, RZ, R3 ;  /* 0x000000ffff082224 */ /* 0x000fca00078e0203 */
[----:B------:R-:W-:Y:S01]  /*33d0*/  DFMA R12, R16, R16, R12 ;  /* 0x00000010100c722b */ /* 0x000fe2000000000c */
[----:B------:R-:W-:Y:S02]  /*33e0*/  VIADD R9, R8, 0x1 ;  /* 0x0000000108097836 */ /* 0x000fe40000000000 */
[----:B------:R-:W-:Y:S01]  /*33f0*/  @P1 IMAD.MOV R9, RZ, RZ, R8 ;  /* 0x000000ffff091224 */ /* 0x000fe200078e0208 */
[----:B------:R-:W-:-:S04]  /*3400*/  ISETP.NE.AND P1, PT, R26, RZ, PT ;  /* 0x000000ff1a00720c */ /* 0x000fc80003f25270 */
[----:B------:R-:W-:Y:S01]  /*3410*/  DSETP.GEU.AND P2, PT, R12, 0.25, PT ;  /* 0x3fd000000c00742a */ /* 0x000fe20003f4e000 */
[----:B------:R-:W-:Y:S01]  /*3420*/  IADD3 R22, P3, PT, R28, 0x4000, RZ ;  /* 0x000040001c167810 */ /* 0x000fe20007f7e0ff */
[----:B------:R-:W-:-:S04]  /*3430*/  VIADD R23, R9, 0x1 ;  /* 0x0000000109177836 */ /* 0x000fc80000000000 */
[----:B------:R-:W-:-:S08]  /*3440*/  IMAD.X R3, RZ, RZ, R29, P3 ;  /* 0x000000ffff037224 */ /* 0x000fd000018e061d */
[----:B------:R-:W-:Y:S01]  /*3450*/  @P2 IADD3 R23, PT, PT, R9, RZ, RZ ;  /* 0x000000ff09172210 */ /* 0x000fe20007ffe0ff */
[----:B------:R-:W-:Y:S06]  /*3460*/  @P1 BRA `(.L_x_78) ;  /* 0xfffffff800a01947 */ /* 0x000fec000383ffff */
.L_x_77:
[----:B------:R-:W-:Y:S05]  /*3470*/  BSYNC.RECONVERGENT B2 ;  /* 0x0000000000027941 */ /* 0x000fea0003800200 */
.L_x_76:
[----:B------:R-:W-:Y:S05]  /*3480*/  @!P0 BRA `(.L_x_75) ;  /* 0x0000000400848947 */ /* 0x000fea0003800000 */
[----:B------:R-:W-:Y:S01]  /*3490*/  ISETP.GE.U32.AND P1, PT, R11, 0x4, PT ;  /* 0x000000040b00780c */ /* 0x000fe20003f26070 */
[----:B------:R-:W-:Y:S01]  /*34a0*/  BSSY.RECONVERGENT B2, `(.L_x_79) ;  /* 0x0000030000027945 */ /* 0x000fe20003800200 */
[----:B------:R-:W-:-:S11]  /*34b0*/  LOP3.LUT P0, R7, R7, 0x3, RZ, 0xc0, !PT ;  /* 0x0000000307077812 */ /* 0x000fd6000780c0ff */
[----:B------:R-:W-:Y:S05]  /*34c0*/  @!P1 BRA `(.L_x_80) ;  /* 0x0000000000b49947 */ /* 0x000fea0003800000 */
[----:B------:R-:W-:-:S05]  /*34d0*/  IADD3 R3, P1, PT, R4, R5, RZ ;  /* 0x0000000504037210 */ /* 0x000fca0007f3e0ff */
[----:B------:R-:W-:Y:S01]  /*34e0*/  IMAD.X R8, RZ, RZ, R6, P1 ;  /* 0x000000ffff087224 */ /* 0x000fe200008e0606 */
[----:B------:R-:W-:-:S04]  /*34f0*/  LEA R24, P1, R3, UR6, 0x3 ;  /* 0x0000000603187c11 */ /* 0x000fc8000f8218ff */
[----:B------:R-:W-:-:S05]  /*3500*/  LEA.HI.X R25, R3, UR7, R8, 0x3, P1 ;  /* 0x0000000703197c11 */ /* 0x000fca00088f1c08 */
[----:B------:R-:W2:Y:S04]  /*3510*/  LDG.E.64 R8, desc[UR8][R24.64] ;  /* 0x0000000818087981 */ /* 0x000ea8000c1e1b00 */
[----:B------:R-:W3:Y:S04]  /*3520*/  LDG.E.64 R14, desc[UR8][R24.64+0x800] ;  /* 0x00080008180e7981 */ /* 0x000ee8000c1e1b00 */
[----:B------:R-:W4:Y:S04]  /*3530*/  LDG.E.64 R28, desc[UR8][R24.64+0x1000] ;  /* 0x00100008181c7981 */ /* 0x000f28000c1e1b00 */
[----:B------:R-:W5:Y:S01]  /*3540*/  LDG.E.64 R12, desc[UR8][R24.64+0x1800] ;  /* 0x00180008180c7981 */ /* 0x000f62000c1e1b00 */
[----:B------:R-:W-:Y:S01]  /*3550*/  VIADD R3, R23, 0x1 ;  /* 0x0000000117037836 */ /* 0x000fe20000000000 */
[----:B------:R-:W-:Y:S01]  /*3560*/  IADD3 R4, PT, PT, R4, 0x400, RZ ;  /* 0x0000040004047810 */ /* 0x000fe20007ffe0ff */
        /* <DEDUP_REMOVED lines=20> */
[----:B------:R-:W-:Y:S01]  /*36b0*/  @P1 IMAD.MOV R3, RZ, RZ, R23 ;  /* 0x000000ffff031224 */ /* 0x000fe200078e0217 */
[----:B------:R-:W-:-:S03]  /*36c0*/  DSETP.GEU.AND P2, PT, R20, 0.25, PT ;  /* 0x3fd000001400742a */ /* 0x000fc60003f4e000 */
[----:B------:R-:W-:Y:S01]  /*36d0*/  VIADD R8, R3, 0x1 ;  /* 0x0000000103087836 */ /* 0x000fe20000000000 */
[----:B0-----:R-:W-:Y:S02]  /*36e0*/  DADD R16, R16, -0.5 ;  /* 0xbfe0000010107429 */ /* 0x001fe40000000000 */
[----:B------:R-:W-:Y:S02]  /*36f0*/  DMUL R24, R24, R24 ;  /* 0x0000001818187228 */ /* 0x000fe40000000000 */
[----:B-1----:R-:W-:-:S04]  /*3700*/  DADD R26, R26, -0.5 ;  /* 0xbfe000001a1a7429 */ /* 0x002fc80000000000 */
[----:B------:R-:W-:Y:S02]  /*3710*/  DFMA R14, R16, R16, R14 ;  /* 0x00000010100e722b */ /* 0x000fe4000000000e */
        /* <DEDUP_REMOVED lines=8> */
.L_x_80:
[----:B------:R-:W-:Y:S05]  /*37a0*/  BSYNC.RECONVERGENT B2 ;  /* 0x0000000000027941 */ /* 0x000fea0003800200 */
.L_x_79:
[----:B------:R-:W-:Y:S05]  /*37b0*/  @!P0 BRA `(.L_x_75) ;  /* 0x0000000000b88947 */ /* 0x000fea0003800000 */
[----:B------:R-:W-:Y:S01]  /*37c0*/  ISETP.NE.AND P1, PT, R7, 0x1, PT ;  /* 0x000000010700780c */ /* 0x000fe20003f25270 */
[----:B------:R-:W-:Y:S01]  /*37d0*/  BSSY.RECONVERGENT B2, `(.L_x_81) ;  /* 0x000001c000027945 */ /* 0x000fe20003800200 */
[----:B------:R-:W-:-:S11]  /*37e0*/  LOP3.LUT P0, RZ, R10, 0x100, RZ, 0xc0, !PT ;  /* 0x000001000aff7812 */ /* 0x000fd6000780c0ff */
[----:B------:R-:W-:Y:S05]  /*37f0*/  @!P1 BRA `(.L_x_82) ;  /* 0x0000000000649947 */ /* 0x000fea0003800000 */
[----:B------:R-:W-:-:S05]  /*3800*/  IADD3 R3, P1, PT, R4, R5, RZ ;  /* 0x0000000504037210 */ /* 0x000fca0007f3e0ff */
[----:B------:R-:W-:Y:S01]  /*3810*/  IMAD.X R10, RZ, RZ, R6, P1 ;  /* 0x000000ffff0a7224 */ /* 0x000fe200008e0606 */
[----:B------:R-:W-:-:S04]  /*3820*/  LEA R8, P1, R3, UR6, 0x3 ;  /* 0x0000000603087c11 */ /* 0x000fc8000f8218ff */
[----:B------:R-:W-:-:S05]  /*3830*/  LEA.HI.X R9, R3, UR7, R10, 0x3, P1 ;  /* 0x0000000703097c11 */ /* 0x000fca00088f1c0a */
[----:B------:R-:W2:Y:S04]  /*3840*/  LDG.E.64 R18, desc[UR8][R8.64] ;  /* 0x0000000808127981 */ /* 0x000ea8000c1e1b00 */
[----:B------:R-:W3:Y:S01]  /*3850*/  LDG.E.64 R20, desc[UR8][R8.64+0x800] ;  /* 0x0008000808147981 */ /* 0x000ee2000c1e1b00 */
[----:B------:R-:W-:Y:S02]  /*3860*/  VIADD R3, R23, 0x1 ;  /* 0x0000000117037836 */ /* 0x000fe40000000000 */
[----:B------:R-:W-:Y:S01]  /*3870*/  VIADD R4, R4, 0x200 ;  /* 0x0000020004047836 */ /* 0x000fe20000000000 */
        /* <DEDUP_REMOVED lines=17> */
.L_x_82:
[----:B------:R-:W-:Y:S05]  /*3990*/  BSYNC.RECONVERGENT B2 ;  /* 0x0000000000027941 */ /* 0x000fea0003800200 */
.L_x_81:
[----:B------:R-:W-:Y:S05]  /*39a0*/  @P0 BRA `(.L_x_75) ;  /* 0x00000000003c0947 */ /* 0x000fea0003800000 */
[----:B------:R-:W-:-:S05]  /*39b0*/  IADD3 R5, P0, PT, R4, R5, RZ ;  /* 0x0000000504057210 */ /* 0x000fca0007f1e0ff */
[----:B------:R-:W-:Y:S01]  /*39c0*/  IMAD.X R6, RZ, RZ, R6, P0 ;  /* 0x000000ffff067224 */ /* 0x000fe200000e0606 */
[----:B------:R-:W-:-:S04]  /*39d0*/  LEA R8, P0, R5, UR6, 0x3 ;  /* 0x0000000605087c11 */ /* 0x000fc8000f8018ff */
        /* <DEDUP_REMOVED lines=10> */
[----:B------:R-:W-:-:S05]  /*3a80*/  @P0 IADD3 R3, PT, PT, R23, RZ, RZ ;  /* 0x000000ff17030210 */ /* 0x000fca0007ffe0ff */
[----:B------:R-:W-:-:S07]  /*3a90*/  IMAD.MOV.U32 R23, RZ, RZ, R3 ;  /* 0x000000ffff177224 */ /* 0x000fce00078e0003 */
.L_x_75:
[----:B------:R-:W-:Y:S05]  /*3aa0*/  BSYNC.RECONVERGENT B1 ;  /* 0x0000000000017941 */ /* 0x000fea0003800200 */
.L_x_72:
        /* <DEDUP_REMOVED lines=37> */
[----:B0-----:R-:W0:Y:S01]  /*3d00*/  LDS.64 R8, [UR4+0x20] ;  /* 0x00002004ff087984 */ /* 0x001e220008000a00 */
[----:B-1----:R-:W-:-:S04]  /*3d10*/  IADD3 R2, PT, PT, R4, R2, R3 ;  /* 0x0000000204027210 */ /* 0x002fc80007ffe003 */
[----:B------:R-:W-:-:S04]  /*3d20*/  IADD3 R2, PT, PT, R6, R2, R5 ;  /* 0x0000000206027210 */ /* 0x000fc80007ffe005 */
[----:B0-----:R-:W-:-:S05]  /*3d30*/  IADD3 R2, PT, PT, R8, R2, R7 ;  /* 0x0000000208027210 */ /* 0x001fca0007ffe007 */
[----:B------:R-:W-:-:S07]  /*3d40*/  IMAD.IADD R3, R2, 0x1, R9 ;  /* 0x0000000102037824 */ /* 0x000fce00078e0209 */
.L_x_71:
[----:B------:R-:W-:Y:S05]  /*3d50*/  BSYNC.RECONVERGENT B0 ;  /* 0x0000000000007941 */ /* 0x000fea0003800200 */
.L_x_57:
[----:B------:R-:W-:Y:S05]  /*3d60*/  @P0 EXIT ;  /* 0x000000000000094d */ /* 0x000fea0003800000 */
[----:B--2---:R-:W2:Y:S02]  /*3d70*/  LDC.64 R4, c[0x0][0x388] ;  /* 0x0000e200ff047b82 */ /* 0x004ea40000000a00 */
[----:B--2---:R-:W-:-:S05]  /*3d80*/  IMAD.WIDE.U32 R4, R0, 0x4, R4 ;  /* 0x0000000400047825 */ /* 0x004fca00078e0004 */
[----:B------:R-:W-:Y:S01]  /*3d90*/  STG.E desc[UR8][R4.64], R3 ;  /* 0x0000000304007986 */ /* 0x000fe2000c101908 */
[----:B------:R-:W-:Y:S05]  /*3da0*/  EXIT ;  /* 0x000000000000794d */ /* 0x000fea0003800000 */
.L_x_83:
        /* <DEDUP_REMOVED lines=13> */
.L_x_267:


//--------------------- .text._ZN3cub18CUB_300001_SM_10006detail6reduce28DeviceReduceSingleTileKernelINS2_10policy_hubIiyN4cuda3std3__44plusIiEEE10Policy1000EN6thrust24THRUST_300001_SM_1000_NS6detail15normal_iteratorINSD_10device_ptrI6float2EEEEPiyS9_ii13inside_circleEEvT0_T1_T2_T3_T4_T6_ --------------------------
	.section	.text._ZN3cub18CUB_300001_SM_10006detail6reduce28DeviceReduceSingleTileKernelINS2_10policy_hubIiyN4cuda3std3__44plusIiEEE10Policy1000EN6thrust24THRUST_300001_SM_1000_NS6detail15normal_iteratorINSD_10device_ptrI6float2EEEEPiyS9_ii13inside_circleEEvT0_T1_T2_T3_T4_T6_,"ax",@progbits
	.align	128
        .global         _ZN3cub18CUB_300001_SM_10006detail6reduce28DeviceReduceSingleTileKernelINS2_10policy_hubIiyN4cuda3std3__44plusIiEEE10Policy1000EN6thrust24THRUST_300001_SM_1000_NS6detail15normal_iteratorINSD_10device_ptrI6float2EEEEPiyS9_ii13inside_circleEEvT0_T1_T2_T3_T4_T6_
        .type           _ZN3cub18CUB_300001_SM_10006detail6reduce28DeviceReduceSingleTileKernelINS2_10policy_hubIiyN4cuda3std3__44plusIiEEE10Policy1000EN6thrust24THRUST_300001_SM_1000_NS6detail15normal_iteratorINSD_10device_ptrI6float2EEEEPiyS9_ii13inside_circleEEvT0_T1_T2_T3_T4_T6_,@function
        .size           _ZN3cub18CUB_300001_SM_10006detail6reduce28DeviceReduceSingleTileKernelINS2_10policy_hubIiyN4cuda3std3__44plusIiEEE10Policy1000EN6thrust24THRUST_300001_SM_1000_NS6detail15normal_iteratorINSD_10device_ptrI6float2EEEEPiyS9_ii13inside_circleEEvT0_T1_T2_T3_T4_T6_,(.L_x_268 - _ZN3cub18CUB_300001_SM_10006detail6reduce28DeviceReduceSingleTileKernelINS2_10policy_hubIiyN4cuda3std3__44plusIiEEE10Policy1000EN6thrust24THRUST_300001_SM_1000_NS6detail15normal_iteratorINSD_10device_ptrI6float2EEEEPiyS9_ii13inside_circleEEvT0_T1_T2_T3_T4_T6_)
        .other          _ZN3cub18CUB_300001_SM_10006detail6reduce28DeviceReduceSingleTileKernelINS2_10policy_hubIiyN4cuda3std3__44plusIiEEE10Policy1000EN6thrust24THRUST_300001_SM_1000_NS6detail15normal_iteratorINSD_10device_ptrI6float2EEEEPiyS9_ii13inside_circleEEvT0_T1_T2_T3_T4_T6_,@"STO_CUDA_ENTRY STV_DEFAULT"
_ZN3cub18CUB_300001_SM_10006detail6reduce28DeviceReduceSingleTileKernelINS2_10policy_hubIiyN4cuda3std3__44plusIiEEE10Policy1000EN6thrust24THRUST_300001_SM_1000_NS6detail15normal_iteratorINSD_10device_ptrI6float2EEEEPiyS9_ii13inside_circleEEvT0_T1_T2_T3_T4_T6_:
.text._ZN3cub18CUB_300001_SM_10006detail6reduce28DeviceReduceSingleTileKernelINS2_10policy_hubIiyN4cuda3std3__44plusIiEEE10Policy1000EN6thrust24THRUST_300001_SM_1000_NS6detail15normal_iteratorINSD_10device_ptrI6float2EEEEPiyS9_ii13inside_circleEEvT0_T1_T2_T3_T4_T6_:
[----:B------:R-:W-:Y:S01]  /*0000*/  LDC R1, c[0x0][0x37c] ;  /* 0x0000df00ff017b82 */ /* 0x000fe20000000800 */
[----:B------:R-:W0:Y:S01]  /*0010*/  LDCU.64 UR4, c[0x0][0x390] ;  /* 0x00007200ff0477ac */ /* 0x000e220008000a00 */
[----:B------:R-:W1:Y:S01]  /*0020*/  LDCU.64 UR6, c[0x0][0x358] ;  /* 0x00006b00ff0677ac */ /* 0x000e620008000a00 */
[----:B0-----:R-:W-:Y:S02]  /*0030*/  IMAD.U32 R6, RZ, RZ, UR4 ;  /* 0x00000004ff067e24 */ /* 0x001fe4000f8e00ff */
[----:B------:R-:W-:-:S03]  /*0040*/  IMAD.U32 R7, RZ, RZ, UR5 ;  /* 0x00000005ff077e24 */ /* 0x000fc6000f8e00ff */
[----:B------:R-:W-:-:S04]  /*0050*/  ISETP.NE.U32.AND P0, PT, R6, RZ, PT ;  /* 0x000000ff0600720c */ /* 0x000fc80003f05070 */
[----:B------:R-:W-:-:S13]  /*0060*/  ISETP.NE.AND.EX P0, PT, R7, RZ, PT, P0 ;  /* 0x000000ff0700720c */ /* 0x000fda0003f05300 */
        /* <DEDUP_REMOVED lines=8> */
.L_x_84:
[----:B------:R-:W-:Y:S01]  /*00f0*/  ISETP.GT.U32.AND P0, PT, R6, 0xfff, PT ;  /* 0x00000fff0600780c */ /* 0x000fe20003f04070 */
[----:B------:R-:W-:Y:S03]  /*0100*/  BSSY.RECONVERGENT B0, `(.L_x_85) ;  /* 0x00003ac000007945 */ /* 0x000fe60003800200 */
[----:B------:R-:W-:-:S13]  /*0110*/  ISETP.GT.U32.AND.EX P0, PT, R7, RZ, PT, P0 ;  /* 0x000000ff0700720c */ /* 0x000fda0003f04100 */
[----:B------:R-:W-:Y:S05]  /*0120*/  @P0 BRA `(.L_x_86) ;  /* 0x0000001400400947 */ /* 0x000fea0003800000 */
[----:B------:R-:W0:Y:S01]  /*0130*/  S2R R3, SR_TID.X ;  /* 0x0000000000037919 */ /* 0x000e220000002100 */
[----:B------:R-:W-:Y:S01]  /*0140*/  BSSY.RECONVERGENT B1, `(.L_x_87) ;  /* 0x0000011000017945 */ /* 0x000fe20003800200 */
[----:B------:R-:W-:Y:S01]  /*0150*/  IMAD.MOV.U32 R2, RZ, RZ, RZ ;  /* 0x000000ffff027224 */ /* 0x000fe200078e00ff */
[----:B0-----:R-:W-:Y:S01]  /*0160*/  ISETP.GE.U32.AND P0, PT, R3, R6, PT ;  /* 0x000000060300720c */ /* 0x001fe20003f06070 */
[----:B------:R-:W-:-:S12]  /*0170*/  IMAD.MOV.U32 R19, RZ, RZ, R3 ;  /* 0x000000ffff137224 */ /* 0x000fd800078e0003 */
[----:B------:R-:W-:Y:S05]  /*0180*/  @P0 BRA `(.L_x_88) ;  /* 0x0000000000300947 */ /* 0x000fea0003800000 */
[----:B------:R-:W0:Y:S02]  /*0190*/  LDC.64 R4, c[0x0][0x380] ;  /* 0x0000e000ff047b82 */ /* 0x000e240000000a00 */
        /* <DEDUP_REMOVED lines=11> */
.L_x_88:
[----:B------:R-:W-:Y:S05]  /*0250*/  BSYNC.RECONVERGENT B1 ;  /* 0x0000000000017941 */ /* 0x000fea0003800200 */
.L_x_87:
[----:B------:R-:W-:Y:S01]  /*0260*/  ISETP.GE.U32.AND P0, PT, R19, R6, PT ;  /* 0x000000061300720c */ /* 0x000fe20003f06070 */
[----:B------:R-:W-:-:S12]  /*0270*/  BSSY.RECONVERGENT B1, `(.L_x_89) ;  /* 0x00000c3000017945 */ /* 0x000fd80003800200 */
[----:B------:R-:W-:Y:S05]  /*0280*/  @P0 BRA `(.L_x_90) ;  /* 0x0000000c00040947 */ /* 0x000fea0003800000 */
[----:B------:R-:W-:Y:S01]  /*0290*/  LOP3.LUT R5, RZ, R19, RZ, 0x33, !PT ;  /* 0x00000013ff057212 */ /* 0x000fe200078e33ff */
[----:B------:R-:W-:Y:S04]  /*02a0*/  BSSY.RECONVERGENT B2, `(.L_x_91) ;  /* 0x0000063000027945 */ /* 0x000fe80003800200 */
[----:B------:R-:W-:-:S05]  /*02b0*/  IMAD.IADD R0, R5, 0x1, R6 ;  /* 0x0000000105007824 */ /* 0x000fca00078e0206 */
[C---:B------:R-:W-:Y:S02]  /*02c0*/  ISETP.GE.U32.AND P1, PT, R0.reuse, 0x700, PT ;  /* 0x000007000000780c */ /* 0x040fe40003f26070 */
[----:B------:R-:W-:-:S04]  /*02d0*/  LEA.HI R20, R0, 0x1, RZ, 0x18 ;  /* 0x0000000100147811 */ /* 0x000fc800078fc0ff */
[----:B------:R-:W-:-:S04]  /*02e0*/  LOP3.LUT R21, R20, 0x7, RZ, 0xc0, !PT ;  /* 0x0000000714157812 */ /* 0x000fc800078ec0ff */
[----:B------:R-:W-:-:S03]  /*02f0*/  ISETP.NE.AND P0, PT, R21, RZ, PT ;  /* 0x000000ff1500720c */ /* 0x000fc60003f05270 */
[----:B------:R-:W-:Y:S10]  /*0300*/  @!P1 BRA `(.L_x_92) ;  /* 0x0000000400709947 */ /* 0x000ff40003800000 */
[----:B------:R-:W0:Y:S01]  /*0310*/  LDC.64 R4, c[0x0][0x380] ;  /* 0x0000e000ff047b82 */ /* 0x000e220000000a00 */
[----:B------:R-:W-:-:S05]  /*0320*/  LOP3.LUT R18, R20, 0x1fffff8, RZ, 0xc0, !PT ;  /* 0x01fffff814127812 */ /* 0x000fca00078ec0ff */
[----:B------:R-:W-:Y:S02]  /*0330*/  IMAD.MOV R18, RZ, RZ, -R18 ;  /* 0x000000ffff127224 */ /* 0x000fe400078e0a12 */
[----:B0-----:R-:W-:-:S03]  /*0340*/  IMAD.WIDE.U32 R4, R19, 0x8, R4 ;  /* 0x0000000813047825 */ /* 0x001fc600078e0004 */
[----:B------:R-:W-:-:S04]  /*0350*/  IADD3 R4, P1, PT, R4, 0x2000, RZ ;  /* 0x0000200004047810 */ /* 0x000fc80007f3e0ff */
[----:B------:R-:W-:-:S09]  /*0360*/  IADD3.X R5, PT, PT, RZ, R5, RZ, P1, !PT ;  /* 0x00000005ff057210 */ /* 0x000fd20000ffe4ff */
.L_x_93:
[----:B------:R-:W2:Y:S04]  /*0370*/  LDG.E.64 R42, desc[UR6][R4.64+-0x2000] ;  /* 0xffe00006042a7981 */ /* 0x000ea8000c1e1b00 */
[----:B------:R-:W3:Y:S04]  /*0380*/  LDG.E.64 R48, desc[UR6][R4.64+-0x800] ;  /* 0xfff8000604307981 */ /* 0x000ee8000c1e1b00 */
[----:B------:R-:W4:Y:S04]  /*0390*/  LDG.E.64 R44, desc[UR6][R4.64+-0x1800] ;  /* 0xffe80006042c7981 */ /* 0x000f28000c1e1b00 */
[----:B------:R-:W5:Y:S04]  /*03a0*/  LDG.E.64 R46, desc[UR6][R4.64+-0x1000] ;  /* 0xfff00006042e7981 */ /* 0x000f68000c1e1b00 */
[----:B------:R-:W5:Y:S04]  /*03b0*/  LDG.E.64 R30, desc[UR6][R4.64] ;  /* 0x00000006041e7981 */ /* 0x000f68000c1e1b00 */
[----:B------:R-:W5:Y:S04]  /*03c0*/  LDG.E.64 R14, desc[UR6][R4.64+0x800] ;  /* 0x00080006040e7981 */ /* 0x000f68000c1e1b00 */
[----:B------:R-:W5:Y:S04]  /*03d0*/  LDG.E.64 R12, desc[UR6][R4.64+0x1000] ;  /* 0x00100006040c7981 */ /* 0x000f68000c1e1b00 */
[----:B------:R-:W5:Y:S01]  /*03e0*/  LDG.E.64 R8, desc[UR6][R4.64+0x1800] ;  /* 0x0018000604087981 */ /* 0x000f62000c1e1b00 */
[----:B------:R-:W-:-:S02]  /*03f0*/  VIADD R18, R18, 0x8 ;  /* 0x0000000812127836 */ /* 0x000fc40000000000 */
[----:B------:R-:W-:Y:S01]  /*0400*/  VIADD R19, R19, 0x800 ;  /* 0x0000080013137836 */ /* 0x000fe20000000000 */
[----:B--2---:R-:W0:Y:S08]  /*0410*/  F2F.F64.F32 R24, R43 ;  /* 0x0000002b00187310 */ /* 0x004e300000201800 */
[----:B---3--:R-:W1:Y:S08]  /*0420*/  F2F.F64.F32 R22, R49 ;  /* 0x0000003100167310 */ /* 0x008e700000201800 */
[----:B----4-:R-:W2:Y:S08]  /*0430*/  F2F.F64.F32 R34, R45 ;  /* 0x0000002d00227310 */ /* 0x010eb00000201800 */
[----:B------:R-:W3:Y:S01]  /*0440*/  F2F.F64.F32 R32, R44 ;  /* 0x0000002c00207310 */ /* 0x000ee20000201800 */
[----:B0-----:R-:W-:-:S07]  /*0450*/  DADD R26, R24, -0.5 ;  /* 0xbfe00000181a7429 */ /* 0x001fce0000000000 */
[----:B------:R1:W0:Y:S08]  /*0460*/  F2F.F64.F32 R28, R42 ;  /* 0x0000002a001c7310 */ /* 0x0002300000201800 */
[----:B-----5:R-:W4:Y:S01]  /*0470*/  F2F.F64.F32 R40, R47 ;  /* 0x0000002f00287310 */ /* 0x020f220000201800 */
[----:B-1----:R-:W-:-:S07]  /*0480*/  DADD R42, R22, -0.5 ;  /* 0xbfe00000162a7429 */ /* 0x002fce0000000000 */
[----:B------:R-:W1:Y:S01]  /*0490*/  F2F.F64.F32 R16, R48 ;  /* 0x0000003000107310 */ /* 0x000e620000201800 */
[----:B--2---:R-:W-:Y:S02]  /*04a0*/  DADD R36, R34, -0.5 ;  /* 0xbfe0000022247429 */ /* 0x004fe40000000000 */
[----:B---3--:R-:W-:-:S05]  /*04b0*/  DADD R34, R32, -0.5 ;  /* 0xbfe0000020227429 */ /* 0x008fca0000000000 */
[----:B------:R-:W2:Y:S01]  /*04c0*/  F2F.F64.F32 R38, R46 ;  /* 0x0000002e00267310 */ /* 0x000ea20000201800 */
[----:B0-----:R-:W-:Y:S02]  /*04d0*/  DADD R28, R28, -0.5 ;  /* 0xbfe000001c1c7429 */ /* 0x001fe40000000000 */
[----:B------:R-:W-:-:S05]  /*04e0*/  DMUL R32, R26, R26 ;  /* 0x0000001a1a207228 */ /* 0x000fca0000000000 */
[----:B------:R-:W0:Y:S01]  /*04f0*/  F2F.F64.F32 R10, R31 ;  /* 0x0000001f000a7310 */ /* 0x000e220000201800 */
[----:B----4-:R-:W-:Y:S02]  /*0500*/  DADD R40, R40, -0.5 ;  /* 0xbfe0000028287429 */ /* 0x010fe40000000000 */
[----:B-1----:R-:W-:Y:S02]  /*0510*/  DADD R22, R16, -0.5 ;  /* 0xbfe0000010167429 */ /* 0x002fe40000000000 */
[----:B------:R-:W-:-:S03]  /*0520*/  DMUL R42, R42, R42 ;  /* 0x0000002a2a2a7228 */ /* 0x000fc60000000000 */
[----:B------:R-:W1:Y:S01]  /*0530*/  F2F.F64.F32 R26, R15 ;  /* 0x0000000f001a7310 */ /* 0x000e620000201800 */
[----:B------:R-:W-:Y:S02]  /*0540*/  DMUL R36, R36, R36 ;  /* 0x0000002424247228 */ /* 0x000fe40000000000 */
[----:B------:R-:W-:-:S05]  /*0550*/  DFMA R32, R28, R28, R32 ;  /* 0x0000001c1c20722b */ /* 0x000fca0000000020 */
[----:B------:R-:W3:Y:S01]  /*0560*/  F2F.F64.F32 R24, R30 ;  /* 0x0000001e00187310 */ /* 0x000ee20000201800 */
[----:B--2---:R-:W-:Y:S02]  /*0570*/  DADD R38, R38, -0.5 ;  /* 0xbfe0000026267429 */ /* 0x004fe40000000000 */
[----:B------:R-:W-:-:S05]  /*0580*/  DMUL R40, R40, R40 ;  /* 0x0000002828287228 */ /* 0x000fca0000000000 */
[----:B------:R-:W2:Y:S01]  /*0590*/  F2F.F64.F32 R16, R13 ;  /* 0x0000000d00107310 */ /* 0x000ea20000201800 */
[----:B------:R-:W-:Y:S02]  /*05a0*/  DFMA R42, R22, R22, R42 ;  /* 0x00000016162a722b */ /* 0x000fe4000000002a */
[----:B------:R-:W-:Y:S02]  /*05b0*/  DFMA R36, R34, R34, R36 ;  /* 0x000000222224722b */ /* 0x000fe40000000024 */
[----:B0-----:R-:W-:-:S03]  /*05c0*/  DADD R22, R10, -0.5 ;  /* 0xbfe000000a167429 */ /* 0x001fc60000000000 */
[----:B------:R-:W0:Y:S01]  /*05d0*/  F2F.F64.F32 R28, R14 ;  /* 0x0000000e001c7310 */ /* 0x000e220000201800 */
[----:B------:R-:W-:Y:S02]  /*05e0*/  DSETP.GEU.AND P1, PT, R32, 0.25, PT ;  /* 0x3fd000002000742a */ /* 0x000fe40003f2e000 */
[----:B------:R-:W-:Y:S02]  /*05f0*/  DFMA R40, R38, R38, R40 ;  /* 0x000000262628722b */ /* 0x000fe40000000028 */
[----:B-1----:R-:W-:-:S03]  /*0600*/  DADD R26, R26, -0.5 ;  /* 0xbfe000001a1a7429 */ /* 0x002fc60000000000 */
[----:B------:R-:W1:Y:S01]  /*0610*/  F2F.F64.F32 R10, R12 ;  /* 0x0000000c000a7310 */ /* 0x000e620000201800 */
[----:B------:R-:W-:Y:S02]  /*0620*/  DSETP.GEU.AND P2, PT, R36, 0.25, PT ;  /* 0x3fd000002400742a */ /* 0x000fe40003f4e000 */
[----:B---3--:R-:W-:Y:S02]  /*0630*/  DADD R24, R24, -0.5 ;  /* 0xbfe0000018187429 */ /* 0x008fe40000000000 */
[----:B------:R-:W-:Y:S02]  /*0640*/  DMUL R22, R22, R22 ;  /* 0x0000001616167228 */ /* 0x000fe40000000000 */
[----:B--2---:R-:W-:Y:S01]  /*0650*/  DADD R16, R16, -0.5 ;  /* 0xbfe0000010107429 */ /* 0x004fe20000000000 */
[----:B------:R-:W2:Y:S01]  /*0660*/  F2F.F64.F32 R14, R9 ;  /* 0x00000009000e7310 */ /* 0x000ea20000201800 */
[----:B------:R-:W-:Y:S02]  /*0670*/  DSETP.GEU.AND P3, PT, R40, 0.25, PT ;  /* 0x3fd000002800742a */ /* 0x000fe40003f6e000 */
[----:B0-----:R-:W-:-:S02]  /*0680*/  DADD R28, R28, -0.5 ;  /* 0xbfe000001c1c7429 */ /* 0x001fc40000000000 */
[----:B------:R-:W-:Y:S01]  /*0690*/  DMUL R26, R26, R26 ;  /* 0x0000001a1a1a7228 */ /* 0x000fe20000000000 */
[----:B------:R-:W-:Y:S01]  /*06a0*/  VIADD R30, R2, 0x1 ;  /* 0x00000001021e7836 */ /* 0x000fe20000000000 */
[----:B------:R-:W-:Y:S01]  /*06b0*/  DFMA R22, R24, R24, R22 ;  /* 0x000000181816722b */ /* 0x000fe20000000016 */
[----:B------:R-:W-:Y:S01]  /*06c0*/  @P1 IMAD.MOV R30, RZ, RZ, R2 ;  /* 0x000000ffff1e1224 */ /* 0x000fe200078e0202 */
[----:B------:R-:W-:Y:S01]  /*06d0*/  DSETP.GEU.AND P1, PT, R42, 0.25, PT ;  /* 0x3fd000002a00742a */ /* 0x000fe20003f2e000 */
[----:B------:R-:W0:Y:S01]  /*06e0*/  F2F.F64.F32 R12, R8 ;  /* 0x00000008000c7310 */ /* 0x000e220000201800 */
[----:B-1----:R-:W-:Y:S02]  /*06f0*/  DADD R10, R10, -0.5 ;  /* 0xbfe000000a0a7429 */ /* 0x002fe40000000000 */
[----:B------:R-:W-:Y:S01]  /*0700*/  DMUL R16, R16, R16 ;  /* 0x0000001010107228 */ /* 0x000fe20000000000 */
[----:B------:R-:W-:Y:S01]  /*0710*/  VIADD R2, R30, 0x1 ;  /* 0x000000011e027836 */ /* 0x000fe20000000000 */
[----:B------:R-:W-:Y:S01]  /*0720*/  DFMA R26, R28, R28, R26 ;  /* 0x0000001c1c1a722b */ /* 0x000fe2000000001a */
[----:B------:R-:W-:Y:S01]  /*0730*/  @P2 IMAD.MOV R2, RZ, RZ, R30 ;  /* 0x000000ffff022224 */ /* 0x000fe200078e021e */
[----:B------:R-:W-:-:S02]  /*0740*/  DSETP.GEU.AND P2, PT, R22, 0.25, PT ;  /* 0x3fd000001600742a */ /* 0x000fc40003f4e000 */
[----:B--2---:R-:W-:Y:S01]  /*0750*/  DADD R14, R14, -0.5 ;  /* 0xbfe000000e0e7429 */ /* 0x004fe20000000000 */
[----:B------:R-:W-:Y:S01]  /*0760*/  VIADD R24, R2, 0x1 ;  /* 0x0000000102187836 */ /* 0x000fe20000000000 */
[----:B------:R-:W-:Y:S01]  /*0770*/  DFMA R16, R10, R10, R16 ;  /* 0x0000000a0a10722b */ /* 0x000fe20000000010 */
[----:B------:R-:W-:Y:S01]  /*0780*/  @P3 IMAD.MOV R24, RZ, RZ, R2 ;  /* 0x000000ffff183224 */ /* 0x000fe200078e0202 */
[----:B------:R-:W-:-:S03]  /*0790*/  DSETP.GEU.AND P3, PT, R26, 0.25, PT ;  /* 0x3fd000001a00742a */ /* 0x000fc60003f6e000 */
        /* <DEDUP_REMOVED lines=8> */
[----:B------:R-:W-:Y:S02]  /*0820*/  VIADD R2, R8, 0x1 ;  /* 0x0000000108027836 */ /* 0x000fe40000000000 */
[----:B------:R-:W-:-:S04]  /*0830*/  @P3 IMAD.MOV R2, RZ, RZ, R8 ;  /* 0x000000ffff023224 */ /* 0x000fc800078e0208 */
[----:B------:R-:W-:Y:S02]  /*0840*/  VIADD R8, R2, 0x1 ;  /* 0x0000000102087836 */ /* 0x000fe40000000000 */
[----:B------:R-:W-:Y:S01]  /*0850*/  @P1 IMAD.MOV R8, RZ, RZ, R2 ;  /* 0x000000ffff081224 */ /* 0x000fe200078e0202 */
[----:B------:R-:W-:Y:S01]  /*0860*/  ISETP.NE.AND P1, PT, R18, RZ, PT ;  /* 0x000000ff1200720c */ /* 0x000fe20003f25270 */
[----:B------:R-:W-:Y:S01]  /*0870*/  DSETP.GEU.AND P2, PT, R14, 0.25, PT ;  /* 0x3fd000000e00742a */ /* 0x000fe20003f4e000 */
[----:B------:R-:W-:Y:S02]  /*0880*/  IADD3 R4, P3, PT, R4, 0x4000, RZ ;  /* 0x0000400004047810 */ /* 0x000fe40007f7e0ff */
[----:B------:R-:W-:-:S03]  /*0890*/  IADD3 R2, PT, PT, R8, 0x1, RZ ;  /* 0x0000000108027810 */ /* 0x000fc60007ffe0ff */
[----:B------:R-:W-:-:S08]  /*08a0*/  IMAD.X R5, RZ, RZ, R5, P3 ;  /* 0x000000ffff057224 */ /* 0x000fd000018e0605 */
[----:B------:R-:W-:Y:S01]  /*08b0*/  @P2 IMAD.MOV R2, RZ, RZ, R8 ;  /* 0x000000ffff022224 */ /* 0x000fe200078e0208 */
[----:B------:R-:W-:Y:S06]  /*08c0*/  @P1 BRA `(.L_x_93) ;  /* 0xfffffff800a81947 */ /* 0x000fec000383ffff */
.L_x_92:
[----:B------:R-:W-:Y:S05]  /*08d0*/  BSYNC.RECONVERGENT B2 ;  /* 0x0000000000027941 */ /* 0x000fea0003800200 */
.L_x_91:
[----:B------:R-:W-:Y:S05]  /*08e0*/  @!P0 BRA `(.L_x_90) ;  /* 0x00000004006c8947 */ /* 0x000fea0003800000 */
[----:B------:R-:W-:Y:S01]  /*08f0*/  ISETP.GE.U32.AND P0, PT, R21, 0x4, PT ;  /* 0x000000041500780c */ /* 0x000fe20003f06070 */
[----:B------:R-:W-:Y:S01]  /*0900*/  BSSY.RECONVERGENT B2, `(.L_x_94) ;  /* 0x000002e000027945 */ /* 0x000fe20003800200 */
[----:B------:R-:W-:-:S11]  /*0910*/  LOP3.LUT P2, R20, R20, 0x3, RZ, 0xc0, !PT ;  /* 0x0000000314147812 */ /* 0x000fd6000784c0ff */
[----:B------:R-:W-:Y:S05]  /*0920*/  @!P0 BRA `(.L_x_95) ;  /* 0x0000000000ac8947 */ /* 0x000fea0003800000 */
[----:B------:R-:W0:Y:S02]  /*0930*/  LDC.64 R4, c[0x0][0x380] ;  /* 0x0000e000ff047b82 */ /* 0x000e240000000a00 */
[----:B0-----:R-:W-:-:S05]  /*0940*/  IMAD.WIDE R4, R19, 0x8, R4 ;  /* 0x0000000813047825 */ /* 0x001fca00078e0204 */
[----:B------:R-:W2:Y:S04]  /*0950*/  LDG.E.64 R26, desc[UR6][R4.64] ;  /* 0x00000006041a7981 */ /* 0x000ea8000c1e1b00 */
[----:B------:R-:W3:Y:S04]  /*0960*/  LDG.E.64 R28, desc[UR6][R4.64+0x800] ;  /* 0x00080006041c7981 */ /* 0x000ee8000c1e1b00 */
[----:B------:R-:W4:Y:S04]  /*0970*/  LDG.E.64 R30, desc[UR6][R4.64+0x1000] ;  /* 0x00100006041e7981 */ /* 0x000f28000c1e1b00 */
[----:B------:R-:W5:Y:S01]  /*0980*/  LDG.E.64 R32, desc[UR6][R4.64+0x1800] ;  /* 0x0018000604207981 */ /* 0x000f62000c1e1b00 */
        /* <DEDUP_REMOVED lines=8> */
[----:B0-----:R-:W-:-:S05]  /*0a10*/  DADD R8, R8, -0.5 ;  /* 0xbfe0000008087429 */ /* 0x001fca0000000000 */
[----:B----4-:R-:W0:Y:S01]  /*0a20*/  F2F.F64.F32 R22, R31 ;  /* 0x0000001f00167310 */ /* 0x010e220000201800 */
[----:B------:R-:W-:Y:S02]  /*0a30*/  DMUL R14, R14, R14 ;  /* 0x0000000e0e0e7228 */ /* 0x000fe40000000000 */
[----:B-1----:R-:W-:-:S05]  /*0a40*/  DADD R12, R12, -0.5 ;  /* 0xbfe000000c0c7429 */ /* 0x002fca0000000000 */
[----:B-----5:R-:W1:Y:S01]  /*0a50*/  F2F.F64.F32 R24, R33 ;  /* 0x0000002100187310 */ /* 0x020e620000201800 */
[----:B------:R-:W-:Y:S01]  /*0a60*/  DFMA R10, R8, R8, R10 ;  /* 0x00000008080a722b */ /* 0x000fe2000000000a */
[----:B------:R-:W-:Y:S01]  /*0a70*/  VIADD R8, R2, 0x1 ;  /* 0x0000000102087836 */ /* 0x000fe20000000000 */
[----:B0-----:R-:W-:-:S05]  /*0a80*/  DADD R22, R22, -0.5 ;  /* 0xbfe0000016167429 */ /* 0x001fca0000000000 */
[----:B------:R-:W0:Y:S01]  /*0a90*/  F2F.F64.F32 R16, R30 ;  /* 0x0000001e00107310 */ /* 0x000e220000201800 */
[----:B------:R-:W-:Y:S02]  /*0aa0*/  DFMA R14, R12, R12, R14 ;  /* 0x0000000c0c0e722b */ /* 0x000fe4000000000e */
[----:B------:R-:W-:Y:S02]  /*0ab0*/  DSETP.GEU.AND P0, PT, R10, 0.25, PT ;  /* 0x3fd000000a00742a */ /* 0x000fe40003f0e000 */
[----:B-1----:R-:W-:-:S03]  /*0ac0*/  DADD R24, R24, -0.5 ;  /* 0xbfe0000018187429 */ /* 0x002fc60000000000 */
[----:B------:R-:W1:Y:S01]  /*0ad0*/  F2F.F64.F32 R4, R32 ;  /* 0x0000002000047310 */ /* 0x000e620000201800 */
[----:B------:R-:W-:Y:S02]  /*0ae0*/  DMUL R22, R22, R22 ;  /* 0x0000001616167228 */ /* 0x000fe40000000000 */
[----:B------:R-:W-:Y:S02]  /*0af0*/  DSETP.GEU.AND P1, PT, R14, 0.25, PT ;  /* 0x3fd000000e00742a */ /* 0x000fe40003f2e000 */
[----:B0-----:R-:W-:Y:S02]  /*0b00*/  DADD R16, R16, -0.5 ;  /* 0xbfe0000010107429 */ /* 0x001fe40000000000 */
[----:B------:R-:W-:Y:S02]  /*0b10*/  DMUL R24, R24, R24 ;  /* 0x0000001818187228 */ /* 0x000fe40000000000 */
[----:B------:R-:W-:-:S04]  /*0b20*/  @P0 IMAD.MOV R8, RZ, RZ, R2 ;  /* 0x000000ffff080224 */ /* 0x000fc800078e0202 */
[----:B------:R-:W-:Y:S01]  /*0b30*/  VIADD R2, R8, 0x1 ;  /* 0x0000000108027836 */ /* 0x000fe20000000000 */
[----:B-1----:R-:W-:Y:S02]  /*0b40*/  DADD R4, R4, -0.5 ;  /* 0xbfe0000004047429 */ /* 0x002fe40000000000 */
[----:B------:R-:W-:Y:S01]  /*0b50*/  DFMA R22, R16, R16, R22 ;  /* 0x000000101016722b */ /* 0x000fe20000000016 */
[----:B------:R-:W-:-:S05]  /*0b60*/  @P1 IMAD.MOV R2, RZ, RZ, R8 ;  /* 0x000000ffff021224 */ /* 0x000fca00078e0208 */
[----:B------:R-:W-:Y:S02]  /*0b70*/  DFMA R24, R4, R4, R24 ;  /* 0x000000040418722b */ /* 0x000fe40000000018 */
[----:B------:R-:W-:Y:S01]  /*0b80*/  DSETP.GEU.AND P0, PT, R22, 0.25, PT ;  /* 0x3fd000001600742a */ /* 0x000fe20003f0e000 */
[----:B------:R-:W-:-:S05]  /*0b90*/  IADD3 R4, PT, PT, R2, 0x1, RZ ;  /* 0x0000000102047810 */ /* 0x000fca0007ffe0ff */
[----:B------:R-:W-:-:S08]  /*0ba0*/  DSETP.GEU.AND P1, PT, R24, 0.25, PT ;  /* 0x3fd000001800742a */ /* 0x000fd00003f2e000 */
[----:B------:R-:W-:-:S04]  /*0bb0*/  @P0 IMAD.MOV R4, RZ, RZ, R2 ;  /* 0x000000ffff040224 */ /* 0x000fc800078e0202 */
[----:B------:R-:W-:Y:S02]  /*0bc0*/  VIADD R2, R4, 0x1 ;  /* 0x0000000104027836 */ /* 0x000fe40000000000 */
[----:B------:R-:W-:-:S07]  /*0bd0*/  @P1 IMAD.MOV R2, RZ, RZ, R4 ;  /* 0x000000ffff021224 */ /* 0x000fce00078e0204 */
.L_x_95:
[----:B------:R-:W-:Y:S05]  /*0be0*/  BSYNC.RECONVERGENT B2 ;  /* 0x0000000000027941 */ /* 0x000fea0003800200 */
.L_x_94:
[----:B------:R-:W-:Y:S05]  /*0bf0*/  @!P2 BRA `(.L_x_90) ;  /* 0x0000000000a8a947 */ /* 0x000fea0003800000 */
[----:B------:R-:W-:Y:S01]  /*0c00*/  ISETP.NE.AND P1, PT, R20, 0x1, PT ;  /* 0x000000011400780c */ /* 0x000fe20003f25270 */
[----:B------:R-:W-:Y:S01]  /*0c10*/  BSSY.RECONVERGENT B2, `(.L_x_96) ;  /* 0x000001a000027945 */ /* 0x000fe20003800200 */
[----:B------:R-:W-:-:S11]  /*0c20*/  LOP3.LUT P0, RZ, R0, 0x100, RZ, 0xc0, !PT ;  /* 0x0000010000ff7812 */ /* 0x000fd6000780c0ff */
[----:B------:R-:W-:Y:S05]  /*0c30*/  @!P1 BRA `(.L_x_97) ;  /* 0x00000000005c9947 */ /* 0x000fea0003800000 */
[----:B------:R-:W0:Y:S02]  /*0c40*/  LDC.64 R4, c[0x0][0x380] ;  /* 0x0000e000ff047b82 */ /* 0x000e240000000a00 */
[----:B0-----:R-:W-:-:S05]  /*0c50*/  IMAD.WIDE R4, R19, 0x8, R4 ;  /* 0x0000000813047825 */ /* 0x001fca00078e0204 */
        /* <DEDUP_REMOVED lines=21> */
.L_x_97:
[----:B------:R-:W-:Y:S05]  /*0db0*/  BSYNC.RECONVERGENT B2 ;  /* 0x0000000000027941 */ /* 0x000fea0003800200 */
.L_x_96:
[----:B------:R-:W-:Y:S05]  /*0dc0*/  @P0 BRA `(.L_x_90) ;  /* 0x0000000000340947 */ /* 0x000fea0003800000 */
[----:B------:R-:W0:Y:S02]  /*0dd0*/  LDC.64 R4, c[0x0][0x380] ;  /* 0x0000e000ff047b82 */ /* 0x000e240000000a00 */
[----:B0-----:R-:W-:-:S06]  /*0de0*/  IMAD.WIDE R4, R19, 0x8, R4 ;  /* 0x0000000813047825 */ /* 0x001fcc00078e0204 */
        /* <DEDUP_REMOVED lines=11> */
.L_x_90:
[----:B------:R-:W-:Y:S05]  /*0ea0*/  BSYNC.RECONVERGENT B1 ;  /* 0x0000000000017941 */ /* 0x000fea0003800200 */
.L_x_89:
[----:B------:R-:W-:-:S04]  /*0eb0*/  ISETP.GE.U32.AND P0, PT, R6, 0x100, PT ;  /* 0x000001000600780c */ /* 0x000fc80003f06070 */
[----:B------:R-:W-:-:S13]  /*0ec0*/  ISETP.GE.U32.AND.EX P0, PT, R7, RZ, PT, P0 ;  /* 0x000000ff0700720c */ /* 0x000fda0003f06100 */
[----:B------:R-:W-:Y:S05]  /*0ed0*/  @!P0 BRA `(.L_x_98) ;  /* 0x0000000000ac8947 */ /* 0x000fea0003800000 */
[----:B------:R-:W0:Y:S01]  /*0ee0*/  S2R R8, SR_LANEID ;  /* 0x0000000000087919 */ /* 0x000e220000000000 */
[----:B------:R-:W-:Y:S01]  /*0ef0*/  ISETP.NE.AND P5, PT, R3, RZ, PT ;  /* 0x000000ff0300720c */ /* 0x000fe20003fa5270 */
[----:B------:R-:W1:Y:S01]  /*0f00*/  SHFL.DOWN PT, R0, R2, 0x1, 0x1f ;  /* 0x08201f0002007f89 */ /* 0x000e6200000e0000 */
[C---:B0-----:R-:W-:Y:S02]  /*0f10*/  ISETP.GT.AND P0, PT, R8.reuse, 0x1e, PT ;  /* 0x0000001e0800780c */ /* 0x041fe40003f04270 */
[----:B------:R-:W-:Y:S02]  /*0f20*/  ISETP.NE.AND P1, PT, R8, RZ, PT ;  /* 0x000000ff0800720c */ /* 0x000fe40003f25270 */
[----:B-1----:R-:W-:Y:S02]  /*0f30*/  SEL R5, R0, RZ, !P0 ;  /* 0x000000ff00057207 */ /* 0x002fe40004000000 */
[----:B------:R-:W-:-:S03]  /*0f40*/  ISETP.GT.AND P0, PT, R8, 0x1d, PT ;  /* 0x0000001d0800780c */ /* 0x000fc60003f04270 */
[----:B------:R-:W-:-:S05]  /*0f50*/  IMAD.IADD R5, R5, 0x1, R2 ;  /* 0x0000000105057824 */ /* 0x000fca00078e0202 */
[----:B------:R-:W0:Y:S01]  /*0f60*/  SHFL.DOWN PT, R0, R5, 0x2, 0x1f ;  /* 0x08401f0005007f89 */ /* 0x000e2200000e0000 */
[----:B------:R-:W1:Y:S01]  /*0f70*/  @!P1 S2R R6, SR_CgaCtaId ;  /* 0x0000000000069919 */ /* 0x000e620000008800 */
[----:B0-----:R-:W-:Y:S02]  /*0f80*/  SEL R0, R0, RZ, !P0 ;  /* 0x000000ff00007207 */ /* 0x001fe40004000000 */
[----:B------:R-:W-:-:S03]  /*0f90*/  ISETP.GT.AND P0, PT, R8, 0x1b, PT ;  /* 0x0000001b0800780c */ /* 0x000fc60003f04270 */
[----:B------:R-:W-:Y:S01]  /*0fa0*/  IMAD.IADD R0, R5, 0x1, R0 ;  /* 0x0000000105007824 */ /* 0x000fe200078e0200 */
[----:B------:R-:W-:-:S04]  /*0fb0*/  @!P1 MOV R5, 0x400 ;  /* 0x0000040000059802 */ /* 0x000fc80000000f00 */
        /* <DEDUP_REMOVED lines=10> */
[----:B------:R-:W-:Y:S02]  /*1060*/  ISETP.GT.AND P0, PT, R8, 0xf, PT ;  /* 0x0000000f0800780c */ /* 0x000fe40003f04270 */
[----:B------:R-:W-:-:S05]  /*1070*/  IADD3 R2, PT, PT, R7, R2, RZ ;  /* 0x0000000207027210 */ /* 0x000fca0007ffe0ff */
[----:B------:R-:W0:Y:S02]  /*1080*/  SHFL.DOWN PT, R4, R2, 0x10, 0x1f ;  /* 0x0a001f0002047f89 */ /* 0x000e2400000e0000 */
[----:B0-----:R-:W-:-:S05]  /*1090*/  SEL R5, R4, RZ, !P0 ;  /* 0x000000ff04057207 */ /* 0x001fca0004000000 */
[----:B------:R-:W-:-:S05]  /*10a0*/  IMAD.IADD R5, R2, 0x1, R5 ;  /* 0x0000000102057824 */ /* 0x000fca00078e0205 */
[----:B------:R2:W-:Y:S01]  /*10b0*/  @!P1 STS [R0+0x8], R5 ;  /* 0x0000080500009388 */ /* 0x0005e20000000800 */
[----:B------:R-:W-:Y:S06]  /*10c0*/  BAR.SYNC.DEFER_BLOCKING 0x0 ;  /* 0x0000000000007b1d */ /* 0x000fec0000010000 */
[----:B------:R-:W-:Y:S05]  /*10d0*/  @P5 BRA `(.L_x_99) ;  /* 0x0000002800b85947 */ /* 0x000fea0003800000 */
[----:B------:R-:W0:Y:S01]  /*10e0*/  S2UR UR5, SR_CgaCtaId ;  /* 0x00000000000579c3 */ /* 0x000e220000008800 */
[----:B------:R-:W-:Y:S02]  /*10f0*/  UMOV UR4, 0x400 ;  /* 0x0000040000047882 */ /* 0x000fe40000000000 */
[----:B0-----:R-:W-:-:S09]  /*1100*/  ULEA UR4, UR5, UR4, 0x18 ;  /* 0x0000000405047291 */ /* 0x001fd2000f8ec0ff */
[----:B--2---:R-:W-:Y:S04]  /*1110*/  LDS R0, [UR4+0xc] ;  /* 0x00000c04ff007984 */ /* 0x004fe80008000800 */
[----:B------:R-:W0:Y:S04]  /*1120*/  LDS.128 R8, [UR4+0x10] ;  /* 0x00001004ff087984 */ /* 0x000e280008000c00 */
[----:B------:R-:W1:Y:S01]  /*1130*/  LDS.64 R2, [UR4+0x20] ;  /* 0x00002004ff027984 */ /* 0x000e620008000a00 */
[----:B0-----:R-:W-:-:S04]  /*1140*/  IADD3 R0, PT, PT, R8, R0, R5 ;  /* 0x0000000008007210 */ /* 0x001fc80007ffe005 */
[----:B------:R-:W-:-:S04]  /*1150*/  IADD3 R0, PT, PT, R10, R0, R9 ;  /* 0x000000000a007210 */ /* 0x000fc80007ffe009 */
[----:B-1----:R-:W-:-:S05]  /*1160*/  IADD3 R0, PT, PT, R2, R0, R11 ;  /* 0x0000000002007210 */ /* 0x002fca0007ffe00b */
[----:B------:R-:W-:Y:S01]  /*1170*/  IMAD.IADD R5, R0, 0x1, R3 ;  /* 0x0000000100057824 */ /* 0x000fe200078e0203 */
[----:B------:R-:W-:Y:S06]  /*1180*/  BRA `(.L_x_99) ;  /* 0x00000028008c7947 */ /* 0x000fec0003800000 */
.L_x_98:
[C---:B------:R-:W-:Y:S01]  /*1190*/  LOP3.LUT R0, R3.reuse, 0x3e0, RZ, 0xc0, !PT ;  /* 0x000003e003007812 */ /* 0x040fe200078ec0ff */
[----:B------:R-:W0:Y:S01]  /*11a0*/  S2R R10, SR_LANEID ;  /* 0x00000000000a7919 */ /* 0x000e220000000000 */
[----:B------:R-:W-:Y:S02]  /*11b0*/  ISETP.NE.AND P5, PT, R3, RZ, PT ;  /* 0x000000ff0300720c */ /* 0x000fe40003fa5270 */
[----:B------:R-:W-:Y:S01]  /*11c0*/  LOP3.LUT R9, RZ, R0, RZ, 0x33, !PT ;  /* 0x00000000ff097212 */ /* 0x000fe200078e33ff */
[----:B------:R-:W-:-:S04]  /*11d0*/  VIADD R5, R0, 0x20 ;  /* 0x0000002000057836 */ /* 0x000fc80000000000 */
[----:B------:R-:W-:Y:S01]  /*11e0*/  IMAD.IADD R9, R9, 0x1, R6 ;  /* 0x0000000109097824 */ /* 0x000fe200078e0206 */
[----:B------:R-:W-:-:S04]  /*11f0*/  ISETP.GT.U32.AND P0, PT, R5, R6, PT ;  /* 0x000000060500720c */ /* 0x000fc80003f04070 */
[----:B------:R-:W-:-:S05]  /*1200*/  SEL R9, R9, 0x1f, P0 ;  /* 0x0000001f09097807 */ /* 0x000fca0000000000 */
[----:B------:R-:W1:Y:S01]  /*1210*/  SHFL.DOWN PT, R0, R2, 0x1, R9 ;  /* 0x0820000002007989 */ /* 0x000e6200000e0009 */
[CC--:B0-----:R-:W-:Y:S01]  /*1220*/  ISETP.GE.AND P0, PT, R10.reuse, R9.reuse, PT ;  /* 0x000000090a00720c */ /* 0x0c1fe20003f06270 */
[C---:B------:R-:W-:Y:S01]  /*1230*/  VIADD R8, R10.reuse, 0x2 ;  /* 0x000000020a087836 */ /* 0x040fe20000000000 */
[----:B------:R-:W-:Y:S02]  /*1240*/  ISETP.NE.AND P1, PT, R10, RZ, PT ;  /* 0x000000ff0a00720c */ /* 0x000fe40003f25270 */
[----:B-1----:R-:W-:Y:S02]  /*1250*/  SEL R5, R0, RZ, !P0 ;  /* 0x000000ff00057207 */ /* 0x002fe40004000000 */
[----:B------:R-:W-:Y:S01]  /*1260*/  ISETP.GT.AND P0, PT, R8, R9, PT ;  /* 0x000000090800720c */ /* 0x000fe20003f04270 */
[----:B------:R-:W-:Y:S02]  /*1270*/  VIADD R8, R10, 0x4 ;  /* 0x000000040a087836 */ /* 0x000fe40000000000 */
[----:B------:R-:W-:-:S06]  /*1280*/  IMAD.IADD R0, R5, 0x1, R2 ;  /* 0x0000000105007824 */ /* 0x000fcc00078e0202 */
[----:B------:R-:W0:Y:S01]  /*1290*/  @!P1 S2R R11, SR_CgaCtaId ;  /* 0x00000000000b9919 */ /* 0x000e220000008800 */
[----:B------:R-:W1:Y:S02]  /*12a0*/  SHFL.DOWN PT, R4, R0, 0x2, R9 ;  /* 0x0840000000047989 */ /* 0x000e6400000e0009 */
[----:B-1----:R-:W-:Y:S02]  /*12b0*/  SEL R5, R4, RZ, !P0 ;  /* 0x000000ff04057207 */ /* 0x002fe40004000000 */
[----:B------:R-:W-:Y:S01]  /*12c0*/  ISETP.GT.AND P0, PT, R8, R9, PT ;  /* 0x000000090800720c */ /* 0x000fe20003f04270 */
[----:B------:R-:W-:Y:S01]  /*12d0*/  VIADD R8, R10, 0x10 ;  /* 0x000000100a087836 */ /* 0x000fe20000000000 */
[----:B------:R-:W-:Y:S01]  /*12e0*/  IADD3 R4, PT, PT, R0, R5, RZ ;  /* 0x0000000500047210 */ /* 0x000fe20007ffe0ff */
[----:B------:R-:W-:Y:S01]  /*12f0*/  VIADD R0, R10, 0x8 ;  /* 0x000000080a007836 */ /* 0x000fe20000000000 */
[----:B------:R-:W-:-:S03]  /*1300*/  @!P1 MOV R10, 0x400 ;  /* 0x00000400000a9802 */ /* 0x000fc60000000f00 */
[----:B------:R-:W1:Y:S01]  /*1310*/  SHFL.DOWN PT, R5, R4, 0x4, R9 ;  /* 0x0880000004057989 */ /* 0x000e6200000e0009 */
[----:B0-----:R-:W-:Y:S02]  /*1320*/  @!P1 LEA R11, R11, R10, 0x18 ;  /* 0x0000000a0b0b9211 */ /* 0x001fe400078ec0ff */
[----:B-1----:R-:W-:Y:S02]  /*1330*/  SEL R5, R5, RZ, !P0 ;  /* 0x000000ff05057207 */ /* 0x002fe40004000000 */
[----:B------:R-:W-:-:S03]  /*1340*/  ISETP.GT.AND P0, PT, R0, R9, PT ;  /* 0x000000090000720c */ /* 0x000fc60003f04270 */
[----:B------:R-:W-:-:S05]  /*1350*/  IMAD.IADD R2, R4, 0x1, R5 ;  /* 0x0000000104027824 */ /* 0x000fca00078e0205 */
[----:B------:R-:W0:Y:S02]  /*1360*/  SHFL.DOWN PT, R5, R2, 0x8, R9 ;  /* 0x0900000002057989 */ /* 0x000e2400000e0009 */
[----:B0-----:R-:W-:Y:S02]  /*1370*/  SEL R5, R5, RZ, !P0 ;  /* 0x000000ff05057207 */ /* 0x001fe40004000000 */
[----:B------:R-:W-:-:S03]  /*1380*/  ISETP.GT.AND P0, PT, R8, R9, PT ;  /* 0x000000090800720c */ /* 0x000fc60003f04270 */
[----:B------:R-:W-:Y:S01]  /*1390*/  IMAD.IADD R0, R2, 0x1, R5 ;  /* 0x0000000102007824 */ /* 0x000fe200078e0205 */
[----:B------:R-:W-:-:S04]  /*13a0*/  @!P1 SHF.R.U32.HI R5, RZ, 0x3, R3 ;  /* 0x00000003ff059819 */ /* 0x000fc80000011603 */
[----:B------:R-:W0:Y:S01]  /*13b0*/  SHFL.DOWN PT, R4, R0, 0x10, R9 ;  /* 0x0a00000000047989 */ /* 0x000e2200000e0009 */
[----:B------:R-:W-:-:S05]  /*13c0*/  @!P1 LOP3.LUT R2, R5, 0x7c, RZ, 0xc0, !PT ;  /* 0x0000007c05029812 */ /* 0x000fca00078ec0ff */
[----:B------:R-:W-:Y:S01]  /*13d0*/  @!P1 IMAD.IADD R2, R2, 0x1, R11 ;  /* 0x0000000102029824 */ /* 0x000fe200078e020b */
[----:B0-----:R-:W-:-:S05]  /*13e0*/  SEL R5, R4, RZ, !P0 ;  /* 0x000000ff04057207 */ /* 0x001fca0004000000 */
[----:B------:R-:W-:-:S05]  /*13f0*/  IMAD.IADD R5, R0, 0x1, R5 ;  /* 0x0000000100057824 */ /* 0x000fca00078e0205 */
[----:B------:R1:W-:Y:S01]  /*1400*/  @!P1 STS [R2+0x8], R5 ;  /* 0x0000080502009388 */ /* 0x0003e20000000800 */
[----:B------:R-:W-:Y:S06]  /*1410*/  BAR.SYNC.DEFER_BLOCKING 0x0 ;  /* 0x0000000000007b1d */ /* 0x000fec0000010000 */
[----:B------:R-:W-:Y:S05]  /*1420*/  @P5 BRA `(.L_x_99) ;  /* 0x0000002400e45947 */ /* 0x000fea0003800000 */
[----:B------:R-:W0:Y:S01]  /*1430*/  S2UR UR5, SR_CgaCtaId ;  /* 0x00000000000579c3 */ /* 0x000e220000008800 */
[----:B------:R-:W-:Y:S01]  /*1440*/  UMOV UR4, 0x400 ;  /* 0x0000040000047882 */ /* 0x000fe20000000000 */
[C---:B------:R-:W-:Y:S02]  /*1450*/  ISETP.GT.U32.AND P0, PT, R6.reuse, 0x40, PT ;  /* 0x000000400600780c */ /* 0x040fe40003f04070 */
[C---:B------:R-:W-:Y:S02]  /*1460*/  ISETP.GT.U32.AND P6, PT, R6.reuse, 0x20, PT ;  /* 0x000000200600780c */ /* 0x040fe40003fc4070 */
[C---:B------:R-:W-:Y:S02]  /*1470*/  ISETP.GT.U32.AND P4, PT, R6.reuse, 0x60, PT ;  /* 0x000000600600780c */ /* 0x040fe40003f84070 */
[----:B------:R-:W-:Y:S02]  /*1480*/  ISETP.GT.U32.AND P2, PT, R6, 0x80, PT ;  /* 0x000000800600780c */ /* 0x000fe40003f44070 */
[----:B------:R-:W-:-:S02]  /*1490*/  ISETP.GT.U32.AND.EX P0, PT, R7, RZ, PT, P0 ;  /* 0x000000ff0700720c */ /* 0x000fc40003f04100 */
[C---:B------:R-:W-:Y:S02]  /*14a0*/  ISETP.GT.U32.AND.EX P6, PT, R7.reuse, RZ, PT, P6 ;  /* 0x000000ff0700720c */ /* 0x040fe40003fc4160 */
[C---:B------:R-:W-:Y:S02]  /*14b0*/  ISETP.GT.U32.AND P3, PT, R6.reuse, 0xa0, PT ;  /* 0x000000a00600780c */ /* 0x040fe40003f64070 */
[----:B------:R-:W-:Y:S02]  /*14c0*/  ISETP.GT.U32.AND P1, PT, R6, 0xc0, PT ;  /* 0x000000c00600780c */ /* 0x000fe40003f24070 */
[C---:B------:R-:W-:Y:S02]  /*14d0*/  ISETP.GT.U32.AND.EX P4, PT, R7.reuse, RZ, PT, P4 ;  /* 0x000000ff0700720c */ /* 0x040fe40003f84140 */
[C---:B------:R-:W-:Y:S02]  /*14e0*/  ISETP.GT.U32.AND.EX P2, PT, R7.reuse, RZ, PT, P2 ;  /* 0x000000ff0700720c */ /* 0x040fe40003f44120 */
[C---:B------:R-:W-:Y:S01]  /*14f0*/  ISETP.GT.U32.AND.EX P3, PT, R7.reuse, RZ, PT, P3 ;  /* 0x000000ff0700720c */ /* 0x040fe20003f64130 */
[----:B0-----:R-:W-:Y:S01]  /*1500*/  ULEA UR4, UR5, UR4, 0x18 ;  /* 0x0000000405047291 */ /* 0x001fe2000f8ec0ff */
[----:B------:R-:W-:-:S08]  /*1510*/  ISETP.GT.U32.AND.EX P1, PT, R7, RZ, PT, P1 ;  /* 0x000000ff0700720c */ /* 0x000fd00003f24110 */
[----:B------:R-:W0:Y:S04]  /*1520*/  LDS.128 R8, [UR4+0x10] ;  /* 0x00001004ff087984 */ /* 0x000e280008000c00 */
[----:B------:R-:W2:Y:S04]  /*1530*/  LDS R0, [UR4+0xc] ;  /* 0x00000c04ff007984 */ /* 0x000ea80008000800 */
[----:B-1----:R-:W1:Y:S01]  /*1540*/  LDS.64 R2, [UR4+0x20] ;  /* 0x00002004ff027984 */ /* 0x002e620008000a00 */
[----:B0-----:R-:W-:Y:S02]  /*1550*/  SEL R8, R8, RZ, P0 ;  /* 0x000000ff08087207 */ /* 0x001fe40000000000 */
[----:B------:R-:W-:-:S02]  /*1560*/  ISETP.GT.U32.AND P0, PT, R6, 0xe0, PT ;  /* 0x000000e00600780c */ /* 0x000fc40003f04070 */
[----:B--2---:R-:W-:Y:S02]  /*1570*/  SEL R0, R0, RZ, P6 ;  /* 0x000000ff00007207 */ /* 0x004fe40003000000 */
[----:B------:R-:W-:Y:S02]  /*1580*/  SEL R9, R9, RZ, P4 ;  /* 0x000000ff09097207 */ /* 0x000fe40002000000 */
[----:B------:R-:W-:Y:S02]  /*1590*/  IADD3 R0, PT, PT, R8, R0, R5 ;  /* 0x0000000008007210 */ /* 0x000fe40007ffe005 */
[----:B------:R-:W-:Y:S02]  /*15a0*/  SEL R10, R10, RZ, P2 ;  /* 0x000000ff0a0a7207 */ /* 0x000fe40001000000 */
[----:B------:R-:W-:Y:S02]  /*15b0*/  ISETP.GT.U32.AND.EX P0, PT, R7, RZ, PT, P0 ;  /* 0x000000ff0700720c */ /* 0x000fe40003f04100 */
[----:B------:R-:W-:-:S02]  /*15c0*/  SEL R11, R11, RZ, P3 ;  /* 0x000000ff0b0b7207 */ /* 0x000fc40001800000 */
[----:B------:R-:W-:Y:S02]  /*15d0*/  IADD3 R0, PT, PT, R10, R0, R9 ;  /* 0x000000000a007210 */ /* 0x000fe40007ffe009 */
[----:B-1----:R-:W-:Y:S02]  /*15e0*/  SEL R2, R2, RZ, P1 ;  /* 0x000000ff02027207 */ /* 0x002fe40000800000 */
[----:B------:R-:W-:Y:S02]  /*15f0*/  SEL R3, R3, RZ, P0 ;  /* 0x000000ff03037207 */ /* 0x000fe40000000000 */
[----:B------:R-:W-:-:S04]  /*1600*/  IADD3 R0, PT, PT, R2, R0, R11 ;  /* 0x0000000002007210 */ /* 0x000fc80007ffe00b */
[----:B------:R-:W-:Y:S01]  /*1610*/  IADD3 R5, PT, PT, R0, R3, RZ ;  /* 0x0000000300057210 */ /* 0x000fe20007ffe0ff */
[----:B------:R-:W-:Y:S06]  /*1620*/  BRA `(.L_x_99) ;  /* 0x0000002400647947 */ /* 0x000fec0003800000 */
.L_x_86:
[----:B------:R-:W0:Y:S01]  /*1630*/  S2R R0, SR_TID.X ;  /* 0x0000000000007919 */ /* 0x000e220000002100 */
[----:B------:R-:W0:Y:S02]  /*1640*/  LDC.64 R4, c[0x0][0x380] ;  /* 0x0000e000ff047b82 */ /* 0x000e240000000a00 */
[----:B0-----:R-:W-:-:S05]  /*1650*/  IMAD.WIDE.U32 R4, R0, 0x8, R4 ;  /* 0x0000000800047825 */ /* 0x001fca00078e0004 */
[----:B------:R-:W2:Y:S04]  /*1660*/  LDG.E.64 R8, desc[UR6][R4.64+0x800] ;  /* 0x0008000604087981 */ /* 0x000ea8000c1e1b00 */
[----:B------:R-:W3:Y:S04]  /*1670*/  LDG.E.64 R2, desc[UR6][R4.64] ;  /* 0x0000000604027981 */ /* 0x000ee8000c1e1b00 */
[----:B------:R-:W4:Y:S04]  /*1680*/  LDG.E.64 R50, desc[UR6][R4.64+0x1800] ;  /* 0x0018000604327981 */ /* 0x000f28000c1e1b00 */
[----:B------:R-:W5:Y:S04]  /*1690*/  LDG.E.64 R22, desc[UR6][R4.64+0x1000] ;  /* 0x0010000604167981 */ /* 0x000f68000c1e1b00 */
        /* <DEDUP_REMOVED lines=11> */
[----:B------:R-:W5:Y:S01]  /*1750*/  LDG.E.64 R10, desc[UR6][R4.64+0x7800] ;  /* 0x00780006040a7981 */ /* 0x000f62000c1e1b00 */
[----:B--2---:R-:W0:Y:S08]  /*1760*/  F2F.F64.F32 R52, R9 ;  /* 0x0000000900347310 */ /* 0x004e300000201800 */
[----:B---3--:R-:W1:Y:S08]  /*1770*/  F2F.F64.F32 R48, R3 ;  /* 0x0000000300307310 */ /* 0x008e700000201800 */
[----:B------:R-:W2:Y:S01]  /*1780*/  F2F.F64.F32 R46, R8 ;  /* 0x00000008002e7310 */ /* 0x000ea20000201800 */
[----:B0-----:R-:W-:-:S07]  /*1790*/  DADD R52, R52, -0.5 ;  /* 0xbfe0000034347429 */ /* 0x001fce0000000000 */
[----:B------:R-:W0:Y:S01]  /*17a0*/  F2F.F64.F32 R44, R2 ;  /* 0x00000002002c7310 */ /* 0x000e220000201800 */
[----:B-1----:R-:W-:-:S07]  /*17b0*/  DADD R48, R48, -0.5 ;  /* 0xbfe0000030307429 */ /* 0x002fce0000000000 */
[----:B----4-:R-:W1:Y:S01]  /*17c0*/  F2F.F64.F32 R32, R51 ;  /* 0x0000003300207310 */ /* 0x010e620000201800 */
[----:B--2---:R-:W-:Y:S02]  /*17d0*/  DADD R46, R46, -0.5 ;  /* 0xbfe000002e2e7429 */ /* 0x004fe40000000000 */
[----:B------:R-:W-:-:S05]  /*17e0*/  DMUL R52, R52, R52 ;  /* 0x0000003434347228 */ /* 0x000fca0000000000 */
[----:B-----5:R-:W2:Y:S01]  /*17f0*/  F2F.F64.F32 R54, R23 ;  /* 0x0000001700367310 */ /* 0x020ea20000201800 */
[----:B0-----:R-:W-:Y:S02]  /*1800*/  DADD R44, R44, -0.5 ;  /* 0xbfe000002c2c7429 */ /* 0x001fe40000000000 */
[----:B------:R-:W-:-:S05]  /*1810*/  DMUL R48, R48, R48 ;  /* 0x0000003030307228 */ /* 0x000fca0000000000 */
[----:B------:R-:W0:Y:S01]  /*1820*/  F2F.F64.F32 R42, R50 ;  /* 0x00000032002a7310 */ /* 0x000e220000201800 */
[----:B------:R-:W-:Y:S02]  /*1830*/  DFMA R52, R46, R46, R52 ;  /* 0x0000002e2e34722b */ /* 0x000fe40000000034 */
[----:B-1----:R-:W-:-:S05]  /*1840*/  DADD R46, R32, -0.5 ;  /* 0xbfe00000202e7429 */ /* 0x002fca0000000000 */
[----:B------:R-:W1:Y:S01]  /*1850*/  F2F.F64.F32 R36, R22 ;  /* 0x0000001600247310 */ /* 0x000e620000201800 */
[----:B--2---:R-:W-:-:S07]  /*1860*/  DADD R54, R54, -0.5 ;  /* 0xbfe0000036367429 */ /* 0x004fce0000000000 */
[----:B------:R-:W2:Y:S01]  /*1870*/  F2F.F64.F32 R30, R61 ;  /* 0x0000003d001e7310 */ /* 0x000ea20000201800 */
[----:B------:R-:W-:-:S07]  /*1880*/  DFMA R48, R44, R44, R48 ;  /* 0x0000002c2c30722b */ /* 0x000fce0000000030 */
[----:B------:R-:W3:Y:S08]  /*1890*/  F2F.F64.F32 R18, R17 ;  /* 0x0000001100127310 */ /* 0x000ef00000201800 */
[----:B------:R-:W4:Y:S01]  /*18a0*/  F2F.F64.F32 R2, R59 ;  /* 0x0000003b00027310 */ /* 0x000f220000201800 */
[----:B0-----:R-:W-:-:S07]  /*18b0*/  DADD R42, R42, -0.5 ;  /* 0xbfe000002a2a7429 */ /* 0x001fce0000000000 */
[----:B------:R-:W0:Y:S01]  /*18c0*/  F2F.F64.F32 R16, R16 ;  /* 0x0000001000107310 */ /* 0x000e220000201800 */
[----:B------:R-:W-:-:S07]  /*18d0*/  DMUL R46, R46, R46 ;  /* 0x0000002e2e2e7228 */ /* 0x000fce0000000000 */
[----:B------:R-:W5:Y:S01]  /*18e0*/  F2F.F64.F32 R12, R60 ;  /* 0x0000003c000c7310 */ /* 0x000f620000201800 */
[----:B-1----:R-:W-:Y:S02]  /*18f0*/  DADD R36, R36, -0.5 ;  /* 0xbfe0000024247429 */ /* 0x002fe40000000000 */
[----:B------:R-:W-:-:S05]  /*1900*/  DMUL R54, R54, R54 ;  /* 0x0000003636367228 */ /* 0x000fca0000000000 */
[----:B------:R-:W1:Y:S01]  /*1910*/  F2F.F64.F32 R28, R58 ;  /* 0x0000003a001c7310 */ /* 0x000e620000201800 */
[----:B--2---:R-:W-:Y:S02]  /*1920*/  DADD R30, R30, -0.5 ;  /* 0xbfe000001e1e7429 */ /* 0x004fe40000000000 */
[----:B------:R-:W-:Y:S02]  /*1930*/  DSETP.GEU.AND P0, PT, R48, 0.25, PT ;  /* 0x3fd000003000742a */ /* 0x000fe40003f0e000 */
[----:B---3--:R-:W-:Y:S02]  /*1940*/  DADD R18, R18, -0.5 ;  /* 0xbfe0000012127429 */ /* 0x008fe40000000000 */
[----:B----4-:R-:W-:Y:S02]  /*1950*/  DADD R48, R2, -0.5 ;  /* 0xbfe0000002307429 */ /* 0x010fe40000000000 */
[----:B------:R-:W-:Y:S02]  /*1960*/  DFMA R46, R42, R42, R46 ;  /* 0x0000002a2a2e722b */ /* 0x000fe4000000002e */
[----:B0-----:R-:W-:-:S02]  /*1970*/  DADD R42, R16, -0.5 ;  /* 0xbfe00000102a7429 */ /* 0x001fc40000000000 */
[----:B------:R-:W-:Y:S02]  /*1980*/  DFMA R36, R36, R36, R54 ;  /* 0x000000242424722b */ /* 0x000fe40000000036 */
[----:B-----5:R-:W-:Y:S02]  /*1990*/  DADD R16, R12, -0.5 ;  /* 0xbfe000000c107429 */ /* 0x020fe40000000000 */
[----:B------:R-:W-:Y:S01]  /*19a0*/  DMUL R30, R30, R30 ;  /* 0x0000001e1e1e7228 */ /* 0x000fe20000000000 */
[----:B------:R-:W0:Y:S01]  /*19b0*/  F2F.F64.F32 R8, R57 ;  /* 0x0000003900087310 */ /* 0x000e220000201800 */
[----:B------:R-:W-:Y:S02]  /*19c0*/  DSETP.GEU.AND P1, PT, R52, 0.25, PT ;  /* 0x3fd000003400742a */ /* 0x000fe40003f2e000 */
[----:B------:R-:W-:Y:S02]  /*19d0*/  DMUL R18, R18, R18 ;  /* 0x0000001212127228 */ /* 0x000fe40000000000 */
[----:B-1----:R-:W-:-:S02]  /*19e0*/  DADD R28, R28, -0.5 ;  /* 0xbfe000001c1c7429 */ /* 0x002fc40000000000 */
[----:B------:R-:W-:Y:S02]  /*19f0*/  DMUL R48, R48, R48 ;  /* 0x0000003030307228 */ /* 0x000fe40000000000 */
[----:B------:R-:W-:Y:S02]  /*1a00*/  DSETP.GEU.AND P2, PT, R36, 0.25, PT ;  /* 0x3fd000002400742a */ /* 0x000fe40003f4e000 */
[----:B------:R-:W-:Y:S01]  /*1a10*/  DFMA R30, R16, R16, R30 ;  /* 0x00000010101e722b */ /* 0x000fe2000000001e */
[----:B------:R-:W1:Y:S01]  /*1a20*/  F2F.F64.F32 R22, R56 ;  /* 0x0000003800167310 */ /* 0x000e620000201800 */
[----:B------:R-:W-:Y:S02]  /*1a30*/  DFMA R18, R42, R42, R18 ;  /* 0x0000002a2a12722b */ /* 0x000fe40000000012 */
[----:B------:R-:W-:Y:S01]  /*1a40*/  DFMA R48, R28, R28, R48 ;  /* 0x0000001c1c30722b */ /* 0x000fe20000000030 */
[----:B------:R-:W-:Y:S01]  /*1a50*/  SEL R28, RZ, 0x1, P0 ;  /* 0x00000001ff1c7807 */ /* 0x000fe20000000000 */
[----:B------:R-:W-:-:S03]  /*1a60*/  DSETP.GEU.AND P3, PT, R46, 0.25, PT ;  /* 0x3fd000002e00742a */ /* 0x000fc60003f6e000 */
[----:B------:R-:W2:Y:S01]  /*1a70*/  F2F.F64.F32 R50, R39 ;  /* 0x0000002700327310 */ /* 0x000ea20000201800 */
[----:B------:R-:W-:Y:S02]  /*1a80*/  DSETP.GEU.AND P5, PT, R30, 0.25, PT ;  /* 0x3fd000001e00742a */ /* 0x000fe40003fae000 */
[----:B0-----:R-:W-:-:S05]  /*1a90*/  DADD R30, R8, -0.5 ;  /* 0xbfe00000081e7429 */ /* 0x001fca0000000000 */
[----:B------:R0:W-:Y:S01]  /*1aa0*/  F2F.F64.F32 R2, R35 ;  /* 0x0000002300027310 */ /* 0x0001e20000201800 */
[----:B------:R-:W-:Y:S01]  /*1ab0*/  DSETP.GEU.AND P4, PT, R18, 0.25, PT ;  /* 0x3fd000001200742a */ /* 0x000fe20003f8e000 */
[----:B0-----:R-:W-:Y:S02]  /*1ac0*/  IMAD.MOV.U32 R35, RZ, RZ, 0x2 ;  /* 0x00000002ff237424 */ /* 0x001fe400078e00ff */
[----:B------:R-:W-:Y:S02]  /*1ad0*/  @P0 IMAD.MOV R35, RZ, RZ, 0x1 ;  /* 0x00000001ff230424 */ /* 0x000fe400078e02ff */
[----:B------:R-:W-:Y:S02]  /*1ae0*/  @P1 IMAD.MOV R35, RZ, RZ, R28 ;  /* 0x000000ffff231224 */ /* 0x000fe400078e021c */
[----:B------:R-:W0:Y:S01]  /*1af0*/  F2F.F64.F32 R32, R41 ;  /* 0x0000002900207310 */ /* 0x000e220000201800 */
[----:B-1----:R-:W-:Y:S02]  /*1b00*/  DADD R28, R22, -0.5 ;  /* 0xbfe00000161c7429 */ /* 0x002fe40000000000 */
[----:B------:R-:W-:-:S05]  /*1b10*/  DMUL R30, R30, R30 ;  /* 0x0000001e1e1e7228 */ /* 0x000fca0000000000 */
[----:B------:R1:W-:Y:S02]  /*1b20*/  F2F.F64.F32 R12, R34 ;  /* 0x00000022000c7310 */ /* 0x0003e40000201800 */
[----:B-1----:R-:W-:-:S06]  /*1b30*/  VIADD R34, R35, 0x1 ;  /* 0x0000000123227836 */ /* 0x002fcc0000000000 */
[----:B------:R-:W1:Y:S01]  /*1b40*/  F2F.F64.F32 R44, R38 ;  /* 0x00000026002c7310 */ /* 0x000e620000201800 */
[----:B------:R-:W-:Y:S01]  /*1b50*/  @P2 IMAD.MOV R34, RZ, RZ, R35 ;  /* 0x000000ffff222224 */ /* 0x000fe200078e0223 */
[----:B------:R-:W-:Y:S02]  /*1b60*/  DSETP.GEU.AND P0, PT, R48, 0.25, PT ;  /* 0x3fd000003000742a */ /* 0x000fe40003f0e000 */
[----:B--2---:R-:W-:-:S04]  /*1b70*/  DADD R50, R50, -0.5 ;  /* 0xbfe0000032327429 */ /* 0x004fc80000000000 */
[----:B------:R2:W-:Y:S01]  /*1b80*/  F2F.F64.F32 R16, R27 ;  /* 0x0000001b00107310 */ /* 0x0005e20000201800 */
[----:B------:R-:W-:Y:S01]  /*1b90*/  DFMA R30, R28, R28, R30 ;  /* 0x0000001c1c1e722b */ /* 0x000fe2000000001e */
[----:B--2---:R-:W-:-:S06]  /*1ba0*/  VIADD R27, R34, 0x1 ;  /* 0x00000001221b7836 */ /* 0x004fcc0000000000 */
[----:B------:R-:W2:Y:S01]  /*1bb0*/  F2F.F64.F32 R38, R40 ;  /* 0x0000002800267310 */ /* 0x000ea20000201800 */
[----:B------:R-:W-:Y:S01]  /*1bc0*/  @P3 IMAD.MOV R27, RZ, RZ, R34 ;  /* 0x000000ffff1b3224 */ /* 0x000fe200078e0222 */
[----:B0-----:R-:W-:-:S04]  /*1bd0*/  DADD R32, R32, -0.5 ;  /* 0xbfe0000020207429 */ /* 0x001fc80000000000 */
[----:B------:R-:W-:Y:S01]  /*1be0*/  IADD3 R34, PT, PT, R27, 0x1, RZ ;  /* 0x000000011b227810 */ /* 0x000fe20007ffe0ff */
[----:B------:R-:W-:Y:S01]  /*1bf0*/  @P4 IMAD.MOV R34, RZ, RZ, R27 ;  /* 0x000000ffff224224 */ /* 0x000fe200078e021b */
[----:B------:R0:W3:Y:S01]  /*1c00*/  F2F.F64.F32 R8, R25 ;  /* 0x0000001900087310 */ /* 0x0000e20000201800 */
[----:B-1----:R-:W-:Y:S02]  /*1c10*/  DADD R44, R44, -0.5 ;  /* 0xbfe000002c2c7429 */ /* 0x002fe40000000000 */
[----:B------:R-:W-:Y:S02]  /*1c20*/  DMUL R50, R50, R50 ;  /* 0x0000003232327228 */ /* 0x000fe40000000000 */
[----:B------:R-:W-:-:S03]  /*1c30*/  DADD R28, R2, -0.5 ;  /* 0xbfe00000021c7429 */ /* 0x000fc60000000000 */
[----:B------:R1:W4:Y:S01]  /*1c40*/  F2F.F64.F32 R18, R26 ;  /* 0x0000001a00127310 */ /* 0x0003220000201800 */
[----:B0-----:R-:W-:Y:S02]  /*1c50*/  VIADD R25, R34, 0x1 ;  /* 0x0000000122197836 */ /* 0x001fe40000000000 */
[----:B------:R-:W-:Y:S01]  /*1c60*/  @P5 IMAD.MOV R25, RZ, RZ, R34 ;  /* 0x000000ffff195224 */ /* 0x000fe200078e0222 */
[----:B------:R-:W-:Y:S02]  /*1c70*/  DSETP.GEU.AND P1, PT, R30, 0.25, PT ;  /* 0x3fd000001e00742a */ /* 0x000fe40003f2e000 */
[----:B--2---:R-:W-:Y:S02]  /*1c80*/  DADD R38, R38, -0.5 ;  /* 0xbfe0000026267429 */ /* 0x004fe40000000000 */
[----:B------:R-:W0:Y:S01]  /*1c90*/  F2F.F64.F32 R2, R21 ;  /* 0x0000001500027310 */ /* 0x000e220000201800 */
[----:B------:R-:W-:Y:S01]  /*1ca0*/  DMUL R32, R32, R32 ;  /* 0x0000002020207228 */ /* 0x000fe20000000000 */
[----:B------:R-:W-:-:S02]  /*1cb0*/  VIADD R30, R25, 0x1 ;  /* 0x00000001191e7836 */ /* 0x000fc40000000000 */
[----:B------:R-:W-:Y:S01]  /*1cc0*/  @P0 IMAD.MOV R30, RZ, RZ, R25 ;  /* 0x000000ffff1e0224 */ /* 0x000fe200078e0219 */
[----:B------:R-:W-:-:S03]  /*1cd0*/  DFMA R50, R44, R44, R50 ;  /* 0x0000002c2c32722b */ /* 0x000fc60000000032 */
[----:B------:R2:W5:Y:S01]  /*1ce0*/  F2F.F64.F32 R22, R24 ;  /* 0x0000001800167310 */ /* 0x0005620000201800 */
[----:B-1----:R-:W-:Y:S02]  /*1cf0*/  DADD R26, R12, -0.5 ;  /* 0xbfe000000c1a7429 */ /* 0x002fe40000000000 */
[----:B------:R-:W-:Y:S02]  /*1d00*/  DMUL R28, R28, R28 ;  /* 0x0000001c1c1c7228 */ /* 0x000fe40000000000 */
[----:B--2---:R-:W-:-:S03]  /*1d10*/  DADD R24, R16, -0.5 ;  /* 0xbfe0000010187429 */ /* 0x004fc60000000000 */
[----:B------:R-:W1:Y:S01]  /*1d20*/  F2F.F64.F32 R12, R20 ;  /* 0x00000014000c7310 */ /* 0x000e620000201800 */
[----:B------:R-:W-:Y:S02]  /*1d30*/  DFMA R32, R38, R38, R32 ;  /* 0x000000262620722b */ /* 0x000fe40000000020 */
[----:B---3--:R-:W-:Y:S02]  /*1d40*/  DADD R8, R8, -0.5 ;  /* 0xbfe0000008087429 */ /* 0x008fe40000000000 */
[----:B----4-:R-:W-:Y:S02]  /*1d50*/  DADD R18, R18, -0.5 ;  /* 0xbfe0000012127429 */ /* 0x010fe40000000000 */
[----:B------:R-:W-:Y:S02]  /*1d60*/  DMUL R24, R24, R24 ;  /* 0x0000001818187228 */ /* 0x000fe40000000000 */
[----:B------:R-:W-:Y:S02]  /*1d70*/  DSETP.GEU.AND P2, PT, R50, 0.25, PT ;  /* 0x3fd000003200742a */ /* 0x000fe40003f4e000 */
[----:B------:R-:W-:-:S02]  /*1d80*/  DFMA R28, R26, R26, R28 ;  /* 0x0000001a1a1c722b */ /* 0x000fc4000000001c */
[----:B0-----:R-:W-:Y:S01]  /*1d90*/  DADD R2, R2, -0.5 ;  /* 0xbfe0000002027429 */ /* 0x001fe20000000000 */
[----:B------:R-:W0:Y:S01]  /*1da0*/  F2F.F64.F32 R16, R15 ;  /* 0x0000000f00107310 */ /* 0x000e220000201800 */
[----:B------:R-:W-:Y:S02]  /*1db0*/  DSETP.GEU.AND P3, PT, R32, 0.25, PT ;  /* 0x3fd000002000742a */ /* 0x000fe40003f6e000 */
[----:B-----5:R-:W-:Y:S02]  /*1dc0*/  DADD R22, R22, -0.5 ;  /* 0xbfe0000016167429 */ /* 0x020fe40000000000 */
[----:B------:R-:W-:Y:S01]  /*1dd0*/  DMUL R8, R8, R8 ;  /* 0x0000000808087228 */ /* 0x000fe20000000000 */
[----:B------:R-:W-:Y:S01]  /*1de0*/  VIADD R26, R30, 0x1 ;  /* 0x000000011e1a7836 */ /* 0x000fe20000000000 */
[----:B------:R-:W-:Y:S01]  /*1df0*/  DFMA R24, R18, R18, R24 ;  /* 0x000000121218722b */ /* 0x000fe20000000018 */
[----:B------:R-:W-:Y:S01]  /*1e00*/  @P1 IMAD.MOV R26, RZ, RZ, R30 ;  /* 0x000000ffff1a1224 */ /* 0x000fe200078e021e */
[----:B------:R-:W-:Y:S01]  /*1e10*/  DSETP.GEU.AND P0, PT, R28, 0.25, PT ;  /* 0x3fd000001c00742a */ /* 0x000fe20003f0e000 */
[----:B------:R-:W2:Y:S01]  /*1e20*/  F2F.F64.F32 R18, R11 ;  /* 0x0000000b00127310 */ /* 0x000ea20000201800 */
[----:B-1----:R-:W-:-:S02]  /*1e30*/  DADD R12, R12, -0.5 ;  /* 0xbfe000000c0c7429 */ /* 0x002fc40000000000 */
[----:B------:R-:W-:Y:S01]  /*1e40*/  DMUL R2, R2, R2 ;  /* 0x0000000202027228 */ /* 0x000fe20000000000 */
[----:B------:R-:W-:Y:S01]  /*1e50*/  IADD3 R27, PT, PT, R26, 0x1, RZ ;  /* 0x000000011a1b7810 */ /* 0x000fe20007ffe0ff */
[----:B------:R-:W-:Y:S01]  /*1e60*/  DFMA R8, R22, R22, R8 ;  /* 0x000000161608722b */ /* 0x000fe20000000008 */
[----:B------:R-:W-:Y:S01]  /*1e70*/  @P2 IMAD.MOV R27, RZ, RZ, R26 ;  /* 0x000000ffff1b2224 */ /* 0x000fe200078e021a */
[----:B------:R-:W-:Y:S01]  /*1e80*/  DSETP.GEU.AND P1, PT, R24, 0.25, PT ;  /* 0x3fd000001800742a */ /* 0x000fe20003f2e000 */
[----:B------:R-:W1:Y:S02]  /*1e90*/  F2F.F64.F32 R20, R14 ;  /* 0x0000000e00147310 */ /* 0x000e640000201800 */
[----:B------:R-:W-:Y:S01]  /*1ea0*/  VIADD R22, R27, 0x1 ;  /* 0x000000011b167836 */ /* 0x000fe20000000000 */
[----:B------:R-:W-:Y:S01]  /*1eb0*/  DFMA R2, R12, R12, R2 ;  /* 0x0000000c0c02722b */ /* 0x000fe20000000002 */
[----:B------:R-:W-:Y:S01]  /*1ec0*/  @P3 IMAD.MOV R22, RZ, RZ, R27 ;  /* 0x000000ffff163224 */ /* 0x000fe200078e021b */
[----:B0-----:R-:W-:-:S03]  /*1ed0*/  DADD R16, R16, -0.5 ;  /* 0xbfe0000010107429 */ /* 0x001fc60000000000 */
[----:B------:R-:W0:Y:S01]  /*1ee0*/  F2F.F64.F32 R14, R10 ;  /* 0x0000000a000e7310 */ /* 0x000e220000201800 */
[----:B------:R-:W-:Y:S01]  /*1ef0*/  DSETP.GEU.AND P2, PT, R8, 0.25, PT ;  /* 0x3fd000000800742a */ /* 0x000fe20003f4e000 */
[----:B------:R-:W-:Y:S02]  /*1f00*/  VIADD R8, R22, 0x1 ;  /* 0x0000000116087836 */ /* 0x000fe40000000000 */
[----:B------:R-:W-:Y:S01]  /*1f10*/  @P0 IMAD.MOV R8, RZ, RZ, R22 ;  /* 0x000000ffff080224 */ /* 0x000fe200078e0216 */
[----:B--2---:R-:W-:Y:S02]  /*1f20*/  DADD R18, R18, -0.5 ;  /* 0xbfe0000012127429 */ /* 0x004fe40000000000 */
[----:B------:R-:W-:Y:S01]  /*1f30*/  DSETP.GEU.AND P0, PT, R2, 0.25, PT ;  /* 0x3fd000000200742a */ /* 0x000fe20003f0e000 */
[----:B------:R-:W-:Y:S01]  /*1f40*/  VIADD R9, R8, 0x1 ;  /* 0x0000000108097836 */ /* 0x000fe20000000000 */
[----:B-1----:R-:W-:Y:S01]  /*1f50*/  DADD R20, R20, -0.5 ;  /* 0xbfe0000014147429 */ /* 0x002fe20000000000 */
[----:B------:R-:W-:Y:S01]  /*1f60*/  @P1 IMAD.MOV R9, RZ, RZ, R8 ;  /* 0x000000ffff091224 */ /* 0x000fe200078e0208 */
[----:B------:R-:W-:-:S02]  /*1f70*/  DMUL R16, R16, R16 ;  /* 0x0000001010107228 */ /* 0x000fc40000000000 */
[----:B------:R-:W-:Y:S02]  /*1f80*/  DMUL R18, R18, R18 ;  /* 0x0000001212127228 */ /* 0x000fe40000000000 */
[----:B0-----:R-:W-:Y:S01]  /*1f90*/  DADD R14, R14, -0.5 ;  /* 0xbfe000000e0e7429 */ /* 0x001fe20000000000 */
[----:B------:R-:W-:Y:S01]  /*1fa0*/  IADD3 R2, PT, PT, R9, 0x1, RZ ;  /* 0x0000000109027810 */ /* 0x000fe20007ffe0ff */
[----:B------:R-:W-:Y:S02]  /*1fb0*/  @P2 IMAD.MOV R2, RZ, RZ, R9 ;  /* 0x000000ffff022224 */ /* 0x000fe400078e0209 */
[----:B------:R-:W-:Y:S02]  /*1fc0*/  DFMA R16, R20, R20, R16 ;  /* 0x000000141410722b */ /* 0x000fe40000000010 */
[----:B------:R-:W-:Y:S02]  /*1fd0*/  VIADD R8, R2, 0x1 ;  /* 0x0000000102087836 */ /* 0x000fe40000000000 */
[----:B------:R-:W-:Y:S01]  /*1fe0*/  @P0 IMAD.MOV R8, RZ, RZ, R2 ;  /* 0x000000ffff080224 */ /* 0x000fe200078e0202 */
[----:B------:R-:W-:Y:S01]  /*1ff0*/  IADD3 R2, P3, PT, R6, -0x1000, RZ ;  /* 0xfffff00006027810 */ /* 0x000fe20007f7e0ff */
[----:B------:R-:W-:-:S02]  /*2000*/  DFMA R18, R14, R14, R18 ;  /* 0x0000000e0e12722b */ /* 0x000fc40000000012 */
[----:B------:R-:W-:Y:S01]  /*2010*/  DSETP.GEU.AND P1, PT, R16, 0.25, PT ;  /* 0x3fd000001000742a */ /* 0x000fe20003f2e000 */
[----:B------:R-:W-:Y:S02]  /*2020*/  ISETP.GE.U32.AND P0, PT, R2, 0x1000, PT ;  /* 0x000010000200780c */ /* 0x000fe40003f06070 */
[----:B------:R-:W-:-:S03]  /*2030*/  IADD3.X R3, PT, PT, R7, -0x1, RZ, P3, !PT ;  /* 0xffffffff07037810 */ /* 0x000fc60001ffe4ff */
[----:B------:R-:W-:Y:S01]  /*2040*/  DSETP.GEU.AND P2, PT, R18, 0.25, PT ;  /* 0x3fd000001200742a */ /* 0x000fe20003f4e000 */
[----:B------:R-:W-:Y:S01]  /*2050*/  ISETP.GE.U32.AND.EX P0, PT, R3, RZ, PT, P0 ;  /* 0x000000ff0300720c */ /* 0x000fe20003f06100 */
[----:B------:R-:W-:-:S06]  /*2060*/  VIADD R9, R8, 0x1 ;  /* 0x0000000108097836 */ /* 0x000fcc0000000000 */
[----:B------:R-:W-:Y:S02]  /*2070*/  @P1 IMAD.MOV R9, RZ, RZ, R8 ;  /* 0x000000ffff091224 */ /* 0x000fe400078e0208 */
[----:B------:R-:W-:Y:S02]  /*2080*/  IMAD.MOV.U32 R59, RZ, RZ, 0x1000 ;  /* 0x00001000ff3b7424 */ /* 0x000fe400078e00ff */
[C---:B------:R-:W-:Y:S02]  /*2090*/  VIADD R60, R9.reuse, 0x1 ;  /* 0x00000001093c7836 */ /* 0x040fe40000000000 */
[----:B------:R-:W-:Y:S01]  /*20a0*/  @P2 IADD3 R60, PT, PT, R9, RZ, RZ ;  /* 0x000000ff093c2210 */ /* 0x000fe20007ffe0ff */
[----:B------:R-:W-:Y:S01]  /*20b0*/  IMAD.MOV.U32 R58, RZ, RZ, RZ ;  /* 0x000000ffff3a7224 */ /* 0x000fe200078e00ff */
[----:B------:R-:W-:Y:S06]  /*20c0*/  @!P0 BRA `(.L_x_100) ;  /* 0x0000000800bc8947 */ /* 0x000fec0003800000 */
[----:B------:R-:W0:Y:S01]  /*20d0*/  LDC.64 R6, c[0x0][0x390] ;  /* 0x0000e400ff067b82 */ /* 0x000e220000000a00 */
[----:B------:R-:W-:Y:S02]  /*20e0*/  IMAD.MOV.U32 R59, RZ, RZ, 0x1000 ;  /* 0x00001000ff3b7424 */ /* 0x000fe400078e00ff */
[----:B------:R-:W-:-:S07]  /*20f0*/  IMAD.MOV.U32 R58, RZ, RZ, RZ ;  /* 0x000000ffff3a7224 */ /* 0x000fce00078e00ff */
.L_x_102:
[----:B------:R-:W-:-:S04]  /*2100*/  LEA R32, P0, R59, R4, 0x3 ;  /* 0x000000043b207211 */ /* 0x000fc800078018ff */
[----:B------:R-:W-:-:S05]  /*2110*/  LEA.HI.X R33, R59, R5, R58, 0x3, P0 ;  /* 0x000000053b217211 */ /* 0x000fca00000f1c3a */
        /* <DEDUP_REMOVED lines=15> */
[----:B------:R1:W5:Y:S01]  /*2210*/  LDG.E.64 R22, desc[UR6][R32.64+0x7800] ;  /* 0x0078000620167981 */ /* 0x000362000c1e1b00 */
[----:B--2---:R-:W2:Y:S08]  /*2220*/  F2F.F64.F32 R50, R37 ;  /* 0x0000002500327310 */ /* 0x004eb00000201800 */
[----:B---3--:R-:W3:Y:S08]  /*2230*/  F2F.F64.F32 R54, R41 ;  /* 0x0000002900367310 */ /* 0x008ef00000201800 */
[----:B------:R-:W0:Y:S01]  /*2240*/  F2F.F64.F32 R44, R36 ;  /* 0x00000024002c7310 */ /* 0x000e220000201800 */
[----:B--2---:R-:W-:-:S07]  /*2250*/  DADD R50, R50, -0.5 ;  /* 0xbfe0000032327429 */ /* 0x004fce0000000000 */
[----:B----4-:R-:W2:Y:S01]  /*2260*/  F2F.F64.F32 R56, R49 ;  /* 0x0000003100387310 */ /* 0x010ea20000201800 */
[----:B---3--:R-:W-:-:S07]  /*2270*/  DADD R54, R54, -0.5 ;  /* 0xbfe0000036367429 */ /* 0x008fce0000000000 */
[----:B------:R-:W3:Y:S01]  /*2280*/  F2F.F64.F32 R46, R40 ;  /* 0x00000028002e7310 */ /* 0x000ee20000201800 */
[----:B0-----:R-:W-:-:S07]  /*2290*/  DADD R44, R44, -0.5 ;  /* 0xbfe000002c2c7429 */ /* 0x001fce0000000000 */
[----:B-----5:R-:W0:Y:S01]  /*22a0*/  F2F.F64.F32 R24, R27 ;  /* 0x0000001b00187310 */ /* 0x020e220000201800 */
[----:B------:R-:W-:-:S07]  /*22b0*/  DMUL R50, R50, R50 ;  /* 0x0000003232327228 */ /* 0x000fce0000000000 */
[----:B------:R-:W4:Y:S01]  /*22c0*/  F2F.F64.F32 R48, R48 ;  /* 0x0000003000307310 */ /* 0x000f220000201800 */
[----:B--2---:R-:W-:-:S07]  /*22d0*/  DADD R56, R56, -0.5 ;  /* 0xbfe0000038387429 */ /* 0x004fce0000000000 */
[----:B------:R-:W2:Y:S01]  /*22e0*/  F2F.F64.F32 R28, R31 ;  /* 0x0000001f001c7310 */ /* 0x000ea20000201800 */
[----:B---3--:R-:W-:Y:S02]  /*22f0*/  DADD R46, R46, -0.5 ;  /* 0xbfe000002e2e7429 */ /* 0x008fe40000000000 */
[----:B------:R-:W-:-:S05]  /*2300*/  DMUL R54, R54, R54 ;  /* 0x0000003636367228 */ /* 0x000fca0000000000 */
[----:B------:R-:W3:Y:S01]  /*2310*/  F2F.F64.F32 R26, R26 ;  /* 0x0000001a001a7310 */ /* 0x000ee20000201800 */
[----:B------:R-:W-:Y:S02]  /*2320*/  DFMA R50, R44, R44, R50 ;  /* 0x0000002c2c32722b */ /* 0x000fe40000000032 */
[----:B0-----:R-:W-:-:S05]  /*2330*/  DADD R24, R24, -0.5 ;  /* 0xbfe0000018187429 */ /* 0x001fca0000000000 */
[----:B------:R-:W0:Y:S01]  /*2340*/  F2F.F64.F32 R30, R30 ;  /* 0x0000001e001e7310 */ /* 0x000e220000201800 */
[----:B----4-:R-:W-:Y:S02]  /*2350*/  DADD R48, R48, -0.5 ;  /* 0xbfe0000030307429 */ /* 0x010fe40000000000 */
[----:B------:R-:W-:-:S05]  /*2360*/  DMUL R56, R56, R56 ;  /* 0x0000003838387228 */ /* 0x000fca0000000000 */
[----:B-1----:R-:W1:Y:S01]  /*2370*/  F2F.F64.F32 R32, R53 ;  /* 0x0000003500207310 */ /* 0x002e620000201800 */
[----:B------:R-:W-:Y:S02]  /*2380*/  DFMA R54, R46, R46, R54 ;  /* 0x0000002e2e36722b */ /* 0x000fe40000000036 */
[----:B--2---:R-:W-:Y:S02]  /*2390*/  DADD R28, R28, -0.5 ;  /* 0xbfe000001c1c7429 */ /* 0x004fe40000000000 */
[----:B------:R-:W-:Y:S02]  /*23a0*/  DSETP.GEU.AND P0, PT, R50, 0.25, PT ;  /* 0x3fd000003200742a */ /* 0x000fe40003f0e000 */
[----:B---3--:R-:W-:Y:S01]  /*23b0*/  DADD R26, R26, -0.5 ;  /* 0xbfe000001a1a7429 */ /* 0x008fe20000000000 */
[----:B------:R-:W2:Y:S01]  /*23c0*/  F2F.F64.F32 R36, R39 ;  /* 0x0000002700247310 */ /* 0x000ea20000201800 */
[----:B------:R-:W-:Y:S02]  /*23d0*/  DMUL R24, R24, R24 ;  /* 0x0000001818187228 */ /* 0x000fe40000000000 */
[----:B------:R-:W-:-:S05]  /*23e0*/  DFMA R56, R48, R48, R56 ;  /* 0x000000303038722b */ /* 0x000fca0000000038 */
[----:B------:R-:W3:Y:S01]  /*23f0*/  F2F.F64.F32 R34, R52 ;  /* 0x0000003400227310 */ /* 0x000ee20000201800 */
[----:B------:R-:W-:Y:S02]  /*2400*/  DSETP.GEU.AND P1, PT, R54, 0.25, PT ;  /* 0x3fd000003600742a */ /* 0x000fe40003f2e000 */
[----:B0-----:R-:W-:Y:S02]  /*2410*/  DADD R30, R30, -0.5 ;  /* 0xbfe000001e1e7429 */ /* 0x001fe40000000000 */
[----:B------:R-:W-:-:S03]  /*2420*/  DMUL R28, R28, R28 ;  /* 0x0000001c1c1c7228 */ /* 0x000fc60000000000 */
[----:B------:R-:W0:Y:S01]  /*2430*/  F2F.F64.F32 R40, R43 ;  /* 0x0000002b00287310 */ /* 0x000e220000201800 */
[----:B-1----:R-:W-:Y:S02]  /*2440*/  DADD R32, R32, -0.5 ;  /* 0xbfe0000020207429 */ /* 0x002fe40000000000 */
[----:B------:R-:W-:-:S05]  /*2450*/  DFMA R26, R26, R26, R24 ;  /* 0x0000001a1a1a722b */ /* 0x000fca0000000018 */
[----:B------:R-:W1:Y:S01]  /*2460*/  F2F.F64.F32 R38, R38 ;  /* 0x0000002600267310 */ /* 0x000e620000201800 */
[----:B------:R-:W-:Y:S01]  /*2470*/  DSETP.GEU.AND P2, PT, R56, 0.25, PT ;  /* 0x3fd000003800742a */ /* 0x000fe20003f4e000 */
[----:B------:R-:W-:Y:S01]  /*2480*/  VIADD R50, R60, 0x1 ;  /* 0x000000013c327836 */ /* 0x000fe20000000000 */
[----:B------:R-:W-:-:S05]  /*2490*/  DFMA R28, R30, R30, R28 ;  /* 0x0000001e1e1c722b */ /* 0x000fca000000001c */
[----:B------:R-:W4:Y:S01]  /*24a0*/  F2F.F64.F32 R52, R9 ;  /* 0x0000000900347310 */ /* 0x000f220000201800 */
[----:B--2---:R-:W-:Y:S01]  /*24b0*/  DADD R36, R36, -0.5 ;  /* 0xbfe0000024247429 */ /* 0x004fe20000000000 */
[----:B------:R-:W-:Y:S01]  /*24c0*/  @P0 IMAD.MOV R50, RZ, RZ, R60 ;  /* 0x000000ffff320224 */ /* 0x000fe200078e023c */
[----:B---3--:R-:W-:-:S05]  /*24d0*/  DADD R34, R34, -0.5 ;  /* 0xbfe0000022227429 */ /* 0x008fca0000000000 */
[----:B------:R-:W2:Y:S01]  /*24e0*/  F2F.F64.F32 R42, R42 ;  /* 0x0000002a002a7310 */ /* 0x000ea20000201800 */
[----:B------:R-:W-:Y:S02]  /*24f0*/  DMUL R32, R32, R32 ;  /* 0x0000002020207228 */ /* 0x000fe40000000000 */
[----:B------:R-:W-:-:S05]  /*2500*/  DSETP.GEU.AND P3, PT, R26, 0.25, PT ;  /* 0x3fd000001a00742a */ /* 0x000fca0003f6e000 */
[----:B------:R-:W-:Y:S01]  /*2510*/  F2F.F64.F32 R44, R8 ;  /* 0x00000008002c7310 */ /* 0x000fe20000201800 */
[----:B------:R-:W-:Y:S01]  /*2520*/  VIADD R26, R50, 0x1 ;  /* 0x00000001321a7836 */ /* 0x000fe20000000000 */
[----:B0-----:R-:W-:-:S06]  /*2530*/  DADD R40, R40, -0.5 ;  /* 0xbfe0000028287429 */ /* 0x001fcc0000000000 */
[----:B------:R-:W0:Y:S01]  /*2540*/  F2F.F64.F32 R8, R13 ;  /* 0x0000000d00087310 */ /* 0x000e220000201800 */
[----:B------:R-:W-:Y:S01]  /*2550*/  @P1 IMAD.MOV R26, RZ, RZ, R50 ;  /* 0x000000ffff1a1224 */ /* 0x000fe200078e0232 */
[----:B------:R-:W-:Y:S02]  /*2560*/  DSETP.GEU.AND P4, PT, R28, 0.25, PT ;  /* 0x3fd000001c00742a */ /* 0x000fe40003f8e000 */
[----:B-1----:R-:W-:Y:S02]  /*2570*/  DADD R38, R38, -0.5 ;  /* 0xbfe0000026267429 */ /* 0x002fe40000000000 */
[----:B------:R-:W-:Y:S02]  /*2580*/  DMUL R36, R36, R36 ;  /* 0x0000002424247228 */ /* 0x000fe40000000000 */
[----:B------:R-:W1:Y:S01]  /*2590*/  F2F.F64.F32 R46, R11 ;  /* 0x0000000b002e7310 */ /* 0x000e620000201800 */
[----:B------:R-:W-:Y:S01]  /*25a0*/  DFMA R32, R34, R34, R32 ;  /* 0x000000222220722b */ /* 0x000fe20000000020 */
[----:B------:R-:W-:Y:S01]  /*25b0*/  IADD3 R28, PT, PT, R26, 0x1, RZ ;  /* 0x000000011a1c7810 */ /* 0x000fe20007ffe0ff */
[----:B----4-:R-:W-:-:S05]  /*25c0*/  DADD R52, R52, -0.5 ;  /* 0xbfe0000034347429 */ /* 0x010fca0000000000 */
[----:B------:R-:W-:Y:S01]  /*25d0*/  F2F.F64.F32 R48, R10 ;  /* 0x0000000a00307310 */ /* 0x000fe20000201800 */
[----:B------:R-:W-:Y:S01]  /*25e0*/  @P2 IMAD.MOV R28, RZ, RZ, R26 ;  /* 0x000000ffff1c2224 */ /* 0x000fe200078e021a */
[----:B--2---:R-:W-:-:S06]  /*25f0*/  DADD R42, R42, -0.5 ;  /* 0xbfe000002a2a7429 */ /* 0x004fcc0000000000 */
[----:B------:R-:W2:Y:S01]  /*2600*/  F2F.F64.F32 R10, R12 ;  /* 0x0000000c000a7310 */ /* 0x000ea20000201800 */
[----:B------:R-:W-:Y:S01]  /*2610*/  DMUL R40, R40, R40 ;  /* 0x0000002828287228 */ /* 0x000fe20000000000 */
[----:B------:R-:W-:Y:S01]  /*2620*/  VIADD R29, R28, 0x1 ;  /* 0x000000011c1d7836 */ /* 0x000fe20000000000 */
[----:B0-----:R-:W-:Y:S01]  /*2630*/  DADD R30, R8, -0.5 ;  /* 0xbfe00000081e7429 */ /* 0x001fe20000000000 */
[----:B------:R-:W-:Y:S01]  /*2640*/  @P3 IMAD.MOV R29, RZ, RZ, R28 ;  /* 0x000000ffff1d3224 */ /* 0x000fe200078e021c */
[----:B------:R-:W-:-:S03]  /*2650*/  DFMA R36, R38, R38, R36 ;  /* 0x000000262624722b */ /* 0x000fc60000000024 */
[----:B------:R-:W0:Y:S01]  /*2660*/  F2F.F64.F32 R24, R15 ;  /* 0x0000000f00187310 */ /* 0x000e220000201800 */
[----:B------:R-:W-:Y:S02]  /*2670*/  DSETP.GEU.AND P5, PT, R32, 0.25, PT ;  /* 0x3fd000002000742a */ /* 0x000fe40003fae000 */
[----:B------:R-:W-:Y:S02]  /*2680*/  DADD R44, R44, -0.5 ;  /* 0xbfe000002c2c7429 */ /* 0x000fe40000000000 */
[----:B------:R-:W-:Y:S01]  /*2690*/  DMUL R52, R52, R52 ;  /* 0x0000003434347228 */ /* 0x000fe20000000000 */
[----:B------:R-:W-:Y:S01]  /*26a0*/  VIADD R32, R29, 0x1 ;  /* 0x000000011d207836 */ /* 0x000fe20000000000 */
[----:B-1----:R-:W-:Y:S01]  /*26b0*/  DADD R46, R46, -0.5 ;  /* 0xbfe000002e2e7429 */ /* 0x002fe20000000000 */
[----:B------:R1:W3:Y:S01]  /*26c0*/  F2F.F64.F32 R26, R17 ;  /* 0x00000011001a7310 */ /* 0x0002e20000201800 */
[----:B------:R-:W-:Y:S01]  /*26d0*/  DFMA R40, R42, R42, R40 ;  /* 0x0000002a2a28722b */ /* 0x000fe20000000028 */
[----:B------:R-:W-:Y:S01]  /*26e0*/  @P4 IMAD.MOV R32, RZ, RZ, R29 ;  /* 0x000000ffff204224 */ /* 0x000fe200078e021d */
[----:B--2---:R-:W-:-:S02]  /*26f0*/  DADD R28, R10, -0.5 ;  /* 0xbfe000000a1c7429 */ /* 0x004fc40000000000 */
[----:B------:R-:W-:Y:S02]  /*2700*/  DMUL R30, R30, R30 ;  /* 0x0000001e1e1e7228 */ /* 0x000fe40000000000 */
[----:B------:R-:W-:Y:S01]  /*2710*/  DSETP.GEU.AND P0, PT, R36, 0.25, PT ;  /* 0x3fd000002400742a */ /* 0x000fe20003f0e000 */
[----:B------:R-:W2:Y:S01]  /*2720*/  F2F.F64.F32 R12, R14 ;  /* 0x0000000e000c7310 */ /* 0x000ea20000201800 */
[----:B------:R-:W-:Y:S02]  /*2730*/  DFMA R52, R44, R44, R52 ;  /* 0x0000002c2c34722b */ /* 0x000fe40000000034 */
[----:B------:R-:W-:Y:S02]  /*2740*/  DADD R48, R48, -0.5 ;  /* 0xbfe0000030307429 */ /* 0x000fe40000000000 */
[----:B------:R-:W-:-:S03]  /*2750*/  DMUL R46, R46, R46 ;  /* 0x0000002e2e2e7228 */ /* 0x000fc60000000000 */
[----:B------:R4:W5:Y:S01]  /*2760*/  F2F.F64.F32 R8, R19 ;  /* 0x0000001300087310 */ /* 0x0009620000201800 */
[----:B------:R-:W-:Y:S01]  /*2770*/  DSETP.GEU.AND P1, PT, R40, 0.25, PT ;  /* 0x3fd000002800742a */ /* 0x000fe20003f2e000 */
[C---:B-1----:R-:W-:Y:S01]  /*2780*/  VIADD R17, R32.reuse, 0x1 ;  /* 0x0000000120117836 */ /* 0x042fe20000000000 */
[----:B------:R-:W-:Y:S01]  /*2790*/  DFMA R30, R28, R28, R30 ;  /* 0x0000001c1c1e722b */ /* 0x000fe2000000001e */
[----:B------:R-:W-:Y:S01]  /*27a0*/  @P5 IADD3 R17, PT, PT, R32, RZ, RZ ;  /* 0x000000ff20115210 */ /* 0x000fe20007ffe0ff */
[----:B0-----:R-:W-:-:S03]  /*27b0*/  DADD R28, R24, -0.5 ;  /* 0xbfe00000181c7429 */ /* 0x001fc60000000000 */
[----:B------:R-:W0:Y:S01]  /*27c0*/  F2F.F64.F32 R14, R16 ;  /* 0x00000010000e7310 */ /* 0x000e220000201800 */
[----:B------:R-:W-:Y:S01]  /*27d0*/  DSETP.GEU.AND P2, PT, R52, 0.25, PT ;  /* 0x3fd000003400742a */ /* 0x000fe20003f4e000 */
[----:B------:R-:W-:Y:S01]  /*27e0*/  VIADD R32, R17, 0x1 ;  /* 0x0000000111207836 */ /* 0x000fe20000000000 */
[----:B---3--:R-:W-:Y:S01]  /*27f0*/  DADD R26, R26, -0.5 ;  /* 0xbfe000001a1a7429 */ /* 0x008fe20000000000 */
[----:B------:R-:W-:Y:S01]  /*2800*/  @P0 IMAD.MOV R32, RZ, RZ, R17 ;  /* 0x000000ffff200224 */ /* 0x000fe200078e0211 */
[----:B------:R-:W-:-:S03]  /*2810*/  DFMA R46, R48, R48, R46 ;  /* 0x00000030302e722b */ /* 0x000fc6000000002e */
[----:B------:R-:W1:Y:S01]  /*2820*/  F2F.F64.F32 R10, R18 ;  /* 0x00000012000a7310 */ /* 0x000e620000201800 */
[----:B--2---:R-:W-:Y:S02]  /*2830*/  DADD R24, R12, -0.5 ;  /* 0xbfe000000c187429 */ /* 0x004fe40000000000 */
[----:B------:R-:W-:Y:S01]  /*2840*/  DMUL R28, R28, R28 ;  /* 0x0000001c1c1c7228 */ /* 0x000fe20000000000 */
[----:B----4-:R-:W-:Y:S01]  /*2850*/  VIADD R19, R32, 0x1 ;  /* 0x0000000120137836 */ /* 0x010fe20000000000 */
[----:B-----5:R-:W-:Y:S01]  /*2860*/  DADD R8, R8, -0.5 ;  /* 0xbfe0000008087429 */ /* 0x020fe20000000000 */
[----:B------:R-:W-:Y:S01]  /*2870*/  @P1 IMAD.MOV R19, RZ, RZ, R32 ;  /* 0x000000ffff131224 */ /* 0x000fe200078e0220 */
[----:B0-----:R-:W-:Y:S01]  /*2880*/  DADD R14, R14, -0.5 ;  /* 0xbfe000000e0e7429 */ /* 0x001fe20000000000 */
[----:B------:R0:W2:Y:S01]  /*2890*/  F2F.F64.F32 R16, R21 ;  /* 0x0000001500107310 */ /* 0x0000a20000201800 */
[----:B------:R-:W-:Y:S02]  /*28a0*/  DMUL R26, R26, R26 ;  /* 0x0000001a1a1a7228 */ /* 0x000fe40000000000 */
[----:B------:R-:W-:Y:S01]  /*28b0*/  DSETP.GEU.AND P3, PT, R46, 0.25, PT ;  /* 0x3fd000002e00742a */ /* 0x000fe20003f6e000 */
[----:B------:R-:W-:Y:S01]  /*28c0*/  VIADD R32, R19, 0x1 ;  /* 0x0000000113207836 */ /* 0x000fe20000000000 */
[----:B------:R-:W-:Y:S01]  /*28d0*/  DFMA R28, R24, R24, R28 ;  /* 0x00000018181c722b */ /* 0x000fe2000000001c */
[----:B------:R-:W-:Y:S01]  /*28e0*/  @P2 IMAD.MOV R32, RZ, RZ, R19 ;  /* 0x000000ffff202224 */ /* 0x000fe200078e0213 */
[----:B------:R-:W-:Y:S01]  /*28f0*/  DSETP.GEU.AND P0, PT, R30, 0.25, PT ;  /* 0x3fd000001e00742a */ /* 0x000fe20003f0e000 */
[----:B------:R-:W3:Y:S01]  /*2900*/  F2F.F64.F32 R18, R23 ;  /* 0x0000001700127310 */ /* 0x000ee20000201800 */
[----:B-1----:R-:W-:-:S02]  /*2910*/  DADD R10, R10, -0.5 ;  /* 0xbfe000000a0a7429 */ /* 0x002fc40000000000 */
[----:B------:R-:W-:Y:S02]  /*2920*/  DMUL R8, R8, R8 ;  /* 0x0000000808087228 */ /* 0x000fe40000000000 */
[----:B------:R-:W-:-:S03]  /*2930*/  DFMA R26, R14, R14, R26 ;  /* 0x0000000e0e1a722b */ /* 0x000fc6000000001a */
[----:B------:R1:W4:Y:S01]  /*2940*/  F2F.F64.F32 R12, R20 ;  /* 0x00000014000c7310 */ /* 0x0003220000201800 */
[----:B------:R-:W-:Y:S01]  /*2950*/  DSETP.GEU.AND P1, PT, R28, 0.25, PT ;  /* 0x3fd000001c00742a */ /* 0x000fe20003f2e000 */
[----:B0-----:R-:W-:Y:S01]  /*2960*/  IADD3 R21, PT, PT, R32, 0x1, RZ ;  /* 0x0000000120157810 */ /* 0x001fe20007ffe0ff */
[----:B------:R-:W-:Y:S01]  /*2970*/  DFMA R8, R10, R10, R8 ;  /* 0x0000000a0a08722b */ /* 0x000fe20000000008 */
[----:B------:R-:W-:Y:S01]  /*2980*/  @P3 IMAD.MOV R21, RZ, RZ, R32 ;  /* 0x000000ffff153224 */ /* 0x000fe200078e0220 */
[----:B--2---:R-:W-:-:S03]  /*2990*/  DADD R16, R16, -0.5 ;  /* 0xbfe0000010107429 */ /* 0x004fc60000000000 */
[----:B------:R-:W0:Y:S01]  /*29a0*/  F2F.F64.F32 R14, R22 ;  /* 0x00000016000e7310 */ /* 0x000e220000201800 */
[----:B------:R-:W-:Y:S01]  /*29b0*/  DSETP.GEU.AND P2, PT, R26, 0.25, PT ;  /* 0x3fd000001a00742a */ /* 0x000fe20003f4e000 */
[----:B-1----:R-:W-:Y:S01]  /*29c0*/  VIADD R20, R21, 0x1 ;  /* 0x0000000115147836 */ /* 0x002fe20000000000 */
[----:B---3--:R-:W-:Y:S01]  /*29d0*/  DADD R18, R18, -0.5 ;  /* 0xbfe0000012127429 */ /* 0x008fe20000000000 */
[----:B------:R-:W-:Y:S01]  /*29e0*/  @P0 IMAD.MOV R20, RZ, RZ, R21 ;  /* 0x000000ffff140224 */ /* 0x000fe200078e0215 */
[----:B------:R-:W-:Y:S02]  /*29f0*/  DSETP.GEU.AND P0, PT, R8, 0.25, PT ;  /* 0x3fd000000800742a */ /* 0x000fe40003f0e000 */
[----:B----4-:R-:W-:Y:S01]  /*2a00*/  DADD R12, R12, -0.5 ;  /* 0xbfe000000c0c7429 */ /* 0x010fe20000000000 */
[----:B------:R-:W-:Y:S01]  /*2a10*/  VIADD R10, R20, 0x1 ;  /* 0x00000001140a7836 */ /* 0x000fe20000000000 */
[----:B------:R-:W-:Y:S01]  /*2a20*/  DMUL R16, R16, R16 ;  /* 0x0000001010107228 */ /* 0x000fe20000000000 */
[----:B------:R-:W-:Y:S01]  /*2a30*/  @P1 IMAD.MOV R10, RZ, RZ, R20 ;  /* 0x000000ffff0a1224 */ /* 0x000fe200078e0214 */
[----:B------:R-:W-:-:S03]  /*2a40*/  DMUL R18, R18, R18 ;  /* 0x0000001212127228 */ /* 0x000fc60000000000 */
[C---:B------:R-:W-:Y:S01]  /*2a50*/  VIADD R8, R10.reuse, 0x1 ;  /* 0x000000010a087836 */ /* 0x040fe20000000000 */
[----:B0-----:R-:W-:Y:S01]  /*2a60*/  DADD R14, R14, -0.5 ;  /* 0xbfe000000e0e7429 */ /* 0x001fe20000000000 */
[----:B------:R-:W-:Y:S01]  /*2a70*/  @P2 IADD3 R8, PT, PT, R10, RZ, RZ ;  /* 0x000000ff0a082210 */ /* 0x000fe20007ffe0ff */
[----:B------:R-:W-:Y:S01]  /*2a80*/  DFMA R16, R12, R12, R16 ;  /* 0x0000000c0c10722b */ /* 0x000fe20000000010 */
[----:B------:R-:W-:-:S03]  /*2a90*/  IADD3 R10, P3, PT, -R59, R6, RZ ;  /* 0x000000063b0a7210 */ /* 0x000fc60007f7e1ff */
[----:B------:R-:W-:Y:S02]  /*2aa0*/  VIADD R9, R8, 0x1 ;  /* 0x0000000108097836 */ /* 0x000fe40000000000 */
[----:B------:R-:W-:Y:S01]  /*2ab0*/  DFMA R18, R14, R14, R18 ;  /* 0x0000000e0e12722b */ /* 0x000fe20000000012 */
[----:B------:R-:W-:Y:S01]  /*2ac0*/  @P0 IMAD.MOV R9, RZ, RZ, R8 ;  /* 0x000000ffff090224 */ /* 0x000fe200078e0208 */
[----:B------:R-:W-:Y:S01]  /*2ad0*/  ISETP.GE.U32.AND P0, PT, R10, 0x1000, PT ;  /* 0x000010000a00780c */ /* 0x000fe20003f06070 */
[----:B------:R-:W-:Y:S01]  /*2ae0*/  IMAD.X R10, R7, 0x1, ~R58, P3 ;  /* 0x00000001070a7824 */ /* 0x000fe200018e0e3a */
[----:B------:R-:W-:-:S04]  /*2af0*/  DSETP.GEU.AND P1, PT, R16, 0.25, PT ;  /* 0x3fd000001000742a */ /* 0x000fc80003f2e000 */
[----:B------:R-:W-:Y:S01]  /*2b00*/  ISETP.GE.U32.AND.EX P0, PT, R10, RZ, PT, P0 ;  /* 0x000000ff0a00720c */ /* 0x000fe20003f06100 */
[----:B------:R-:W-:Y:S01]  /*2b10*/  DSETP.GEU.AND P2, PT, R18, 0.25, PT ;  /* 0x3fd000001200742a */ /* 0x000fe20003f4e000 */
[----:B------:R-:W-:-:S08]  /*2b20*/  VIADD R8, R9, 0x1 ;  /* 0x0000000109087836 */ /* 0x000fd00000000000 */
[----:B------:R-:W-:-:S04]  /*2b30*/  @P1 IMAD.MOV R8, RZ, RZ, R9 ;  /* 0x000000ffff081224 */ /* 0x000fc800078e0209 */
[C---:B------:R-:W-:Y:S01]  /*2b40*/  VIADD R60, R8.reuse, 0x1 ;  /* 0x00000001083c7836 */ /* 0x040fe20000000000 */
[----:B------:R-:W-:Y:S01]  /*2b50*/  @P2 IADD3 R60, PT, PT, R8, RZ, RZ ;  /* 0x000000ff083c2210 */ /* 0x000fe20007ffe0ff */
[----:B------:R-:W-:Y:S06]  /*2b60*/  @!P0 BRA `(.L_x_101) ;  /* 0x0000000c006c8947 */ /* 0x000fec0003800000 */
[----:B------:R-:W-:-:S05]  /*2b70*/  IADD3 R59, P0, PT, R59, 0x1000, RZ ;  /* 0x000010003b3b7810 */ /* 0x000fca0007f1e0ff */
[----:B------:R-:W-:Y:S01]  /*2b80*/  IMAD.X R58, RZ, RZ, R58, P0 ;  /* 0x000000ffff3a7224 */ /* 0x000fe200000e063a */
[----:B------:R-:W-:-:S04]  /*2b90*/  ISETP.GT.U32.AND P0, PT, R59, R2, PT ;  /* 0x000000023b00720c */ /* 0x000fc80003f04070 */
[----:B------:R-:W-:-:S13]  /*2ba0*/  ISETP.GT.U32.AND.EX P0, PT, R58, R3, PT, P0 ;  /* 0x000000033a00720c */ /* 0x000fda0003f04100 */
[----:B------:R-:W-:Y:S05]  /*2bb0*/  @!P0 BRA `(.L_x_102) ;  /* 0xfffffff400508947 */ /* 0x000fea000383ffff */
.L_x_100:
[----:B------:R-:W-:Y:S01]  /*2bc0*/  IMAD.IADD R3, R6, 0x1, -R59 ;  /* 0x0000000106037824 */ /* 0x000fe200078e0a3b */
[----:B------:R-:W-:Y:S01]  /*2bd0*/  ISETP.GE.U32.AND P1, PT, R59, R6, PT ;  /* 0x000000063b00720c */ /* 0x000fe20003f26070 */
[----:B------:R-:W-:Y:S03]  /*2be0*/  BSSY.RECONVERGENT B1, `(.L_x_101) ;  /* 0x00000d3000017945 */ /* 0x000fe60003800200 */
[----:B------:R-:W-:-:S04]  /*2bf0*/  ISETP.GE.AND P0, PT, R0, R3, PT ;  /* 0x000000030000720c */ /* 0x000fc80003f06270 */
[----:B------:R-:W-:-:S13]  /*2c00*/  ISETP.GE.U32.OR.EX P0, PT, R58, R7, P0, P1 ;  /* 0x000000073a00720c */ /* 0x000fda0000706510 */
[----:B------:R-:W-:Y:S05]  /*2c10*/  @P0 BRA `(.L_x_103) ;  /* 0x0000000c003c0947 */ /* 0x000fea0003800000 */
[----:B------:R-:W-:Y:S01]  /*2c20*/  LOP3.LUT R14, RZ, R0, RZ, 0x33, !PT ;  /* 0x00000000ff0e7212 */ /* 0x000fe200078e33ff */
[----:B------:R-:W-:Y:S01]  /*2c30*/  BSSY.RECONVERGENT B2, `(.L_x_104) ;  /* 0x0000068000027945 */ /* 0x000fe20003800200 */
[----:B------:R-:W-:Y:S02]  /*2c40*/  IMAD.MOV.U32 R16, RZ, RZ, R0 ;  /* 0x000000ffff107224 */ /* 0x000fe400078e0000 */
[----:B------:R-:W-:-:S04]  /*2c50*/  IADD3 R14, PT, PT, -R59, R6, R14 ;  /* 0x000000063b0e7210 */ /* 0x000fc80007ffe10e */
[C---:B------:R-:W-:Y:S02]  /*2c60*/  ISETP.GE.U32.AND P1, PT, R14.reuse, 0x700, PT ;  /* 0x000007000e00780c */ /* 0x040fe40003f26070 */
[----:B------:R-:W-:-:S04]  /*2c70*/  LEA.HI R15, R14, 0x1, RZ, 0x18 ;  /* 0x000000010e0f7811 */ /* 0x000fc800078fc0ff */
[----:B------:R-:W-:-:S04]  /*2c80*/  LOP3.LUT R36, R15, 0x7, RZ, 0xc0, !PT ;  /* 0x000000070f247812 */ /* 0x000fc800078ec0ff */
[----:B------:R-:W-:-:S03]  /*2c90*/  ISETP.NE.AND P0, PT, R36, RZ, PT ;  /* 0x000000ff2400720c */ /* 0x000fc60003f05270 */
[----:B------:R-:W-:Y:S10]  /*2ca0*/  @!P1 BRA `(.L_x_105) ;  /* 0x0000000400809947 */ /* 0x000ff40003800000 */
[----:B------:R-:W0:Y:S01]  /*2cb0*/  LDCU.64 UR4, c[0x0][0x380] ;  /* 0x00007000ff0477ac */ /* 0x000e220008000a00 */
[----:B------:R-:W-:Y:S01]  /*2cc0*/  IADD3 R3, P1, PT, R0, R59, RZ ;  /* 0x0000003b00037210 */ /* 0x000fe20007f3e0ff */
[----:B------:R-:W-:Y:S01]  /*2cd0*/  IMAD.MOV.U32 R16, RZ, RZ, R0 ;  /* 0x000000ffff107224 */ /* 0x000fe200078e0000 */
[----:B------:R-:W-:-:S03]  /*2ce0*/  LOP3.LUT R17, R15, 0x1fffff8, RZ, 0xc0, !PT ;  /* 0x01fffff80f117812 */ /* 0x000fc600078ec0ff */
[----:B------:R-:W-:Y:S02]  /*2cf0*/  IMAD.X R4, RZ, RZ, R58, P1 ;  /* 0x000000ffff047224 */ /* 0x000fe400008e063a */
[----:B------:R-:W-:Y:S01]  /*2d00*/  IMAD.MOV R17, RZ, RZ, -R17 ;  /* 0x000000ffff117224 */ /* 0x000fe200078e0a11 */
[----:B0-----:R-:W-:-:S04]  /*2d10*/  LEA R2, P2, R3, UR4, 0x3 ;  /* 0x0000000403027c11 */ /* 0x001fc8000f8418ff */
[----:B------:R-:W-:Y:S02]  /*2d20*/  IADD3 R2, P1, PT, R2, 0x2000, RZ ;  /* 0x0000200002027810 */ /* 0x000fe40007f3e0ff */
[----:B------:R-:W-:-:S04]  /*2d30*/  LEA.HI.X R3, R3, UR5, R4, 0x3, P2 ;  /* 0x0000000503037c11 */ /* 0x000fc800090f1c04 */
[----:B------:R-:W-:-:S07]  /*2d40*/  IADD3.X R3, PT, PT, RZ, R3, RZ, P1, !PT ;  /* 0x00000003ff037210 */ /* 0x000fce0000ffe4ff */
.L_x_106:
        /* <DEDUP_REMOVED lines=8> */
[----:B------:R-:W-:Y:S01]  /*2dd0*/  IADD3 R17, PT, PT, R17, 0x8, RZ ;  /* 0x0000000811117810 */ /* 0x000fe20007ffe0ff */
        /* <DEDUP_REMOVED lines=45> */
[----:B-1----:R-:W-:Y:S01]  /*30b0*/  DADD R6, R6, -0.5 ;  /* 0xbfe0000006067429 */ /* 0x002fe20000000000 */
[----:B------:R-:W0:Y:S01]  /*30c0*/  F2F.F64.F32 R8, R4 ;  /* 0x0000000400087310 */ /* 0x000e220000201800 */
[----:B------:R-:W-:Y:S02]  /*30d0*/  DMUL R12, R12, R12 ;  /* 0x0000000c0c0c7228 */ /* 0x000fe40000000000 */
[----:B------:R-:W-:Y:S01]  /*30e0*/  DSETP.GEU.AND P1, PT, R40, 0.25, PT ;  /* 0x3fd000002800742a */ /* 0x000fe20003f2e000 */
        /* <DEDUP_REMOVED lines=8> */
[----:B------:R-:W-:Y:S02]  /*3170*/  DSETP.GEU.AND P3, PT, R22, 0.25, PT ;  /* 0x3fd000001600742a */ /* 0x000fe40003f6e000 */
[----:B0-----:R-:W-:Y:S02]  /*3180*/  DADD R8, R8, -0.5 ;  /* 0xbfe0000008087429 */ /* 0x001fe40000000000 */
[----:B------:R-:W-:Y:S01]  /*3190*/  IADD3 R5, PT, PT, R20, 0x1, RZ ;  /* 0x0000000114057810 */ /* 0x000fe20007ffe0ff */
[----:B------:R-:W-:Y:S01]  /*31a0*/  @P1 IMAD.MOV R5, RZ, RZ, R20 ;  /* 0x000000ffff051224 */ /* 0x000fe200078e0214 */
[----:B------:R-:W-:-:S02]  /*31b0*/  DMUL R10, R10, R10 ;  /* 0x0000000a0a0a7228 */ /* 0x000fc40000000000 */
        /* <DEDUP_REMOVED lines=15> */
.L_x_105:
[----:B------:R-:W-:Y:S05]  /*32b0*/  BSYNC.RECONVERGENT B2 ;  /* 0x0000000000027941 */ /* 0x000fea0003800200 */
.L_x_104:
[----:B------:R-:W-:Y:S05]  /*32c0*/  @!P0 BRA `(.L_x_103) ;  /* 0x0000000400908947 */ /* 0x000fea0003800000 */
[----:B------:R-:W-:Y:S01]  /*32d0*/  ISETP.GE.U32.AND P1, PT, R36, 0x4, PT ;  /* 0x000000042400780c */ /* 0x000fe20003f26070 */
[----:B------:R-:W-:Y:S01]  /*32e0*/  BSSY.RECONVERGENT B2, `(.L_x_107) ;  /* 0x0000031000027945 */ /* 0x000fe20003800200 */
[----:B------:R-:W-:-:S11]  /*32f0*/  LOP3.LUT P0, R15, R15, 0x3, RZ, 0xc0, !PT ;  /* 0x000000030f0f7812 */ /* 0x000fd6000780c0ff */
[----:B------:R-:W-:Y:S05]  /*3300*/  @!P1 BRA `(.L_x_108) ;  /* 0x0000000000b89947 */ /* 0x000fea0003800000 */
[----:B------:R-:W0:Y:S01]  /*3310*/  LDCU.64 UR4, c[0x0][0x380] ;  /* 0x00007000ff0477ac */ /* 0x000e220008000a00 */
[----:B------:R-:W-:-:S05]  /*3320*/  IADD3 R3, P1, PT, R16, R59, RZ ;  /* 0x0000003b10037210 */ /* 0x000fca0007f3e0ff */
[----:B------:R-:W-:Y:S01]  /*3330*/  IMAD.X R4, RZ, RZ, R58, P1 ;  /* 0x000000ffff047224 */ /* 0x000fe200008e063a */
[----:B0-----:R-:W-:-:S04]  /*3340*/  LEA R2, P1, R3, UR4, 0x3 ;  /* 0x0000000403027c11 */ /* 0x001fc8000f8218ff */
[----:B------:R-:W-:-:S05]  /*3350*/  LEA.HI.X R3, R3, UR5, R4, 0x3, P1 ;  /* 0x0000000503037c11 */ /* 0x000fca00088f1c04 */
[----:B------:R-:W2:Y:S04]  /*3360*/  LDG.E.64 R22, desc[UR6][R2.64] ;  /* 0x0000000602167981 */ /* 0x000ea8000c1e1b00 */
[----:B------:R-:W3:Y:S04]  /*3370*/  LDG.E.64 R24, desc[UR6][R2.64+0x800] ;  /* 0x0008000602187981 */ /* 0x000ee8000c1e1b00 */
[----:B------:R-:W4:Y:S04]  /*3380*/  LDG.E.64 R26, desc[UR6][R2.64+0x1000] ;  /* 0x00100006021a7981 */ /* 0x000f28000c1e1b00 */
[----:B------:R-:W5:Y:S01]  /*3390*/  LDG.E.64 R28, desc[UR6][R2.64+0x1800] ;  /* 0x00180006021c7981 */ /* 0x000f62000c1e1b00 */
        /* <DEDUP_REMOVED lines=14> */
[----:B------:R-:W-:Y:S01]  /*3480*/  IADD3 R4, PT, PT, R60, 0x1, RZ ;  /* 0x000000013c047810 */ /* 0x000fe20007ffe0ff */
        /* <DEDUP_REMOVED lines=10> */
[----:B------:R-:W-:Y:S01]  /*3530*/  @P1 IMAD.MOV R4, RZ, RZ, R60 ;  /* 0x000000ffff041224 */ /* 0x000fe200078e023c */
[----:B-1----:R-:W-:-:S03]  /*3540*/  DADD R2, R2, -0.5 ;  /* 0xbfe0000002027429 */ /* 0x002fc60000000000 */
[----:B------:R-:W-:-:S05]  /*3550*/  DFMA R18, R12, R12, R18 ;  /* 0x0000000c0c12722b */ /* 0x000fca0000000012 */
[----:B------:R-:W-:-:S03]  /*3560*/  DFMA R20, R2, R2, R20 ;  /* 0x000000020214722b */ /* 0x000fc60000000014 */
[----:B------:R-:W-:Y:S01]  /*3570*/  DSETP.GEU.AND P1, PT, R18, 0.25, PT ;  /* 0x3fd000001200742a */ /* 0x000fe20003f2e000 */
[----:B------:R-:W-:Y:S02]  /*3580*/  VIADD R2, R4, 0x1 ;  /* 0x0000000104027836 */ /* 0x000fe40000000000 */
[----:B------:R-:W-:Y:S02]  /*3590*/  @P2 IMAD.MOV R2, RZ, RZ, R4 ;  /* 0x000000ffff022224 */ /* 0x000fe400078e0204 */
[----:B------:R-:W-:Y:S02]  /*35a0*/  DSETP.GEU.AND P2, PT, R20, 0.25, PT ;  /* 0x3fd000001400742a */ /* 0x000fe40003f4e000 */
[----:B------:R-:W-:-:S07]  /*35b0*/  VIADD R3, R2, 0x1 ;  /* 0x0000000102037836 */ /* 0x000fce0000000000 */
[----:B------:R-:W-:-:S04]  /*35c0*/  @P1 IMAD.MOV R3, RZ, RZ, R2 ;  /* 0x000000ffff031224 */ /* 0x000fc800078e0202 */
[----:B------:R-:W-:Y:S02]  /*35d0*/  VIADD R60, R3, 0x1 ;  /* 0x00000001033c7836 */ /* 0x000fe40000000000 */
[----:B------:R-:W-:-:S07]  /*35e0*/  @P2 IMAD.MOV R60, RZ, RZ, R3 ;  /* 0x000000ffff3c2224 */ /* 0x000fce00078e0203 */
.L_x_108:
[----:B------:R-:W-:Y:S05]  /*35f0*/  BSYNC.RECONVERGENT B2 ;  /* 0x0000000000027941 */ /* 0x000fea0003800200 */
.L_x_107:
[----:B------:R-:W-:Y:S05]  /*3600*/  @!P0 BRA `(.L_x_103) ;  /* 0x0000000000c08947 */ /* 0x000fea0003800000 */
[----:B------:R-:W-:Y:S01]  /*3610*/  ISETP.NE.AND P1, PT, R15, 0x1, PT ;  /* 0x000000010f00780c */ /* 0x000fe20003f25270 */
[----:B------:R-:W-:Y:S01]  /*3620*/  BSSY.RECONVERGENT B2, `(.L_x_109) ;  /* 0x000001d000027945 */ /* 0x000fe20003800200 */
[----:B------:R-:W-:-:S11]  /*3630*/  LOP3.LUT P0, RZ, R14, 0x100, RZ, 0xc0, !PT ;  /* 0x000001000eff7812 */ /* 0x000fd6000780c0ff */
[----:B------:R-:W-:Y:S05]  /*3640*/  @!P1 BRA `(.L_x_110) ;  /* 0x0000000000689947 */ /* 0x000fea0003800000 */
[----:B------:R-:W0:Y:S01]  /*3650*/  LDCU.64 UR4, c[0x0][0x380] ;  /* 0x00007000ff0477ac */ /* 0x000e220008000a00 */
[----:B------:R-:W-:-:S05]  /*3660*/  IADD3 R3, P1, PT, R16, R59, RZ ;  /* 0x0000003b10037210 */ /* 0x000fca0007f3e0ff */
[----:B------:R-:W-:Y:S01]  /*3670*/  IMAD.X R4, RZ, RZ, R58, P1 ;  /* 0x000000ffff047224 */ /* 0x000fe200008e063a */
[----:B0-----:R-:W-:-:S04]  /*3680*/  LEA R2, P1, R3, UR4, 0x3 ;  /* 0x0000000403027c11 */ /* 0x001fc8000f8218ff */
[----:B------:R-:W-:-:S05]  /*3690*/  LEA.HI.X R3, R3, UR5, R4, 0x3, P1 ;  /* 0x0000000503037c11 */ /* 0x000fca00088f1c04 */
[----:B------:R-:W2:Y:S04]  /*36a0*/  LDG.E.64 R12, desc[UR6][R2.64] ;  /* 0x00000006020c7981 */ /* 0x000ea8000c1e1b00 */
[----:B------:R0:W3:Y:S01]  /*36b0*/  LDG.E.64 R14, desc[UR6][R2.64+0x800] ;  /* 0x00080006020e7981 */ /* 0x0000e2000c1e1b00 */
[----:B------:R-:W-:Y:S02]  /*36c0*/  VIADD R16, R16, 0x200 ;  /* 0x0000020010107836 */ /* 0x000fe40000000000 */
[----:B0-----:R-:W-:Y:S01]  /*36d0*/  VIADD R2, R60, 0x1 ;  /* 0x000000013c027836 */ /* 0x001fe20000000000 */
        /* <DEDUP_REMOVED lines=15> */
[C---:B------:R-:W-:Y:S01]  /*37d0*/  VIADD R60, R2.reuse, 0x1 ;  /* 0x00000001023c7836 */ /* 0x040fe20000000000 */
[----:B------:R-:W-:-:S07]  /*37e0*/  @P2 IADD3 R60, PT, PT, R2, RZ, RZ ;  /* 0x000000ff023c2210 */ /* 0x000fce0007ffe0ff */
.L_x_110:
[----:B------:R-:W-:Y:S05]  /*37f0*/  BSYNC.RECONVERGENT B2 ;  /* 0x0000000000027941 */ /* 0x000fea0003800200 */
.L_x_109:
[----:B------:R-:W-:Y:S05]  /*3800*/  @P0 BRA `(.L_x_103) ;  /* 0x0000000000400947 */ /* 0x000fea0003800000 */
[----:B------:R-:W0:Y:S01]  /*3810*/  LDCU.64 UR4, c[0x0][0x380] ;  /* 0x00007000ff0477ac */ /* 0x000e220008000a00 */
[----:B------:R-:W-:-:S05]  /*3820*/  IADD3 R59, P0, PT, R16, R59, RZ ;  /* 0x0000003b103b7210 */ /* 0x000fca0007f1e0ff */
[----:B------:R-:W-:Y:S01]  /*3830*/  IMAD.X R58, RZ, RZ, R58, P0 ;  /* 0x000000ffff3a7224 */ /* 0x000fe200000e063a */
[----:B0-----:R-:W-:-:S04]  /*3840*/  LEA R6, P0, R59, UR4, 0x3 ;  /* 0x000000043b067c11 */ /* 0x001fc8000f8018ff */
[----:B------:R-:W-:-:S06]  /*3850*/  LEA.HI.X R7, R59, UR5, R58, 0x3, P0 ;  /* 0x000000053b077c11 */ /* 0x000fcc00080f1c3a */
[----:B------:R-:W2:Y:S02]  /*3860*/  LDG.E.64 R6, desc[UR6][R6.64] ;  /* 0x0000000606067981 */ /* 0x000ea4000c1e1b00 */
[----:B--2---:R-:W0:Y:S08]  /*3870*/  F2F.F64.F32 R4, R7 ;  /* 0x0000000700047310 */ /* 0x004e300000201800 */
[----:B------:R-:W1:Y:S01]  /*3880*/  F2F.F64.F32 R2, R6 ;  /* 0x0000000600027310 */ /* 0x000e620000201800 */
[----:B0-----:R-:W-:-:S02]  /*3890*/  DADD R4, R4, -0.5 ;  /* 0xbfe0000004047429 */ /* 0x001fc40000000000 */
[----:B-1----:R-:W-:-:S06]  /*38a0*/  DADD R2, R2, -0.5 ;  /* 0xbfe0000002027429 */ /* 0x002fcc0000000000 */
[----:B------:R-:W-:-:S08]  /*38b0*/  DMUL R4, R4, R4 ;  /* 0x0000000404047228 */ /* 0x000fd00000000000 */
[----:B------:R-:W-:Y:S01]  /*38c0*/  DFMA R4, R2, R2, R4 ;  /* 0x000000020204722b */ /* 0x000fe20000000004 */
[----:B------:R-:W-:-:S07]  /*38d0*/  VIADD R2, R60, 0x1 ;  /* 0x000000013c027836 */ /* 0x000fce0000000000 */
[----:B------:R-:W-:-:S14]  /*38e0*/  DSETP.GEU.AND P0, PT, R4, 0.25, PT ;  /* 0x3fd000000400742a */ /* 0x000fdc0003f0e000 */
[----:B------:R-:W-:-:S04]  /*38f0*/  @P0 IMAD.MOV R2, RZ, RZ, R60 ;  /* 0x000000ffff020224 */ /* 0x000fc800078e023c */
[----:B------:R-:W-:-:S07]  /*3900*/  IMAD.MOV.U32 R60, RZ, RZ, R2 ;  /* 0x000000ffff3c7224 */ /* 0x000fce00078e0002 */
.L_x_103:
[----:B------:R-:W-:Y:S05]  /*3910*/  BSYNC.RECONVERGENT B1 ;  /* 0x0000000000017941 */ /* 0x000fea0003800200 */
.L_x_101:
        /* <DEDUP_REMOVED lines=17> */
[----:B------:R-:W-:Y:S02]  /*3a30*/  ISETP.GT.AND P0, PT, R8, 0x17, PT ;  /* 0x000000170800780c */ /* 0x000fe40003f04270 */
[----:B------:R-:W-:Y:S02]  /*3a40*/  IADD3 R5, PT, PT, R2, R5, RZ ;  /* 0x0000000502057210 */ /* 0x000fe40007ffe0ff */
[----:B------:R-:W-:-:S03]  /*3a50*/  @!P1 SHF.R.U32.HI R2, RZ, 0x3, R0 ;  /* 0x00000003ff029819 */ /* 0x000fc60000011600 */
[----:B------:R-:W0:Y:S01]  /*3a60*/  SHFL.DOWN PT, R4, R5, 0x8, 0x1f ;  /* 0x09001f0005047f89 */ /* 0x000e2200000e0000 */
[----:B------:R-:W-:-:S05]  /*3a70*/  @!P1 LOP3.LUT R2, R2, 0x7c, RZ, 0xc0, !PT ;  /* 0x0000007c02029812 */ /* 0x000fca00078ec0ff */
[----:B------:R-:W-:Y:S01]  /*3a80*/  @!P1 IMAD.IADD R2, R2, 0x1, R7 ;  /* 0x0000000102029824 */ /* 0x000fe200078e0207 */
[----:B0-----:R-:W-:Y:S02]  /*3a90*/  SEL R4, R4, RZ, !P0 ;  /* 0x000000ff04047207 */ /* 0x001fe40004000000 */
[----:B------:R-:W-:-:S03]  /*3aa0*/  ISETP.GT.AND P0, PT, R8, 0xf, PT ;  /* 0x0000000f0800780c */ /* 0x000fc60003f04270 */
[----:B------:R-:W-:-:S05]  /*3ab0*/  IMAD.IADD R4, R5, 0x1, R4 ;  /* 0x0000000105047824 */ /* 0x000fca00078e0204 */
[----:B------:R-:W0:Y:S02]  /*3ac0*/  SHFL.DOWN PT, R3, R4, 0x10, 0x1f ;  /* 0x0a001f0004037f89 */ /* 0x000e2400000e0000 */
[----:B0-----:R-:W-:-:S05]  /*3ad0*/  SEL R3, R3, RZ, !P0 ;  /* 0x000000ff03037207 */ /* 0x001fca0004000000 */
        /* <DEDUP_REMOVED lines=14> */
.L_x_99:
[----:B------:R-:W-:Y:S05]  /*3bc0*/  BSYNC.RECONVERGENT B0 ;  /* 0x0000000000007941 */ /* 0x000fea0003800200 */
.L_x_85:
[----:B------:R-:W-:Y:S05]  /*3bd0*/  @P5 EXIT ;  /* 0x000000000000594d */ /* 0x000fea0003800000 */
[----:B01----:R-:W0:Y:S01]  /*3be0*/  LDC.64 R2, c[0x0][0x388] ;  /* 0x0000e200ff027b82 */ /* 0x003e220000000a00 */
[----:B------:R-:W2:Y:S02]  /*3bf0*/  LDCU UR4, c[0x0][0x39c] ;  /* 0x00007380ff0477ac */ /* 0x000ea40008000800 */
[----:B--2---:R-:W-:-:S05]  /*3c00*/  VIADD R5, R5, UR4 ;  /* 0x0000000405057c36 */ /* 0x004fca0008000000 */
[----:B0-----:R-:W-:Y:S01]  /*3c10*/  STG.E desc[UR6][R2.64], R5 ;  /* 0x0000000502007986 */ /* 0x001fe2000c101906 */
[----:B------:R-:W-:Y:S05]  /*3c20*/  EXIT ;  /* 0x000000000000794d */ /* 0x000fea0003800000 */
.L_x_111:
        /* <DEDUP_REMOVED lines=13> */
.L_x_268:


//--------------------- .text._ZN3cub18CUB_300001_SM_10006detail6reduce28DeviceReduceSingleTileKernelINS2_10policy_hubIijN4cuda3std3__44plusIiEEE10Policy1000EPiSC_iS9_iiNS7_10__identityEEEvT0_T1_T2_T3_T4_T6_ --------------------------
	.section	.text._ZN3cub18CUB_300001_SM_10006detail6reduce28DeviceReduceSingleTileKernelINS2_10policy_hubIijN4cuda3std3__44plusIiEEE10Policy1000EPiSC_iS9_iiNS7_10__identityEEEvT0_T1_T2_T3_T4_T6_,"ax",@progbits
	.align	128
        .global         _ZN3cub18CUB_300001_SM_10006detail6reduce28DeviceReduceSingleTileKernelINS2_10policy_hubIijN4cuda3std3__44plusIiEEE10Policy1000EPiSC_iS9_iiNS7_10__identityEEEvT0_T1_T2_T3_T4_T6_
        .type           _ZN3cub18CUB_300001_SM_10006detail6reduce28DeviceReduceSingleTileKernelINS2_10policy_hubIijN4cuda3std3__44plusIiEEE10Policy1000EPiSC_iS9_iiNS7_10__identityEEEvT0_T1_T2_T3_T4_T6_,@function
        .size           _ZN3cub18CUB_300001_SM_10006detail6reduce28DeviceReduceSingleTileKernelINS2_10policy_hubIijN4cuda3std3__44plusIiEEE10Policy1000EPiSC_iS9_iiNS7_10__identityEEEvT0_T1_T2_T3_T4_T6_,(.L_x_269 - _ZN3cub18CUB_300001_SM_10006detail6reduce28DeviceReduceSingleTileKernelINS2_10policy_hubIijN4cuda3std3__44plusIiEEE10Policy1000EPiSC_iS9_iiNS7_10__identityEEEvT0_T1_T2_T3_T4_T6_)
        .other          _ZN3cub18CUB_300001_SM_10006detail6reduce28DeviceReduceSingleTileKernelINS2_10policy_hubIijN4cuda3std3__44plusIiEEE10Policy1000EPiSC_iS9_iiNS7_10__identityEEEvT0_T1_T2_T3_T4_T6_,@"STO_CUDA_ENTRY STV_DEFAULT"
_ZN3cub18CUB_300001_SM_10006detail6reduce28DeviceReduceSingleTileKernelINS2_10policy_hubIijN4cuda3std3__44plusIiEEE10Policy1000EPiSC_iS9_iiNS7_10__identityEEEvT0_T1_T2_T3_T4_T6_:
.text._ZN3cub18CUB_300001_SM_10006detail6reduce28DeviceReduceSingleTileKernelINS2_10policy_hubIijN4cuda3std3__44plusIiEEE10Policy1000EPiSC_iS9_iiNS7_10__identityEEEvT0_T1_T2_T3_T4_T6_:
        /* <DEDUP_REMOVED lines=13> */
.L_x_112:
        /* <DEDUP_REMOVED lines=16> */
.L_x_117:
[----:B------:R-:W-:Y:S05]  /*01d0*/  BSYNC.RECONVERGENT B1 ;  /* 0x0000000000017941 */ /* 0x000fea0003800200 */
.L_x_116:
        /* <DEDUP_REMOVED lines=16> */
.L_x_122:
        /* <DEDUP_REMOVED lines=9> */
.L_x_121:
[----:B------:R-:W-:Y:S05]  /*0370*/  BSYNC.RECONVERGENT B2 ;  /* 0x0000000000027941 */ /* 0x000fea0003800200 */
.L_x_120:
        /* <DEDUP_REMOVED lines=8> */
.L_x_125:
        /* <DEDUP_REMOVED lines=35> */
.L_x_124:
[----:B------:R-:W-:Y:S05]  /*0630*/  BSYNC.RECONVERGENT B2 ;  /* 0x0000000000027941 */ /* 0x000fea0003800200 */
.L_x_123:
        /* <DEDUP_REMOVED lines=22> */
.L_x_127:
[----:B------:R-:W-:Y:S05]  /*07a0*/  BSYNC.RECONVERGENT B2 ;  /* 0x0000000000027941 */ /* 0x000fea0003800200 */
.L_x_126:
        /* <DEDUP_REMOVED lines=10> */
.L_x_119:
[----:B------:R-:W-:Y:S05]  /*0850*/  BSYNC.RECONVERGENT B1 ;  /* 0x0000000000017941 */ /* 0x000fea0003800200 */
.L_x_118:
        /* <DEDUP_REMOVED lines=45> */
.L_x_128:
        /* <DEDUP_REMOVED lines=67> */
.L_x_115:
        /* <DEDUP_REMOVED lines=22> */
.L_x_132:
        /* <DEDUP_REMOVED lines=20> */
.L_x_130:
        /* <DEDUP_REMOVED lines=20> */
.L_x_136:
        /* <DEDUP_REMOVED lines=8> */
.L_x_135:
[----:B------:R-:W-:Y:S05]  /*13c0*/  BSYNC.RECONVERGENT B2 ;  /* 0x0000000000027941 */ /* 0x000fea0003800200 */
.L_x_134:
        /* <DEDUP_REMOVED lines=16> */
.L_x_139:
        /* <DEDUP_REMOVED lines=39> */
.L_x_138:
[----:B------:R-:W-:Y:S05]  /*1740*/  BSYNC.RECONVERGENT B2 ;  /* 0x0000000000027941 */ /* 0x000fea0003800200 */
.L_x_137:
        /* <DEDUP_REMOVED lines=27> */
.L_x_141:
[----:B------:R-:W-:Y:S05]  /*1900*/  BSYNC.RECONVERGENT B2 ;  /* 0x0000000000027941 */ /* 0x000fea0003800200 */
.L_x_140:
        /* <DEDUP_REMOVED lines=10> */
.L_x_133:
[----:B------:R-:W-:Y:S05]  /*19b0*/  BSYNC.RECONVERGENT B1 ;  /* 0x0000000000017941 */ /* 0x000fea0003800200 */
.L_x_131:
        /* <DEDUP_REMOVED lines=43> */
.L_x_114:
        /* <DEDUP_REMOVED lines=12> */
.L_x_144:
[----:B------:R-:W-:Y:S05]  /*1d30*/  BSYNC.RECONVERGENT B1 ;  /* 0x0000000000017941 */ /* 0x000fea0003800200 */
.L_x_143:
        /* <DEDUP_REMOVED lines=16> */
.L_x_149:
        /* <DEDUP_REMOVED lines=9> */
.L_x_148:
[----:B------:R-:W-:Y:S05]  /*1ed0*/  BSYNC.RECONVERGENT B2 ;  /* 0x0000000000027941 */ /* 0x000fea0003800200 */
.L_x_147:
        /* <DEDUP_REMOVED lines=8> */
.L_x_152:
        /* <DEDUP_REMOVED lines=35> */
.L_x_151:
[----:B------:R-:W-:Y:S05]  /*2190*/  BSYNC.RECONVERGENT B2 ;  /* 0x0000000000027941 */ /* 0x000fea0003800200 */
.L_x_150:
        /* <DEDUP_REMOVED lines=22> */
.L_x_154:
[----:B------:R-:W-:Y:S05]  /*2300*/  BSYNC.RECONVERGENT B2 ;  /* 0x0000000000027941 */ /* 0x000fea0003800200 */
.L_x_153:
        /* <DEDUP_REMOVED lines=10> */
.L_x_146:
[----:B------:R-:W-:Y:S05]  /*23b0*/  BSYNC.RECONVERGENT B1 ;  /* 0x0000000000017941 */ /* 0x000fea0003800200 */
.L_x_145:
        /* <DEDUP_REMOVED lines=45> */
.L_x_155:
        /* <DEDUP_REMOVED lines=67> */
.L_x_142:
        /* <DEDUP_REMOVED lines=33> */
.L_x_158:
        /* <DEDUP_REMOVED lines=32> */
.L_x_156:
        /* <DEDUP_REMOVED lines=20> */
.L_x_162:
        /* <DEDUP_REMOVED lines=8> */
.L_x_161:
[----:B------:R-:W-:Y:S05]  /*3090*/  BSYNC.RECONVERGENT B2 ;  /* 0x0000000000027941 */ /* 0x000fea0003800200 */
.L_x_160:
        /* <DEDUP_REMOVED lines=16> */
.L_x_165:
        /* <DEDUP_REMOVED lines=39> */
.L_x_164:
[----:B------:R-:W-:Y:S05]  /*3410*/  BSYNC.RECONVERGENT B2 ;  /* 0x0000000000027941 */ /* 0x000fea0003800200 */
.L_x_163:
        /* <DEDUP_REMOVED lines=27> */
.L_x_167:
[----:B------:R-:W-:Y:S05]  /*35d0*/  BSYNC.RECONVERGENT B2 ;  /* 0x0000000000027941 */ /* 0x000fea0003800200 */
.L_x_166:
        /* <DEDUP_REMOVED lines=10> */
.L_x_159:
[----:B------:R-:W-:Y:S05]  /*3680*/  BSYNC.RECONVERGENT B1 ;  /* 0x0000000000017941 */ /* 0x000fea0003800200 */
.L_x_157:
        /* <DEDUP_REMOVED lines=42> */
.L_x_129:
[----:B------:R-:W-:Y:S05]  /*3930*/  BSYNC.RECONVERGENT B0 ;  /* 0x0000000000007941 */ /* 0x000fea0003800200 */
.L_x_113:
[----:B------:R-:W-:Y:S05]  /*3940*/  @P0 EXIT ;  /* 0x000000000000094d */ /* 0x000fea0003800000 */
[----:B-1----:R-:W1:Y:S01]  /*3950*/  LDC.64 R4, c[0x0][0x388] ;  /* 0x0000e200ff047b82 */ /* 0x002e620000000a00 */
[----:B------:R-:W0:Y:S02]  /*3960*/  LDCU UR4, c[0x0][0x398] ;  /* 0x00007300ff0477ac */ /* 0x000e240008000800 */
[----:B0-234-:R-:W-:-:S05]  /*3970*/  VIADD R3, R3, UR4 ;  /* 0x0000000403037c36 */ /* 0x01dfca0008000000 */
[----:B-1----:R-:W-:Y:S01]  /*3980*/  STG.E desc[UR6][R4.64], R3 ;  /* 0x0000000304007986 */ /* 0x002fe2000c101906 */
[----:B------:R-:W-:Y:S05]  /*3990*/  EXIT ;  /* 0x000000000000794d */ /* 0x000fea0003800000 */
.L_x_168:
        /* <DEDUP_REMOVED lines=14> */
.L_x_269:


//--------------------- .text._ZN3cub18CUB_300001_SM_10006detail6reduce18DeviceReduceKernelINS2_10policy_hubIijN4cuda3std3__44plusIiEEE10Policy1000EN6thrust24THRUST_300001_SM_1000_NS6detail15normal_iteratorINSD_10device_ptrI6float2EEEEjS9_i13inside_circleEEvT0_PT3_T1_NS0_13GridEvenShareISO_EET2_T4_ --------------------------
	.section	.text._ZN3cub18CUB_300001_SM_10006detail6reduce18DeviceReduceKernelINS2_10policy_hubIijN4cuda3std3__44plusIiEEE10Policy1000EN6thrust24THRUST_300001_SM_1000_NS6detail15normal_iteratorINSD_10device_ptrI6float2EEEEjS9_i13inside_circleEEvT0_PT3_T1_NS0_13GridEvenShareISO_EET2_T4_,"ax",@progbits
	.align	128
        .global         _ZN3cub18CUB_300001_SM_10006detail6reduce18DeviceReduceKernelINS2_10policy_hubIijN4cuda3std3__44plusIiEEE10Policy1000EN6thrust24THRUST_300001_SM_1000_NS6detail15normal_iteratorINSD_10device_ptrI6float2EEEEjS9_i13inside_circleEEvT0_PT3_T1_NS0_13GridEvenShareISO_EET2_T4_
        .type           _ZN3cub18CUB_300001_SM_10006detail6reduce18DeviceReduceKernelINS2_10policy_hubIijN4cuda3std3__44plusIiEEE10Policy1000EN6thrust24THRUST_300001_SM_1000_NS6detail15normal_iteratorINSD_10device_ptrI6float2EEEEjS9_i13inside_circleEEvT0_PT3_T1_NS0_13GridEvenShareISO_EET2_T4_,@function
        .size           _ZN3cub18CUB_300001_SM_10006detail6reduce18DeviceReduceKernelINS2_10policy_hubIijN4cuda3std3__44plusIiEEE10Policy1000EN6thrust24THRUST_300001_SM_1000_NS6detail15normal_iteratorINSD_10device_ptrI6float2EEEEjS9_i13inside_circleEEvT0_PT3_T1_NS0_13GridEvenShareISO_EET2_T4_,(.L_x_270 - _ZN3cub18CUB_300001_SM_10006detail6reduce18DeviceReduceKernelINS2_10policy_hubIijN4cuda3std3__44plusIiEEE10Policy1000EN6thrust24THRUST_300001_SM_1000_NS6detail15normal_iteratorINSD_10device_ptrI6float2EEEEjS9_i13inside_circleEEvT0_PT3_T1_NS0_13GridEvenShareISO_EET2_T4_)
        .other          _ZN3cub18CUB_300001_SM_10006detail6reduce18DeviceReduceKernelINS2_10policy_hubIijN4cuda3std3__44plusIiEEE10Policy1000EN6thrust24THRUST_300001_SM_1000_NS6detail15normal_iteratorINSD_10device_ptrI6float2EEEEjS9_i13inside_circleEEvT0_PT3_T1_NS0_13GridEvenShareISO_EET2_T4_,@"STO_CUDA_ENTRY STV_DEFAULT"
_ZN3cub18CUB_300001_SM_10006detail6reduce18DeviceReduceKernelINS2_10policy_hubIijN4cuda3std3__44plusIiEEE10Policy1000EN6thrust24THRUST_300001_SM_1000_NS6detail15normal_iteratorINSD_10device_ptrI6float2EEEEjS9_i13inside_circleEEvT0_PT3_T1_NS0_13GridEvenShareISO_EET2_T4_:
.text._ZN3cub18CUB_300001_SM_10006detail6reduce18DeviceReduceKernelINS2_10policy_hubIijN4cuda3std3__44plusIiEEE10Policy1000EN6thrust24THRUST_300001_SM_1000_NS6detail15normal_iteratorINSD_10device_ptrI6float2EEEEjS9_i13inside_circleEEvT0_PT3_T1_NS0_13GridEvenShareISO_EET2_T4_:
[----:B------:R-:W-:Y:S01]  /*0000*/  LDC R1, c[0x0][0x37c] ;  /* 0x0000df00ff017b82 */ /* 0x000fe20000000800 */
[----:B------:R-:W0:Y:S07]  /*0010*/  S2R R3, SR_CTAID.X ;  /* 0x0000000000037919 */ /* 0x000e2e0000002500 */
[----:B------:R-:W1:Y:S01]  /*0020*/  LDC.64 R6, c[0x0][0x3a8] ;  /* 0x0000ea00ff067b82 */ /* 0x000e620000000a00 */
[----:B------:R-:W2:Y:S01]  /*0030*/  LDCU.64 UR6, c[0x0][0x358] ;  /* 0x00006b00ff0677ac */ /* 0x000ea20008000a00 */
[----:B------:R-:W-:Y:S01]  /*0040*/  BSSY.RECONVERGENT B0, `(.L_x_169) ;  /* 0x00003d8000007945 */ /* 0x000fe20003800200 */
[----:B-1----:R-:W-:-:S02]  /*0050*/  IMAD.SHL.U32 R0, R7, 0x1000, RZ ;  /* 0x0000100007007824 */ /* 0x002fc400078e00ff */
[----:B0-----:R-:W-:-:S05]  /*0060*/  IMAD R5, R3, -0x1000, R6 ;  /* 0xfffff00003057824 */ /* 0x001fca00078e0206 */
[----:B------:R-:W-:-:S13]  /*0070*/  ISETP.GT.U32.AND P0, PT, R5, 0xfff, PT ;  /* 0x00000fff0500780c */ /* 0x000fda0003f04070 */
[----:B--2---:R-:W-:Y:S05]  /*0080*/  @P0 BRA `(.L_x_170) ;  /* 0x0000001400940947 */ /* 0x004fea0003800000 */
[----:B------:R-:W0:Y:S01]  /*0090*/  S2R R0, SR_TID.X ;  /* 0x0000000000007919 */ /* 0x000e220000002100 */
[----:B------:R-:W-:Y:S01]  /*00a0*/  BSSY.RECONVERGENT B1, `(.L_x_171) ;  /* 0x0000012000017945 */ /* 0x000fe20003800200 */
[----:B------:R-:W-:Y:S01]  /*00b0*/  IMAD.MOV.U32 R24, RZ, RZ, RZ ;  /* 0x000000ffff187224 */ /* 0x000fe200078e00ff */
[----:B0-----:R-:W-:Y:S02]  /*00c0*/  ISETP.GE.U32.AND P0, PT, R0, R5, PT ;  /* 0x000000050000720c */ /* 0x001fe40003f06070 */
[----:B------:R-:W-:-:S11]  /*00d0*/  MOV R10, R0 ;  /* 0x00000000000a7202 */ /* 0x000fd60000000f00 */
[----:B------:R-:W-:Y:S05]  /*00e0*/  @P0 BRA `(.L_x_172) ;  /* 0x0000000000340947 */ /* 0x000fea0003800000 */
[----:B------:R-:W0:Y:S01]  /*00f0*/  LDC.64 R8, c[0x0][0x380] ;  /* 0x0000e000ff087b82 */ /* 0x000e220000000a00 */
[----:B------:R-:W-:-:S04]  /*0100*/  IMAD R7, R3, 0x1000, R0 ;  /* 0x0000100003077824 */ /* 0x000fc800078e0200 */
[----:B0-----:R-:W-:-:S06]  /*0110*/  IMAD.WIDE.U32 R8, R7, 0x8, R8 ;  /* 0x0000000807087825 */ /* 0x001fcc00078e0008 */
        /* <DEDUP_REMOVED lines=8> */
[----:B------:R-:W-:-:S06]  /*01a0*/  DSETP.GEU.AND P0, PT, R12, 0.25, PT ;  /* 0x3fd000000c00742a */ /* 0x000fcc0003f0e000 */
[----:B------:R-:W-:-:S08]  /*01b0*/  SEL R24, RZ, 0x1, P0 ;  /* 0x00000001ff187807 */ /* 0x000fd00000000000 */
.L_x_172:
[----:B------:R-:W-:Y:S05]  /*01c0*/  BSYNC.RECONVERGENT B1 ;  /* 0x0000000000017941 */ /* 0x000fea0003800200 */
.L_x_171:
[----:B------:R-:W-:Y:S01]  /*01d0*/  ISETP.GE.U32.AND P0, PT, R10, R5, PT ;  /* 0x000000050a00720c */ /* 0x000fe20003f06070 */
[----:B------:R-:W-:-:S12]  /*01e0*/  BSSY.RECONVERGENT B1, `(.L_x_173) ;  /* 0x00000df000017945 */ /* 0x000fd80003800200 */
[----:B------:R-:W-:Y:S05]  /*01f0*/  @P0 BRA `(.L_x_174) ;  /* 0x0000000c00740947 */ /* 0x000fea0003800000 */
[----:B------:R-:W-:Y:S01]  /*0200*/  LOP3.LUT R7, RZ, R10, RZ, 0x33, !PT ;  /* 0x0000000aff077212 */ /* 0x000fe200078e33ff */
[----:B------:R-:W-:Y:S03]  /*0210*/  BSSY.RECONVERGENT B2, `(.L_x_175) ;  /* 0x0000073000027945 */ /* 0x000fe60003800200 */
[----:B------:R-:W-:-:S05]  /*0220*/  IADD3 R4, PT, PT, R7, R6, RZ ;  /* 0x0000000607047210 */ /* 0x000fca0007ffe0ff */
[----:B------:R-:W-:-:S05]  /*0230*/  IMAD R6, R3, -0x1000, R4 ;  /* 0xfffff00003067824 */ /* 0x000fca00078e0204 */
[C---:B------:R-:W-:Y:S02]  /*0240*/  ISETP.GE.U32.AND P0, PT, R6.reuse, 0x700, PT ;  /* 0x000007000600780c */ /* 0x040fe40003f06070 */
[----:B------:R-:W-:-:S04]  /*0250*/  LEA.HI R6, R6, 0x1, RZ, 0x18 ;  /* 0x0000000106067811 */ /* 0x000fc800078fc0ff */
[----:B------:R-:W-:-:S07]  /*0260*/  LOP3.LUT R7, R6, 0x7, RZ, 0xc0, !PT ;  /* 0x0000000706077812 */ /* 0x000fce00078ec0ff */
[----:B------:R-:W-:Y:S05]  /*0270*/  @!P0 BRA `(.L_x_176) ;  /* 0x0000000400b08947 */ /* 0x000fea0003800000 */
[----:B------:R-:W0:Y:S01]  /*0280*/  LDC.64 R8, c[0x0][0x380] ;  /* 0x0000e000ff087b82 */ /* 0x000e220000000a00 */
[----:B------:R-:W-:Y:S01]  /*0290*/  LOP3.LUT R22, R6, 0x1fffff8, RZ, 0xc0, !PT ;  /* 0x01fffff806167812 */ /* 0x000fe200078ec0ff */
[----:B------:R-:W-:Y:S01]  /*02a0*/  BSSY.RECONVERGENT B3, `(.L_x_177) ;  /* 0x0000068000037945 */ /* 0x000fe20003800200 */
[----:B------:R-:W-:Y:S02]  /*02b0*/  VIADD R2, R10, 0x400 ;  /* 0x000004000a027836 */ /* 0x000fe40000000000 */
[----:B------:R-:W-:Y:S01]  /*02c0*/  IMAD R23, R3, 0x1000, R10 ;  /* 0x0000100003177824 */ /* 0x000fe200078e020a */
[----:B------:R-:W-:-:S07]  /*02d0*/  IADD3 R22, PT, PT, -R22, RZ, RZ ;  /* 0x000000ff16167210 */ /* 0x000fce0007ffe1ff */
.L_x_178:
[----:B0-----:R-:W-:-:S06]  /*02e0*/  IMAD.WIDE.U32 R16, R23, 0x8, R8 ;  /* 0x0000000817107825 */ /* 0x001fcc00078e0008 */
[----:B------:R-:W2:Y:S01]  /*02f0*/  LDG.E.64 R16, desc[UR6][R16.64] ;  /* 0x0000000610107981 */ /* 0x000ea2000c1e1b00 */
[----:B------:R-:W-:-:S04]  /*0300*/  VIADD R21, R23, 0x100 ;  /* 0x0000010017157836 */ /* 0x000fc80000000000 */
[----:B------:R-:W-:-:S06]  /*0310*/  IMAD.WIDE.U32 R20, R21, 0x8, R8 ;  /* 0x0000000815147825 */ /* 0x000fcc00078e0008 */
[----:B------:R-:W3:Y:S01]  /*0320*/  LDG.E.64 R20, desc[UR6][R20.64] ;  /* 0x0000000614147981 */ /* 0x000ee2000c1e1b00 */
[----:B------:R-:W-:-:S04]  /*0330*/  VIADD R11, R23, 0x200 ;  /* 0x00000200170b7836 */ /* 0x000fc80000000000 */
[----:B------:R-:W-:-:S06]  /*0340*/  IMAD.WIDE.U32 R10, R11, 0x8, R8 ;  /* 0x000000080b0a7825 */ /* 0x000fcc00078e0008 */
[----:B------:R-:W4:Y:S01]  /*0350*/  LDG.E.64 R10, desc[UR6][R10.64] ;  /* 0x000000060a0a7981 */ /* 0x000f22000c1e1b00 */
[----:B------:R-:W-:-:S05]  /*0360*/  IADD3 R13, PT, PT, R23, 0x300, RZ ;  /* 0x00000300170d7810 */ /* 0x000fca0007ffe0ff */
[----:B------:R-:W-:-:S06]  /*0370*/  IMAD.WIDE.U32 R12, R13, 0x8, R8 ;  /* 0x000000080d0c7825 */ /* 0x000fcc00078e0008 */
[----:B------:R-:W5:Y:S01]  /*0380*/  LDG.E.64 R12, desc[UR6][R12.64] ;  /* 0x000000060c0c7981 */ /* 0x000f62000c1e1b00 */
[----:B------:R-:W-:-:S04]  /*0390*/  VIADD R15, R23, 0x400 ;  /* 0x00000400170f7836 */ /* 0x000fc80000000000 */
[----:B------:R-:W-:-:S06]  /*03a0*/  IMAD.WIDE.U32 R14, R15, 0x8, R8 ;  /* 0x000000080f0e7825 */ /* 0x000fcc00078e0008 */
[----:B------:R-:W5:Y:S01]  /*03b0*/  LDG.E.64 R14, desc[UR6][R14.64] ;  /* 0x000000060e0e7981 */ /* 0x000f62000c1e1b00 */
[C---:B------:R-:W-:Y:S01]  /*03c0*/  IADD3 R25, PT, PT, R23.reuse, 0x600, RZ ;  /* 0x0000060017197810 */ /* 0x040fe20007ffe0ff */
[----:B--2---:R0:W1:Y:S08]  /*03d0*/  F2F.F64.F32 R26, R17 ;  /* 0x00000011001a7310 */ /* 0x0040700000201800 */
[----:B------:R2:W4:Y:S01]  /*03e0*/  F2F.F64.F32 R28, R16 ;  /* 0x00000010001c7310 */ /* 0x0005220000201800 */
[----:B0-----:R-:W-:Y:S01]  /*03f0*/  VIADD R17, R23, 0x500 ;  /* 0x0000050017117836 */ /* 0x001fe20000000000 */
[----:B-1----:R-:W-:-:S06]  /*0400*/  DADD R26, R26, -0.5 ;  /* 0xbfe000001a1a7429 */ /* 0x002fcc0000000000 */
[----:B---3--:R-:W0:Y:S01]  /*0410*/  F2F.F64.F32 R18, R21 ;  /* 0x0000001500127310 */ /* 0x008e220000201800 */
[----:B--2---:R-:W-:Y:S01]  /*0420*/  IMAD.WIDE.U32 R16, R17, 0x8, R8 ;  /* 0x0000000811107825 */ /* 0x004fe200078e0008 */
[----:B----4-:R-:W-:-:S05]  /*0430*/  DADD R28, R28, -0.5 ;  /* 0xbfe000001c1c7429 */ /* 0x010fca0000000000 */
[----:B------:R-:W2:Y:S01]  /*0440*/  LDG.E.64 R16, desc[UR6][R16.64] ;  /* 0x0000000610107981 */ /* 0x000ea2000c1e1b00 */
[----:B------:R-:W-:Y:S02]  /*0450*/  DMUL R26, R26, R26 ;  /* 0x0000001a1a1a7228 */ /* 0x000fe40000000000 */
[----:B0-----:R-:W-:-:S06]  /*0460*/  DADD R18, R18, -0.5 ;  /* 0xbfe0000012127429 */ /* 0x001fcc0000000000 */
[----:B------:R-:W-:-:S08]  /*0470*/  DFMA R26, R28, R28, R26 ;  /* 0x0000001c1c1a722b */ /* 0x000fd0000000001a */
[----:B------:R-:W-:Y:S02]  /*0480*/  DSETP.GEU.AND P0, PT, R26, 0.25, PT ;  /* 0x3fd000001a00742a */ /* 0x000fe40003f0e000 */
[----:B------:R-:W-:Y:S01]  /*0490*/  DMUL R26, R18, R18 ;  /* 0x00000012121a7228 */ /* 0x000fe20000000000 */
[----:B------:R-:W-:-:S06]  /*04a0*/  IMAD.WIDE.U32 R18, R25, 0x8, R8 ;  /* 0x0000000819127825 */ /* 0x000fcc00078e0008 */
[----:B------:R-:W3:Y:S01]  /*04b0*/  LDG.E.64 R18, desc[UR6][R18.64] ;  /* 0x0000000612127981 */ /* 0x000ee2000c1e1b00 */
[----:B------:R-:W-:Y:S01]  /*04c0*/  VIADD R21, R23, 0x700 ;  /* 0x0000070017157836 */ /* 0x000fe20000000000 */
[----:B------:R0:W1:Y:S03]  /*04d0*/  F2F.F64.F32 R28, R20 ;  /* 0x00000014001c7310 */ /* 0x0000660000201800 */
[----:B0-----:R-:W-:-:S06]  /*04e0*/  IMAD.WIDE.U32 R20, R21, 0x8, R8 ;  /* 0x0000000815147825 */ /* 0x001fcc00078e0008 */
[----:B------:R-:W4:Y:S01]  /*04f0*/  LDG.E.64 R20, desc[UR6][R20.64] ;  /* 0x0000000614147981 */ /* 0x000f22000c1e1b00 */
[----:B-1----:R-:W-:-:S08]  /*0500*/  DADD R28, R28, -0.5 ;  /* 0xbfe000001c1c7429 */ /* 0x002fd00000000000 */
[----:B------:R-:W-:-:S08]  /*0510*/  DFMA R26, R28, R28, R26 ;  /* 0x0000001c1c1a722b */ /* 0x000fd0000000001a */
[----:B------:R-:W-:Y:S02]  /*0520*/  DSETP.GEU.AND P1, PT, R26, 0.25, PT ;  /* 0x3fd000001a00742a */ /* 0x000fe40003f2e000 */
[----:B------:R-:W0:Y:S08]  /*0530*/  F2F.F64.F32 R26, R11 ;  /* 0x0000000b001a7310 */ /* 0x000e300000201800 */
[----:B------:R-:W1:Y:S01]  /*0540*/  F2F.F64.F32 R28, R10 ;  /* 0x0000000a001c7310 */ /* 0x000e620000201800 */
[----:B0-----:R-:W-:-:S02]  /*0550*/  DADD R26, R26, -0.5 ;  /* 0xbfe000001a1a7429 */ /* 0x001fc40000000000 */
[----:B-1----:R-:W-:-:S06]  /*0560*/  DADD R28, R28, -0.5 ;  /* 0xbfe000001c1c7429 */ /* 0x002fcc0000000000 */
[----:B------:R-:W-:-:S08]  /*0570*/  DMUL R26, R26, R26 ;  /* 0x0000001a1a1a7228 */ /* 0x000fd00000000000 */
        /* <DEDUP_REMOVED lines=15> */
[----:B------:R-:W-:Y:S01]  /*0670*/  IADD3 R22, PT, PT, R22, 0x8, RZ ;  /* 0x0000000816167810 */ /* 0x000fe20007ffe0ff */
[----:B------:R-:W-:Y:S01]  /*0680*/  VIADD R23, R23, 0x800 ;  /* 0x0000080017177836 */ /* 0x000fe20000000000 */
[----:B------:R-:W-:Y:S01]  /*0690*/  IADD3 R2, PT, PT, R2, 0x800, RZ ;  /* 0x0000080002027810 */ /* 0x000fe20007ffe0ff */
[----:B--2---:R-:W0:Y:S08]  /*06a0*/  F2F.F64.F32 R26, R17 ;  /* 0x00000011001a7310 */ /* 0x004e300000201800 */
[----:B------:R-:W1:Y:S01]  /*06b0*/  F2F.F64.F32 R12, R16 ;  /* 0x00000010000c7310 */ /* 0x000e620000201800 */
[----:B0-----:R-:W-:-:S07]  /*06c0*/  DADD R26, R26, -0.5 ;  /* 0xbfe000001a1a7429 */ /* 0x001fce0000000000 */
[----:B---3--:R-:W0:Y:S01]  /*06d0*/  F2F.F64.F32 R10, R19 ;  /* 0x00000013000a7310 */ /* 0x008e220000201800 */
[----:B-1----:R-:W-:Y:S02]  /*06e0*/  DADD R12, R12, -0.5 ;  /* 0xbfe000000c0c7429 */ /* 0x002fe40000000000 */
[----:B------:R-:W-:-:S05]  /*06f0*/  DMUL R26, R26, R26 ;  /* 0x0000001a1a1a7228 */ /* 0x000fca0000000000 */
[----:B------:R-:W1:Y:S01]  /*0700*/  F2F.F64.F32 R14, R18 ;  /* 0x00000012000e7310 */ /* 0x000e620000201800 */
[C---:B------:R-:W-:Y:S01]  /*0710*/  VIADD R17, R24.reuse, 0x1 ;  /* 0x0000000118117836 */ /* 0x040fe20000000000 */
[----:B------:R-:W-:Y:S01]  /*0720*/  @P0 IADD3 R17, PT, PT, R24, RZ, RZ ;  /* 0x000000ff18110210 */ /* 0x000fe20007ffe0ff */
[----:B------:R-:W-:Y:S02]  /*0730*/  DFMA R26, R12, R12, R26 ;  /* 0x0000000c0c1a722b */ /* 0x000fe4000000001a */
[----:B0-----:R-:W-:-:S03]  /*0740*/  DADD R10, R10, -0.5 ;  /* 0xbfe000000a0a7429 */ /* 0x001fc60000000000 */
[----:B----4-:R-:W0:Y:S01]  /*0750*/  F2F.F64.F32 R12, R21 ;  /* 0x00000015000c7310 */ /* 0x010e220000201800 */
[----:B------:R-:W-:Y:S02]  /*0760*/  VIADD R24, R17, 0x1 ;  /* 0x0000000111187836 */ /* 0x000fe40000000000 */
[----:B------:R-:W-:Y:S01]  /*0770*/  @P1 IMAD.MOV R24, RZ, RZ, R17 ;  /* 0x000000ffff181224 */ /* 0x000fe200078e0211 */
[----:B------:R-:W-:Y:S02]  /*0780*/  DSETP.GEU.AND P0, PT, R28, 0.25, PT ;  /* 0x3fd000001c00742a */ /* 0x000fe40003f0e000 */
[----:B-1----:R-:W-:Y:S02]  /*0790*/  DADD R14, R14, -0.5 ;  /* 0xbfe000000e0e7429 */ /* 0x002fe40000000000 */
[----:B------:R-:W1:Y:S01]  /*07a0*/  F2F.F64.F32 R16, R20 ;  /* 0x0000001400107310 */ /* 0x000e620000201800 */
[----:B------:R-:W-:Y:S01]  /*07b0*/  DMUL R10, R10, R10 ;  /* 0x0000000a0a0a7228 */ /* 0x000fe20000000000 */
[----:B------:R-:W-:Y:S01]  /*07c0*/  IADD3 R19, PT, PT, R24, 0x1, RZ ;  /* 0x0000000118137810 */ /* 0x000fe20007ffe0ff */
[----:B------:R-:W-:Y:S01]  /*07d0*/  @P2 IMAD.MOV R19, RZ, RZ, R24 ;  /* 0x000000ffff132224 */ /* 0x000fe200078e0218 */
[----:B------:R-:W-:-:S02]  /*07e0*/  DSETP.GEU.AND P1, PT, R26, 0.25, PT ;  /* 0x3fd000001a00742a */ /* 0x000fc40003f2e000 */
[----:B0-----:R-:W-:Y:S01]  /*07f0*/  DADD R12, R12, -0.5 ;  /* 0xbfe000000c0c7429 */ /* 0x001fe20000000000 */
[C---:B------:R-:W-:Y:S02]  /*0800*/  VIADD R18, R19.reuse, 0x1 ;  /* 0x0000000113127836 */ /* 0x040fe40000000000 */
[----:B------:R-:W-:Y:S01]  /*0810*/  DFMA R10, R14, R14, R10 ;  /* 0x0000000e0e0a722b */ /* 0x000fe2000000000a */
[----:B------:R-:W-:-:S05]  /*0820*/  @P3 IADD3 R18, PT, PT, R19, RZ, RZ ;  /* 0x000000ff13123210 */ /* 0x000fca0007ffe0ff */
[----:B------:R-:W-:Y:S01]  /*0830*/  VIADD R14, R18, 0x1 ;  /* 0x00000001120e7836 */ /* 0x000fe20000000000 */
[----:B-1----:R-:W-:Y:S01]  /*0840*/  DADD R16, R16, -0.5 ;  /* 0xbfe0000010107429 */ /* 0x002fe20000000000 */
[----:B------:R-:W-:Y:S01]  /*0850*/  @P0 IMAD.MOV R14, RZ, RZ, R18 ;  /* 0x000000ffff0e0224 */ /* 0x000fe200078e0212 */
[----:B------:R-:W-:Y:S02]  /*0860*/  DMUL R12, R12, R12 ;  /* 0x0000000c0c0c7228 */ /* 0x000fe40000000000 */
[----:B------:R-:W-:Y:S02]  /*0870*/  DSETP.GEU.AND P0, PT, R10, 0.25, PT ;  /* 0x3fd000000a00742a */ /* 0x000fe40003f0e000 */
[----:B------:R-:W-:Y:S01]  /*0880*/  IADD3 R10, PT, PT, R14, 0x1, RZ ;  /* 0x000000010e0a7810 */ /* 0x000fe20007ffe0ff */
[----:B------:R-:W-:-:S03]  /*0890*/  @P1 IMAD.MOV R10, RZ, RZ, R14 ;  /* 0x000000ffff0a1224 */ /* 0x000fc600078e020e */
[----:B------:R-:W-:Y:S01]  /*08a0*/  DFMA R12, R16, R16, R12 ;  /* 0x00000010100c722b */ /* 0x000fe2000000000c */
[----:B------:R-:W-:-:S07]  /*08b0*/  VIADD R11, R10, 0x1 ;  /* 0x000000010a0b7836 */ /* 0x000fce0000000000 */
[----:B------:R-:W-:Y:S01]  /*08c0*/  @P0 IMAD.MOV R11, RZ, RZ, R10 ;  /* 0x000000ffff0b0224 */ /* 0x000fe200078e020a */
[----:B------:R-:W-:Y:S01]  /*08d0*/  ISETP.NE.AND P0, PT, R22, RZ, PT ;  /* 0x000000ff1600720c */ /* 0x000fe20003f05270 */
[----:B------:R-:W-:Y:S02]  /*08e0*/  DSETP.GEU.AND P1, PT, R12, 0.25, PT ;  /* 0x3fd000000c00742a */ /* 0x000fe40003f2e000 */
[----:B------:R-:W-:-:S12]  /*08f0*/  VIADD R24, R11, 0x1 ;  /* 0x000000010b187836 */ /* 0x000fd80000000000 */
[----:B------:R-:W-:Y:S01]  /*0900*/  @P1 IMAD.MOV R24, RZ, RZ, R11 ;  /* 0x000000ffff181224 */ /* 0x000fe200078e020b */
[----:B------:R-:W-:Y:S06]  /*0910*/  @P0 BRA `(.L_x_178) ;  /* 0xfffffff800700947 */ /* 0x000fec000383ffff */
[----:B------:R-:W-:Y:S05]  /*0920*/  BSYNC.RECONVERGENT B3 ;  /* 0x0000000000037941 */ /* 0x000fea0003800200 */
.L_x_177:
[----:B------:R-:W-:-:S07]  /*0930*/  IADD3 R10, PT, PT, R2, -0x400, RZ ;  /* 0xfffffc00020a7810 */ /* 0x000fce0007ffe0ff */
.L_x_176:
[----:B------:R-:W-:Y:S05]  /*0940*/  BSYNC.RECONVERGENT B2 ;  /* 0x0000000000027941 */ /* 0x000fea0003800200 */
.L_x_175:
[----:B------:R-:W-:-:S13]  /*0950*/  ISETP.NE.AND P0, PT, R7, RZ, PT ;  /* 0x000000ff0700720c */ /* 0x000fda0003f05270 */
[----:B------:R-:W-:Y:S05]  /*0960*/  @!P0 BRA `(.L_x_174) ;  /* 0x0000000400988947 */ /* 0x000fea0003800000 */
[----:B------:R-:W-:Y:S01]  /*0970*/  ISETP.GE.U32.AND P0, PT, R7, 0x4, PT ;  /* 0x000000040700780c */ /* 0x000fe20003f06070 */
[----:B------:R-:W-:Y:S01]  /*0980*/  BSSY.RECONVERGENT B2, `(.L_x_179) ;  /* 0x0000035000027945 */ /* 0x000fe20003800200 */
[----:B------:R-:W-:-:S11]  /*0990*/  LOP3.LUT P2, R2, R6, 0x3, RZ, 0xc0, !PT ;  /* 0x0000000306027812 */ /* 0x000fd6000784c0ff */
[----:B------:R-:W-:Y:S05]  /*09a0*/  @!P0 BRA `(.L_x_180) ;  /* 0x0000000000c88947 */ /* 0x000fea0003800000 */
[----:B------:R-:W0:Y:S01]  /*09b0*/  LDC.64 R6, c[0x0][0x380] ;  /* 0x0000e000ff067b82 */ /* 0x000e220000000a00 */
[----:B------:R-:W-:-:S04]  /*09c0*/  IMAD R11, R3, 0x1000, R10 ;  /* 0x00001000030b7824 */ /* 0x000fc800078e020a */
[C---:B------:R-:W-:Y:S01]  /*09d0*/  VIADD R29, R11.reuse, 0x100 ;  /* 0x000001000b1d7836 */ /* 0x040fe20000000000 */
[C---:B------:R-:W-:Y:S01]  /*09e0*/  IADD3 R27, PT, PT, R11.reuse, 0x200, RZ ;  /* 0x000002000b1b7810 */ /* 0x040fe20007ffe0ff */
[----:B0-----:R-:W-:-:S06]  /*09f0*/  IMAD.WIDE.U32 R8, R11, 0x8, R6 ;  /* 0x000000080b087825 */ /* 0x001fcc00078e0006 */
[----:B------:R-:W2:Y:S01]  /*0a00*/  LDG.E.64 R8, desc[UR6][R8.64] ;  /* 0x0000000608087981 */ /* 0x000ea2000c1e1b00 */
[----:B------:R-:W-:-:S04]  /*0a10*/  IMAD.WIDE.U32 R28, R29, 0x8, R6 ;  /* 0x000000081d1c7825 */ /* 0x000fc800078e0006 */
[--C-:B------:R-:W-:Y:S02]  /*0a20*/  IMAD.WIDE.U32 R26, R27, 0x8, R6.reuse ;  /* 0x000000081b1a7825 */ /* 0x100fe400078e0006 */
[----:B------:R-:W3:Y:S02]  /*0a30*/  LDG.E.64 R28, desc[UR6][R28.64] ;  /* 0x000000061c1c7981 */ /* 0x000ee4000c1e1b00 */
[----:B------:R-:W-:Y:S02]  /*0a40*/  VIADD R11, R11, 0x300 ;  /* 0x000003000b0b7836 */ /* 0x000fe40000000000 */
[----:B------:R-:W4:Y:S02]  /*0a50*/  LDG.E.64 R26, desc[UR6][R26.64] ;  /* 0x000000061a1a7981 */ /* 0x000f24000c1e1b00 */
[----:B------:R-:W-:-:S06]  /*0a60*/  IMAD.WIDE.U32 R6, R11, 0x8, R6 ;  /* 0x000000080b067825 */ /* 0x000fcc00078e0006 */
[----:B------:R-:W5:Y:S01]  /*0a70*/  LDG.E.64 R6, desc[UR6][R6.64] ;  /* 0x0000000606067981 */ /* 0x000f62000c1e1b00 */
        /* <DEDUP_REMOVED lines=12> */
[----:B-----5:R1:W2:Y:S01]  /*0b40*/  F2F.F64.F32 R22, R7 ;  /* 0x0000000700167310 */ /* 0x0202a20000201800 */
[----:B------:R-:W-:Y:S02]  /*0b50*/  DMUL R20, R20, R20 ;  /* 0x0000001414147228 */ /* 0x000fe40000000000 */
[----:B------:R-:W-:Y:S02]  /*0b60*/  DSETP.GEU.AND P0, PT, R18, 0.25, PT ;  /* 0x3fd000001200742a */ /* 0x000fe40003f0e000 */
[----:B0-----:R-:W-:-:S03]  /*0b70*/  DADD R12, R12, -0.5 ;  /* 0xbfe000000c0c7429 */ /* 0x001fc60000000000 */
[----:B------:R-:W0:Y:S01]  /*0b80*/  F2F.F64.F32 R16, R26 ;  /* 0x0000001a00107310 */ /* 0x000e220000201800 */
[----:B------:R-:W-:Y:S01]  /*0b90*/  DFMA R20, R8, R8, R20 ;  /* 0x000000080814722b */ /* 0x000fe20000000014 */
[----:B-1----:R-:W-:Y:S01]  /*0ba0*/  VIADD R7, R24, 0x1 ;  /* 0x0000000118077836 */ /* 0x002fe20000000000 */
[----:B--2---:R-:W-:-:S05]  /*0bb0*/  DADD R22, R22, -0.5 ;  /* 0xbfe0000016167429 */ /* 0x004fca0000000000 */
[----:B------:R1:W2:Y:S01]  /*0bc0*/  F2F.F64.F32 R14, R6 ;  /* 0x00000006000e7310 */ /* 0x0002a20000201800 */
[----:B------:R-:W-:Y:S01]  /*0bd0*/  DMUL R12, R12, R12 ;  /* 0x0000000c0c0c7228 */ /* 0x000fe20000000000 */
[----:B------:R-:W-:Y:S01]  /*0be0*/  @P0 IADD3 R7, PT, PT, R24, RZ, RZ ;  /* 0x000000ff18070210 */ /* 0x000fe20007ffe0ff */
[----:B------:R-:W-:Y:S02]  /*0bf0*/  DSETP.GEU.AND P1, PT, R20, 0.25, PT ;  /* 0x3fd000001400742a */ /* 0x000fe40003f2e000 */
[----:B0-----:R-:W-:Y:S02]  /*0c00*/  DADD R16, R16, -0.5 ;  /* 0xbfe0000010107429 */ /* 0x001fe40000000000 */
[----:B-1----:R-:W-:Y:S01]  /*0c10*/  VIADD R6, R7, 0x1 ;  /* 0x0000000107067836 */ /* 0x002fe20000000000 */
[----:B------:R-:W-:Y:S02]  /*0c20*/  DMUL R22, R22, R22 ;  /* 0x0000001616167228 */ /* 0x000fe40000000000 */
[----:B--2---:R-:W-:-:S03]  /*0c30*/  DADD R14, R14, -0.5 ;  /* 0xbfe000000e0e7429 */ /* 0x004fc60000000000 */
[----:B------:R-:W-:-:S04]  /*0c40*/  DFMA R12, R16, R16, R12 ;  /* 0x00000010100c722b */ /* 0x000fc8000000000c */
[----:B------:R-:W-:Y:S01]  /*0c50*/  @P1 IMAD.MOV R6, RZ, RZ, R7 ;  /* 0x000000ffff061224 */ /* 0x000fe200078e0207 */
[----:B------:R-:W-:-:S04]  /*0c60*/  DFMA R22, R14, R14, R22 ;  /* 0x0000000e0e16722b */ /* 0x000fc80000000016 */
[----:B------:R-:W-:Y:S01]  /*0c70*/  IADD3 R7, PT, PT, R6, 0x1, RZ ;  /* 0x0000000106077810 */ /* 0x000fe20007ffe0ff */
[----:B------:R-:W-:-:S03]  /*0c80*/  DSETP.GEU.AND P0, PT, R12, 0.25, PT ;  /* 0x3fd000000c00742a */ /* 0x000fc60003f0e000 */
[----:B------:R-:W-:-:S11]  /*0c90*/  DSETP.GEU.AND P1, PT, R22, 0.25, PT ;  /* 0x3fd000001600742a */ /* 0x000fd60003f2e000 */
[----:B------:R-:W-:-:S04]  /*0ca0*/  @P0 IMAD.MOV R7, RZ, RZ, R6 ;  /* 0x000000ffff070224 */ /* 0x000fc800078e0206 */
[----:B------:R-:W-:Y:S02]  /*0cb0*/  VIADD R24, R7, 0x1 ;  /* 0x0000000107187836 */ /* 0x000fe40000000000 */
[----:B------:R-:W-:-:S07]  /*0cc0*/  @P1 IMAD.MOV R24, RZ, RZ, R7 ;  /* 0x000000ffff181224 */ /* 0x000fce00078e0207 */
.L_x_180:
[----:B------:R-:W-:Y:S05]  /*0cd0*/  BSYNC.RECONVERGENT B2 ;  /* 0x0000000000027941 */ /* 0x000fea0003800200 */
.L_x_179:
[----:B------:R-:W-:Y:S05]  /*0ce0*/  @!P2 BRA `(.L_x_174) ;  /* 0x0000000000b8a947 */ /* 0x000fea0003800000 */
[----:B------:R-:W-:Y:S01]  /*0cf0*/  ISETP.NE.AND P1, PT, R2, 0x1, PT ;  /* 0x000000010200780c */ /* 0x000fe20003f25270 */
[----:B------:R-:W-:Y:S01]  /*0d00*/  BSSY.RECONVERGENT B2, `(.L_x_181) ;  /* 0x000001d000027945 */ /* 0x000fe20003800200 */
[----:B------:R-:W-:-:S11]  /*0d10*/  LOP3.LUT P0, RZ, R4, 0x100, RZ, 0xc0, !PT ;  /* 0x0000010004ff7812 */ /* 0x000fd6000780c0ff */
[----:B------:R-:W-:Y:S05]  /*0d20*/  @!P1 BRA `(.L_x_182) ;  /* 0x0000000000689947 */ /* 0x000fea0003800000 */
[----:B------:R-:W0:Y:S01]  /*0d30*/  LDC.64 R6, c[0x0][0x380] ;  /* 0x0000e000ff067b82 */ /* 0x000e220000000a00 */
[----:B------:R-:W-:-:S05]  /*0d40*/  IMAD R11, R3, 0x1000, R10 ;  /* 0x00001000030b7824 */ /* 0x000fca00078e020a */
[C---:B------:R-:W-:Y:S01]  /*0d50*/  IADD3 R15, PT, PT, R11.reuse, 0x100, RZ ;  /* 0x000001000b0f7810 */ /* 0x040fe20007ffe0ff */
[----:B0-----:R-:W-:-:S04]  /*0d60*/  IMAD.WIDE.U32 R8, R11, 0x8, R6 ;  /* 0x000000080b087825 */ /* 0x001fc800078e0006 */
[----:B------:R-:W-:Y:S02]  /*0d70*/  IMAD.WIDE.U32 R14, R15, 0x8, R6 ;  /* 0x000000080f0e7825 */ /* 0x000fe400078e0006 */
        /* <DEDUP_REMOVED lines=18> */
[----:B------:R-:W-:-:S05]  /*0ea0*/  @P1 IMAD.MOV R2, RZ, RZ, R24 ;  /* 0x000000ffff021224 */ /* 0x000fca00078e0218 */
[----:B------:R-:W-:Y:S01]  /*0eb0*/  IADD3 R24, PT, PT, R2, 0x1, RZ ;  /* 0x0000000102187810 */ /* 0x000fe20007ffe0ff */
[----:B------:R-:W-:-:S07]  /*0ec0*/  @P2 IMAD.MOV R24, RZ, RZ, R2 ;  /* 0x000000ffff182224 */ /* 0x000fce00078e0202 */
.L_x_182:
[----:B------:R-:W-:Y:S05]  /*0ed0*/  BSYNC.RECONVERGENT B2 ;  /* 0x0000000000027941 */ /* 0x000fea0003800200 */
.L_x_181:
[----:B------:R-:W-:Y:S05]  /*0ee0*/  @P0 BRA `(.L_x_174) ;  /* 0x0000000000380947 */ /* 0x000fea0003800000 */
[----:B------:R-:W0:Y:S01]  /*0ef0*/  LDC.64 R6, c[0x0][0x380] ;  /* 0x0000e000ff067b82 */ /* 0x000e220000000a00 */
[----:B------:R-:W-:-:S05]  /*0f00*/  LEA R9, R3, R10, 0xc ;  /* 0x0000000a03097211 */ /* 0x000fca00078e60ff */
        /* <DEDUP_REMOVED lines=10> */
[----:B------:R-:W-:-:S05]  /*0fb0*/  @P0 IMAD.MOV R2, RZ, RZ, R24 ;  /* 0x000000ffff020224 */ /* 0x000fca00078e0218 */
[----:B------:R-:W-:-:S07]  /*0fc0*/  MOV R24, R2 ;  /* 0x0000000200187202 */ /* 0x000fce0000000f00 */
.L_x_174:
[----:B------:R-:W-:Y:S05]  /*0fd0*/  BSYNC.RECONVERGENT B1 ;  /* 0x0000000000017941 */ /* 0x000fea0003800200 */
.L_x_173:
[----:B------:R-:W-:-:S13]  /*0fe0*/  ISETP.GE.U32.AND P0, PT, R5, 0x100, PT ;  /* 0x000001000500780c */ /* 0x000fda0003f06070 */
        /* <DEDUP_REMOVED lines=28> */
[----:B------:R-:W-:Y:S02]  /*11b0*/  ISETP.NE.AND P0, PT, R0, RZ, PT ;  /* 0x000000ff0000720c */ /* 0x000fe40003f05270 */
[----:B------:R-:W-:-:S05]  /*11c0*/  IADD3 R13, PT, PT, R4, R5, RZ ;  /* 0x00000005040d7210 */ /* 0x000fca0007ffe0ff */
        /* <DEDUP_REMOVED lines=14> */
.L_x_183:
[----:B------:R-:W-:Y:S01]  /*12b0*/  LOP3.LUT R2, R0, 0x3e0, RZ, 0xc0, !PT ;  /* 0x000003e000027812 */ /* 0x000fe200078ec0ff */
[----:B------:R-:W0:Y:S04]  /*12c0*/  S2R R10, SR_LANEID ;  /* 0x00000000000a7919 */ /* 0x000e280000000000 */
[----:B------:R-:W-:Y:S01]  /*12d0*/  VIADD R4, R2, 0x20 ;  /* 0x0000002002047836 */ /* 0x000fe20000000000 */
[----:B------:R-:W-:-:S04]  /*12e0*/  LOP3.LUT R2, RZ, R2, RZ, 0x33, !PT ;  /* 0x00000002ff027212 */ /* 0x000fc800078e33ff */
[----:B------:R-:W-:Y:S02]  /*12f0*/  ISETP.GT.U32.AND P0, PT, R4, R5, PT ;  /* 0x000000050400720c */ /* 0x000fe40003f04070 */
[----:B------:R-:W-:-:S04]  /*1300*/  IADD3 R2, PT, PT, R5, R2, RZ ;  /* 0x0000000205027210 */ /* 0x000fc80007ffe0ff */
[----:B------:R-:W-:-:S05]  /*1310*/  SEL R7, R2, 0x1f, P0 ;  /* 0x0000001f02077807 */ /* 0x000fca0000000000 */
[----:B------:R-:W1:Y:S01]  /*1320*/  SHFL.DOWN PT, R2, R24, 0x1, R7 ;  /* 0x0820000018027989 */ /* 0x000e6200000e0007 */
[CC--:B0-----:R-:W-:Y:S01]  /*1330*/  ISETP.GE.AND P0, PT, R10.reuse, R7.reuse, PT ;  /* 0x000000070a00720c */ /* 0x0c1fe20003f06270 */
[C---:B------:R-:W-:Y:S01]  /*1340*/  VIADD R6, R10.reuse, 0x2 ;  /* 0x000000020a067836 */ /* 0x040fe20000000000 */
[C---:B------:R-:W-:Y:S01]  /*1350*/  ISETP.NE.AND P1, PT, R10.reuse, RZ, PT ;  /* 0x000000ff0a00720c */ /* 0x040fe20003f25270 */
[----:B------:R-:W-:Y:S01]  /*1360*/  VIADD R8, R10, 0x4 ;  /* 0x000000040a087836 */ /* 0x000fe20000000000 */
[----:B-1----:R-:W-:Y:S02]  /*1370*/  SEL R9, R2, RZ, !P0 ;  /* 0x000000ff02097207 */ /* 0x002fe40004000000 */
[----:B------:R-:W-:-:S09]  /*1380*/  ISETP.GT.AND P0, PT, R6, R7, PT ;  /* 0x000000070600720c */ /* 0x000fd20003f04270 */
[----:B------:R-:W0:Y:S01]  /*1390*/  @!P1 S2R R11, SR_CgaCtaId ;  /* 0x00000000000b9919 */ /* 0x000e220000008800 */
[----:B------:R-:W-:-:S05]  /*13a0*/  IMAD.IADD R2, R9, 0x1, R24 ;  /* 0x0000000109027824 */ /* 0x000fca00078e0218 */
[----:B------:R-:W1:Y:S02]  /*13b0*/  SHFL.DOWN PT, R4, R2, 0x2, R7 ;  /* 0x0840000002047989 */ /* 0x000e6400000e0007 */
[----:B-1----:R-:W-:Y:S02]  /*13c0*/  SEL R9, R4, RZ, !P0 ;  /* 0x000000ff04097207 */ /* 0x002fe40004000000 */
[----:B------:R-:W-:Y:S02]  /*13d0*/  ISETP.GT.AND P0, PT, R8, R7, PT ;  /* 0x000000070800720c */ /* 0x000fe40003f04270 */
[----:B------:R-:W-:Y:S02]  /*13e0*/  IADD3 R4, PT, PT, R2, R9, RZ ;  /* 0x0000000902047210 */ /* 0x000fe40007ffe0ff */
[----:B------:R-:W-:-:S03]  /*13f0*/  IADD3 R2, PT, PT, R10, 0x8, RZ ;  /* 0x000000080a027810 */ /* 0x000fc60007ffe0ff */
[----:B------:R-:W1:Y:S02]  /*1400*/  SHFL.DOWN PT, R6, R4, 0x4, R7 ;  /* 0x0880000004067989 */ /* 0x000e6400000e0007 */
[----:B-1----:R-:W-:Y:S02]  /*1410*/  SEL R9, R6, RZ, !P0 ;  /* 0x000000ff06097207 */ /* 0x002fe40004000000 */
[----:B------:R-:W-:-:S03]  /*1420*/  ISETP.GT.AND P0, PT, R2, R7, PT ;  /* 0x000000070200720c */ /* 0x000fc60003f04270 */
[----:B------:R-:W-:-:S05]  /*1430*/  IMAD.IADD R6, R4, 0x1, R9 ;  /* 0x0000000104067824 */ /* 0x000fca00078e0209 */
[----:B------:R-:W1:Y:S02]  /*1440*/  SHFL.DOWN PT, R8, R6, 0x8, R7 ;  /* 0x0900000006087989 */ /* 0x000e6400000e0007 */
[----:B-1----:R-:W-:Y:S01]  /*1450*/  SEL R9, R8, RZ, !P0 ;  /* 0x000000ff08097207 */ /* 0x002fe20004000000 */
[----:B------:R-:W-:Y:S01]  /*1460*/  VIADD R8, R10, 0x10 ;  /* 0x000000100a087836 */ /* 0x000fe20000000000 */
[----:B------:R-:W-:-:S03]  /*1470*/  @!P1 MOV R10, 0x400 ;  /* 0x00000400000a9802 */ /* 0x000fc60000000f00 */
[----:B------:R-:W-:Y:S01]  /*1480*/  IMAD.IADD R2, R6, 0x1, R9 ;  /* 0x0000000106027824 */ /* 0x000fe200078e0209 */
[----:B------:R-:W-:Y:S02]  /*1490*/  ISETP.GT.AND P0, PT, R8, R7, PT ;  /* 0x000000070800720c */ /* 0x000fe40003f04270 */
[----:B------:R-:W-:Y:S02]  /*14a0*/  @!P1 SHF.R.U32.HI R9, RZ, 0x3, R0 ;  /* 0x00000003ff099819 */ /* 0x000fe40000011600 */
[----:B------:R-:W1:Y:S01]  /*14b0*/  SHFL.DOWN PT, R4, R2, 0x10, R7 ;  /* 0x0a00000002047989 */ /* 0x000e6200000e0007 */
[----:B0-----:R-:W-:Y:S02]  /*14c0*/  @!P1 LEA R10, R11, R10, 0x18 ;  /* 0x0000000a0b0a9211 */ /* 0x001fe400078ec0ff */
[----:B------:R-:W-:-:S04]  /*14d0*/  @!P1 LOP3.LUT R9, R9, 0x7c, RZ, 0xc0, !PT ;  /* 0x0000007c09099812 */ /* 0x000fc800078ec0ff */
[----:B------:R-:W-:Y:S02]  /*14e0*/  @!P1 IADD3 R10, PT, PT, R9, R10, RZ ;  /* 0x0000000a090a9210 */ /* 0x000fe40007ffe0ff */
[----:B-1----:R-:W-:Y:S02]  /*14f0*/  SEL R13, R4, RZ, !P0 ;  /* 0x000000ff040d7207 */ /* 0x002fe40004000000 */
[----:B------:R-:W-:-:S03]  /*1500*/  ISETP.NE.AND P0, PT, R0, RZ, PT ;  /* 0x000000ff0000720c */ /* 0x000fc60003f05270 */
        /* <DEDUP_REMOVED lines=8> */
[----:B------:R-:W-:Y:S01]  /*1590*/  ISETP.GT.U32.AND P3, PT, R5, 0xa0, PT ;  /* 0x000000a00500780c */ /* 0x000fe20003f64070 */
[----:B0-----:R-:W-:-:S09]  /*15a0*/  ULEA UR4, UR5, UR4, 0x18 ;  /* 0x0000000405047291 */ /* 0x001fd2000f8ec0ff */
[----:B------:R-:W0:Y:S04]  /*15b0*/  LDS R0, [UR4+0xc] ;  /* 0x00000c04ff007984 */ /* 0x000e280008000800 */
[----:B-1----:R-:W1:Y:S04]  /*15c0*/  LDS.128 R8, [UR4+0x10] ;  /* 0x00001004ff087984 */ /* 0x002e680008000c00 */
[----:B------:R-:W2:Y:S01]  /*15d0*/  LDS.64 R6, [UR4+0x20] ;  /* 0x00002004ff067984 */ /* 0x000ea20008000a00 */
[----:B0-----:R-:W-:Y:S02]  /*15e0*/  SEL R0, R0, RZ, P1 ;  /* 0x000000ff00007207 */ /* 0x001fe40000800000 */
[----:B------:R-:W-:-:S02]  /*15f0*/  ISETP.GT.U32.AND P1, PT, R5, 0x60, PT ;  /* 0x000000600500780c */ /* 0x000fc40003f24070 */
[----:B-1----:R-:W-:Y:S02]  /*1600*/  SEL R8, R8, RZ, P2 ;  /* 0x000000ff08087207 */ /* 0x002fe40001000000 */
[----:B------:R-:W-:Y:S02]  /*1610*/  ISETP.GT.U32.AND P2, PT, R5, 0x80, PT ;  /* 0x000000800500780c */ /* 0x000fe40003f44070 */
[----:B------:R-:W-:Y:S02]  /*1620*/  SEL R9, R9, RZ, P1 ;  /* 0x000000ff09097207 */ /* 0x000fe40000800000 */
[----:B------:R-:W-:Y:S02]  /*1630*/  IADD3 R0, PT, PT, R8, R0, R13 ;  /* 0x0000000008007210 */ /* 0x000fe40007ffe00d */
[----:B------:R-:W-:Y:S02]  /*1640*/  SEL R10, R10, RZ, P2 ;  /* 0x000000ff0a0a7207 */ /* 0x000fe40001000000 */
[----:B------:R-:W-:-:S02]  /*1650*/  ISETP.GT.U32.AND P1, PT, R5, 0xc0, PT ;  /* 0x000000c00500780c */ /* 0x000fc40003f24070 */
[----:B------:R-:W-:Y:S02]  /*1660*/  ISETP.GT.U32.AND P2, PT, R5, 0xe0, PT ;  /* 0x000000e00500780c */ /* 0x000fe40003f44070 */
[----:B------:R-:W-:Y:S02]  /*1670*/  SEL R11, R11, RZ, P3 ;  /* 0x000000ff0b0b7207 */ /* 0x000fe40001800000 */
[----:B------:R-:W-:Y:S02]  /*1680*/  IADD3 R0, PT, PT, R10, R0, R9 ;  /* 0x000000000a007210 */ /* 0x000fe40007ffe009 */
[----:B--2---:R-:W-:Y:S02]  /*1690*/  SEL R6, R6, RZ, P1 ;  /* 0x000000ff06067207 */ /* 0x004fe40000800000 */
[----:B------:R-:W-:Y:S02]  /*16a0*/  SEL R7, R7, RZ, P2 ;  /* 0x000000ff07077207 */ /* 0x000fe40001000000 */
[----:B------:R-:W-:-:S05]  /*16b0*/  IADD3 R0, PT, PT, R6, R0, R11 ;  /* 0x0000000006007210 */ /* 0x000fca0007ffe00b */
[----:B------:R-:W-:Y:S01]  /*16c0*/  IMAD.IADD R13, R0, 0x1, R7 ;  /* 0x00000001000d7824 */ /* 0x000fe200078e0207 */
[----:B------:R-:W-:Y:S06]  /*16d0*/  BRA `(.L_x_184) ;  /* 0x0000002400b87947 */ /* 0x000fec0003800000 */
.L_x_170:
[----:B------:R-:W0:Y:S01]  /*16e0*/  S2R R2, SR_TID.X ;  /* 0x0000000000027919 */ /* 0x000e220000002100 */
[----:B------:R-:W1:Y:S02]  /*16f0*/  LDCU.64 UR4, c[0x0][0x380] ;  /* 0x00007000ff0477ac */ /* 0x000e640008000a00 */
[----:B-1----:R-:W-:Y:S02]  /*1700*/  IMAD.U32 R10, RZ, RZ, UR4 ;  /* 0x00000004ff0a7e24 */ /* 0x002fe4000f8e00ff */
[----:B------:R-:W-:Y:S01]  /*1710*/  IMAD.U32 R11, RZ, RZ, UR5 ;  /* 0x00000005ff0b7e24 */ /* 0x000fe2000f8e00ff */
[----:B0-----:R-:W-:-:S05]  /*1720*/  LEA R23, R3, R2, 0xc ;  /* 0x0000000203177211 */ /* 0x001fca00078e60ff */
[----:B------:R-:W-:-:S05]  /*1730*/  IMAD.WIDE.U32 R22, R23, 0x8, R10 ;  /* 0x0000000817167825 */ /* 0x000fca00078e000a */
        /* <DEDUP_REMOVED lines=10> */
[----:B--2---:R-:W-:-:S06]  /*17e0*/  DADD R12, R12, -0.5 ;  /* 0xbfe000000c0c7429 */ /* 0x004fcc0000000000 */
[----:B------:R1:W2:Y:S01]  /*17f0*/  F2F.F64.F32 R24, R14 ;  /* 0x0000000e00187310 */ /* 0x0002a20000201800 */
[----:B------:R-:W-:Y:S02]  /*1800*/  DMUL R26, R26, R26 ;  /* 0x0000001a1a1a7228 */ /* 0x000fe40000000000 */
[----:B0-----:R-:W-:Y:S01]  /*1810*/  DADD R16, R16, -0.5 ;  /* 0xbfe0000010107429 */ /* 0x001fe20000000000 */
[----:B-1----:R-:W3:Y:S05]  /*1820*/  LDG.E.64 R14, desc[UR6][R22.64+0x3000] ;  /* 0x00300006160e7981 */ /* 0x002eea000c1e1b00 */
[----:B------:R-:W-:Y:S01]  /*1830*/  DFMA R26, R12, R12, R26 ;  /* 0x0000000c0c1a722b */ /* 0x000fe2000000001a */
[----:B----4-:R-:W0:Y:S01]  /*1840*/  F2F.F64.F32 R12, R19 ;  /* 0x00000013000c7310 */ /* 0x010e220000201800 */
[----:B--2---:R-:W-:-:S02]  /*1850*/  DADD R24, R24, -0.5 ;  /* 0xbfe0000018187429 */ /* 0x004fc40000000000 */
[----:B------:R-:W-:-:S04]  /*1860*/  DMUL R16, R16, R16 ;  /* 0x0000001010107228 */ /* 0x000fc80000000000 */
[----:B------:R-:W-:Y:S02]  /*1870*/  DSETP.GEU.AND P5, PT, R26, 0.25, PT ;  /* 0x3fd000001a00742a */ /* 0x000fe40003fae000 */
[----:B------:R-:W2:Y:S02]  /*1880*/  LDG.E.64 R26, desc[UR6][R22.64+0x3800] ;  /* 0x00380006161a7981 */ /* 0x000ea4000c1e1b00 */
[----:B------:R-:W-:Y:S01]  /*1890*/  DFMA R16, R24, R24, R16 ;  /* 0x000000181810722b */ /* 0x000fe20000000010 */
[----:B------:R-:W1:Y:S01]  /*18a0*/  F2F.F64.F32 R24, R18 ;  /* 0x0000001200187310 */ /* 0x000e620000201800 */
[----:B0-----:R-:W-:-:S08]  /*18b0*/  DADD R12, R12, -0.5 ;  /* 0xbfe000000c0c7429 */ /* 0x001fd00000000000 */
[----:B------:R-:W-:Y:S02]  /*18c0*/  DMUL R12, R12, R12 ;  /* 0x0000000c0c0c7228 */ /* 0x000fe40000000000 */
[----:B-1----:R-:W-:-:S08]  /*18d0*/  DADD R24, R24, -0.5 ;  /* 0xbfe0000018187429 */ /* 0x002fd00000000000 */
[----:B------:R-:W-:Y:S02]  /*18e0*/  DFMA R12, R24, R24, R12 ;  /* 0x00000018180c722b */ /* 0x000fe4000000000c */
[----:B------:R-:W4:Y:S01]  /*18f0*/  LDG.E.64 R24, desc[UR6][R22.64+0x4000] ;  /* 0x0040000616187981 */ /* 0x000f22000c1e1b00 */
[----:B-----5:R-:W0:Y:S01]  /*1900*/  F2F.F64.F32 R18, R9 ;  /* 0x0000000900127310 */ /* 0x020e220000201800 */
[----:B------:R-:W-:-:S07]  /*1910*/  DSETP.GEU.AND P6, PT, R16, 0.25, PT ;  /* 0x3fd000001000742a */ /* 0x000fce0003fce000 */
[----:B------:R-:W1:Y:S01]  /*1920*/  F2F.F64.F32 R16, R8 ;  /* 0x0000000800107310 */ /* 0x000e620000201800 */
[----:B------:R-:W-:Y:S02]  /*1930*/  DSETP.GEU.AND P0, PT, R12, 0.25, PT ;  /* 0x3fd000000c00742a */ /* 0x000fe40003f0e000 */
[----:B0-----:R-:W-:-:S05]  /*1940*/  DADD R18, R18, -0.5 ;  /* 0xbfe0000012127429 */ /* 0x001fca0000000000 */
[----:B------:R-:W0:Y:S01]  /*1950*/  F2F.F64.F32 R12, R29 ;  /* 0x0000001d000c7310 */ /* 0x000e220000201800 */
[----:B-1----:R-:W-:-:S07]  /*1960*/  DADD R16, R16, -0.5 ;  /* 0xbfe0000010107429 */ /* 0x002fce0000000000 */
[----:B------:R-:W1:Y:S01]  /*1970*/  F2F.F64.F32 R8, R28 ;  /* 0x0000001c00087310 */ /* 0x000e620000201800 */
[----:B------:R-:W-:Y:S02]  /*1980*/  DMUL R18, R18, R18 ;  /* 0x0000001212127228 */ /* 0x000fe40000000000 */
[----:B0-----:R-:W-:-:S06]  /*1990*/  DADD R12, R12, -0.5 ;  /* 0xbfe000000c0c7429 */ /* 0x001fcc0000000000 */
[----:B------:R-:W-:Y:S02]  /*19a0*/  DFMA R18, R16, R16, R18 ;  /* 0x000000101012722b */ /* 0x000fe40000000012 */
[----:B-1----:R-:W-:Y:S02]  /*19b0*/  DADD R8, R8, -0.5 ;  /* 0xbfe0000008087429 */ /* 0x002fe40000000000 */
[----:B------:R-:W-:-:S08]  /*19c0*/  DMUL R12, R12, R12 ;  /* 0x0000000c0c0c7228 */ /* 0x000fd00000000000 */
[----:B------:R-:W-:Y:S01]  /*19d0*/  DFMA R12, R8, R8, R12 ;  /* 0x00000008080c722b */ /* 0x000fe2000000000c */
[----:B------:R-:W5:Y:S07]  /*19e0*/  LDG.E.64 R8, desc[UR6][R22.64+0x4800] ;  /* 0x0048000616087981 */ /* 0x000f6e000c1e1b00 */
[----:B------:R-:W-:Y:S02]  /*19f0*/  DSETP.GEU.AND P2, PT, R12, 0.25, PT ;  /* 0x3fd000000c00742a */ /* 0x000fe40003f4e000 */
[----:B------:R-:W-:Y:S01]  /*1a00*/  DSETP.GEU.AND P1, PT, R18, 0.25, PT ;  /* 0x3fd000001200742a */ /* 0x000fe20003f2e000 */
[----:B------:R-:W5:Y:S01]  /*1a10*/  LDG.E.64 R18, desc[UR6][R22.64+0x5000] ;  /* 0x0050000616127981 */ /* 0x000f62000c1e1b00 */
[----:B------:R-:W-:Y:S01]  /*1a20*/  MOV R4, 0x2 ;  /* 0x0000000200047802 */ /* 0x000fe20000000f00 */
[----:B------:R-:W-:Y:S01]  /*1a30*/  @P5 IMAD.MOV R4, RZ, RZ, 0x1 ;  /* 0x00000001ff045424 */ /* 0x000fe200078e02ff */
[----:B------:R-:W-:Y:S01]  /*1a40*/  SEL R7, RZ, 0x1, P5 ;  /* 0x00000001ff077807 */ /* 0x000fe20002800000 */
[----:B---3--:R-:W0:Y:S08]  /*1a50*/  F2F.F64.F32 R16, R21 ;  /* 0x0000001500107310 */ /* 0x008e300000201800 */
[----:B------:R-:W1:Y:S01]  /*1a60*/  F2F.F64.F32 R20, R20 ;  /* 0x0000001400147310 */ /* 0x000e620000201800 */
[----:B0-----:R-:W-:-:S02]  /*1a70*/  DADD R16, R16, -0.5 ;  /* 0xbfe0000010107429 */ /* 0x001fc40000000000 */
[----:B-1----:R-:W-:-:S06]  /*1a80*/  DADD R20, R20, -0.5 ;  /* 0xbfe0000014147429 */ /* 0x002fcc0000000000 */
[----:B------:R-:W-:Y:S01]  /*1a90*/  DMUL R16, R16, R16 ;  /* 0x0000001010107228 */ /* 0x000fe20000000000 */
[----:B--2---:R-:W0:Y:S07]  /*1aa0*/  F2F.F64.F32 R12, R27 ;  /* 0x0000001b000c7310 */ /* 0x004e2e0000201800 */
[----:B------:R-:W-:Y:S01]  /*1ab0*/  DFMA R16, R20, R20, R16 ;  /* 0x000000141410722b */ /* 0x000fe20000000010 */
[----:B------:R-:W1:Y:S08]  /*1ac0*/  F2F.F64.F32 R20, R26 ;  /* 0x0000001a00147310 */ /* 0x000e700000201800 */
[----:B------:R-:W2:Y:S01]  /*1ad0*/  F2F.F64.F32 R28, R15 ;  /* 0x0000000f001c7310 */ /* 0x000ea20000201800 */
[----:B0-----:R-:W-:-:S07]  /*1ae0*/  DADD R12, R12, -0.5 ;  /* 0xbfe000000c0c7429 */ /* 0x001fce0000000000 */
[----:B------:R-:W0:Y:S01]  /*1af0*/  F2F.F64.F32 R14, R14 ;  /* 0x0000000e000e7310 */ /* 0x000e220000201800 */
[----:B-1----:R-:W-:Y:S02]  /*1b00*/  DADD R20, R20, -0.5 ;  /* 0xbfe0000014147429 */ /* 0x002fe40000000000 */
[----:B------:R-:W-:Y:S02]  /*1b10*/  DSETP.GEU.AND P3, PT, R16, 0.25, PT ;  /* 0x3fd000001000742a */ /* 0x000fe40003f6e000 */
[----:B------:R-:W-:Y:S01]  /*1b20*/  DMUL R12, R12, R12 ;  /* 0x0000000c0c0c7228 */ /* 0x000fe20000000000 */
[----:B------:R-:W3:Y:S01]  /*1b30*/  LDG.E.64 R16, desc[UR6][R22.64+0x5800] ;  /* 0x0058000616107981 */ /* 0x000ee2000c1e1b00 */
[----:B--2---:R-:W-:Y:S01]  /*1b40*/  DADD R28, R28, -0.5 ;  /* 0xbfe000001c1c7429 */ /* 0x004fe20000000000 */
[----:B----4-:R-:W1:Y:S05]  /*1b50*/  F2F.F64.F32 R26, R25 ;  /* 0x00000019001a7310 */ /* 0x010e6a0000201800 */
[----:B------:R-:W-:-:S02]  /*1b60*/  DFMA R12, R20, R20, R12 ;  /* 0x00000014140c722b */ /* 0x000fc4000000000c */
[----:B0-----:R-:W-:Y:S01]  /*1b70*/  DADD R14, R14, -0.5 ;  /* 0xbfe000000e0e7429 */ /* 0x001fe20000000000 */
[----:B------:R-:W0:Y:S01]  /*1b80*/  F2F.F64.F32 R20, R24 ;  /* 0x0000001800147310 */ /* 0x000e220000201800 */
[----:B------:R-:W-:Y:S02]  /*1b90*/  DMUL R28, R28, R28 ;  /* 0x0000001c1c1c7228 */ /* 0x000fe40000000000 */
[----:B-1----:R-:W-:-:S06]  /*1ba0*/  DADD R26, R26, -0.5 ;  /* 0xbfe000001a1a7429 */ /* 0x002fcc0000000000 */
[----:B------:R-:W-:Y:S01]  /*1bb0*/  DFMA R28, R14, R14, R28 ;  /* 0x0000000e0e1c722b */ /* 0x000fe2000000001c */
[----:B------:R-:W2:Y:S01]  /*1bc0*/  LDG.E.64 R14, desc[UR6][R22.64+0x6000] ;  /* 0x00600006160e7981 */ /* 0x000ea2000c1e1b00 */
[----:B------:R-:W-:Y:S02]  /*1bd0*/  DSETP.GEU.AND P5, PT, R12, 0.25, PT ;  /* 0x3fd000000c00742a */ /* 0x000fe40003fae000 */
[----:B0-----:R-:W-:Y:S01]  /*1be0*/  DADD R20, R20, -0.5 ;  /* 0xbfe0000014147429 */ /* 0x001fe20000000000 */
[----:B------:R-:W4:Y:S01]  /*1bf0*/  LDG.E.64 R12, desc[UR6][R22.64+0x6800] ;  /* 0x00680006160c7981 */ /* 0x000f22000c1e1b00 */
[----:B------:R-:W-:-:S08]  /*1c00*/  DMUL R26, R26, R26 ;  /* 0x0000001a1a1a7228 */ /* 0x000fd00000000000 */
[----:B------:R-:W-:Y:S01]  /*1c10*/  DFMA R26, R20, R20, R26 ;  /* 0x00000014141a722b */ /* 0x000fe2000000001a */
[----:B------:R-:W4:Y:S04]  /*1c20*/  LDG.E.64 R20, desc[UR6][R22.64+0x7000] ;  /* 0x0070000616147981 */ /* 0x000f28000c1e1b00 */
[----:B------:R-:W4:Y:S01]  /*1c30*/  LDG.E.64 R22, desc[UR6][R22.64+0x7800] ;  /* 0x0078000616167981 */ /* 0x000f22000c1e1b00 */
[----:B-----5:R-:W0:Y:S01]  /*1c40*/  F2F.F64.F32 R24, R9 ;  /* 0x0000000900187310 */ /* 0x020e220000201800 */
[----:B------:R-:W-:-:S07]  /*1c50*/  DSETP.GEU.AND P4, PT, R28, 0.25, PT ;  /* 0x3fd000001c00742a */ /* 0x000fce0003f8e000 */
[----:B------:R-:W1:Y:S01]  /*1c60*/  F2F.F64.F32 R28, R8 ;  /* 0x00000008001c7310 */ /* 0x000e620000201800 */
[----:B------:R-:W-:Y:S01]  /*1c70*/  @P6 IMAD.MOV R4, RZ, RZ, R7 ;  /* 0x000000ffff046224 */ /* 0x000fe200078e0207 */
[----:B------:R-:W-:Y:S02]  /*1c80*/  DSETP.GEU.AND P6, PT, R26, 0.25, PT ;  /* 0x3fd000001a00742a */ /* 0x000fe40003fce000 */
[----:B0-----:R-:W-:-:S04]  /*1c90*/  DADD R24, R24, -0.5 ;  /* 0xbfe0000018187429 */ /* 0x001fc80000000000 */
[----:B------:R-:W0:Y:S01]  /*1ca0*/  F2F.F64.F32 R26, R19 ;  /* 0x00000013001a7310 */ /* 0x000e220000201800 */
[----:B-1----:R-:W-:-:S03]  /*1cb0*/  DADD R28, R28, -0.5 ;  /* 0xbfe000001c1c7429 */ /* 0x002fc60000000000 */
[----:B------:R-:W-:-:S04]  /*1cc0*/  DMUL R24, R24, R24 ;  /* 0x0000001818187228 */ /* 0x000fc80000000000 */
[----:B------:R-:W1:Y:S01]  /*1cd0*/  F2F.F64.F32 R18, R18 ;  /* 0x0000001200127310 */ /* 0x000e620000201800 */
[----:B0-----:R-:W-:-:S03]  /*1ce0*/  DADD R26, R26, -0.5 ;  /* 0xbfe000001a1a7429 */ /* 0x001fc60000000000 */
[----:B------:R-:W-:Y:S01]  /*1cf0*/  DFMA R24, R28, R28, R24 ;  /* 0x0000001c1c18722b */ /* 0x000fe20000000018 */
[----:B------:R-:W-:Y:S01]  /*1d00*/  IADD3 R7, PT, PT, R4, 0x1, RZ ;  /* 0x0000000104077810 */ /* 0x000fe20007ffe0ff */
[----:B------:R-:W-:-:S03]  /*1d10*/  @P0 IMAD.MOV R7, RZ, RZ, R4 ;  /* 0x000000ffff070224 */ /* 0x000fc600078e0204 */
[----:B------:R-:W-:Y:S02]  /*1d20*/  DMUL R26, R26, R26 ;  /* 0x0000001a1a1a7228 */ /* 0x000fe40000000000 */
[----:B-1----:R-:W-:Y:S02]  /*1d30*/  DADD R8, R18, -0.5 ;  /* 0xbfe0000012087429 */ /* 0x002fe40000000000 */
[----:B------:R-:W-:Y:S01]  /*1d40*/  DSETP.GEU.AND P0, PT, R24, 0.25, PT ;  /* 0x3fd000001800742a */ /* 0x000fe20003f0e000 */
[C---:B------:R-:W-:Y:S01]  /*1d50*/  VIADD R24, R7.reuse, 0x1 ;  /* 0x0000000107187836 */ /* 0x040fe20000000000 */
[----:B------:R-:W-:-:S04]  /*1d60*/  @P1 IADD3 R24, PT, PT, R7, RZ, RZ ;  /* 0x000000ff07181210 */ /* 0x000fc80007ffe0ff */
[----:B------:R-:W-:Y:S01]  /*1d70*/  DFMA R26, R8, R8, R26 ;  /* 0x00000008081a722b */ /* 0x000fe2000000001a */
[----:B------:R-:W-:Y:S02]  /*1d80*/  VIADD R4, R24, 0x1 ;  /* 0x0000000118047836 */ /* 0x000fe40000000000 */
[----:B------:R-:W-:-:S05]  /*1d90*/  @P2 IMAD.MOV R4, RZ, RZ, R24 ;  /* 0x000000ffff042224 */ /* 0x000fca00078e0218 */
[----:B------:R-:W-:Y:S01]  /*1da0*/  IADD3 R7, PT, PT, R4, 0x1, RZ ;  /* 0x0000000104077810 */ /* 0x000fe20007ffe0ff */
[----:B------:R-:W-:Y:S01]  /*1db0*/  @P3 IMAD.MOV R7, RZ, RZ, R4 ;  /* 0x000000ffff073224 */ /* 0x000fe200078e0204 */
[----:B------:R-:W-:Y:S01]  /*1dc0*/  DSETP.GEU.AND P1, PT, R26, 0.25, PT ;  /* 0x3fd000001a00742a */ /* 0x000fe20003f2e000 */
[----:B---3--:R-:W0:Y:S08]  /*1dd0*/  F2F.F64.F32 R28, R17 ;  /* 0x00000011001c7310 */ /* 0x008e300000201800 */
[----:B------:R-:W1:Y:S01]  /*1de0*/  F2F.F64.F32 R16, R16 ;  /* 0x0000001000107310 */ /* 0x000e620000201800 */
[----:B0-----:R-:W-:-:S07]  /*1df0*/  DADD R28, R28, -0.5 ;  /* 0xbfe000001c1c7429 */ /* 0x001fce0000000000 */
[----:B--2---:R-:W0:Y:S01]  /*1e00*/  F2F.F64.F32 R8, R15 ;  /* 0x0000000f00087310 */ /* 0x004e220000201800 */
[----:B-1----:R-:W-:Y:S02]  /*1e10*/  DADD R24, R16, -0.5 ;  /* 0xbfe0000010187429 */ /* 0x002fe40000000000 */
[----:B------:R-:W-:-:S05]  /*1e20*/  DMUL R28, R28, R28 ;  /* 0x0000001c1c1c7228 */ /* 0x000fca0000000000 */
[----:B------:R-:W1:Y:S03]  /*1e30*/  F2F.F64.F32 R18, R14 ;  /* 0x0000000e00127310 */ /* 0x000e660000201800 */
[----:B------:R-:W-:-:S05]  /*1e40*/  DFMA R28, R24, R24, R28 ;  /* 0x00000018181c722b */ /* 0x000fca000000001c */
[----:B----4-:R-:W2:Y:S01]  /*1e50*/  F2F.F64.F32 R16, R13 ;  /* 0x0000000d00107310 */ /* 0x010ea20000201800 */
[----:B0-----:R-:W-:-:S07]  /*1e60*/  DADD R8, R8, -0.5 ;  /* 0xbfe0000008087429 */ /* 0x001fce0000000000 */
[----:B------:R0:W-:Y:S02]  /*1e70*/  F2F.F64.F32 R24, R12 ;  /* 0x0000000c00187310 */ /* 0x0001e40000201800 */
[----:B0-----:R-:W-:-:S06]  /*1e80*/  VIADD R12, R7, 0x1 ;  /* 0x00000001070c7836 */ /* 0x001fcc0000000000 */
[----:B------:R-:W0:Y:S01]  /*1e90*/  F2F.F64.F32 R14, R21 ;  /* 0x00000015000e7310 */ /* 0x000e220000201800 */
[----:B------:R-:W-:Y:S01]  /*1ea0*/  @P4 IADD3 R12, PT, PT, R7, RZ, RZ ;  /* 0x000000ff070c4210 */ /* 0x000fe20007ffe0ff */
[----:B-1----:R-:W-:-:S04]  /*1eb0*/  DADD R18, R18, -0.5 ;  /* 0xbfe0000012127429 */ /* 0x002fc80000000000 */
[----:B------:R-:W-:Y:S02]  /*1ec0*/  VIADD R4, R12, 0x1 ;  /* 0x000000010c047836 */ /* 0x000fe40000000000 */
[----:B------:R-:W-:Y:S01]  /*1ed0*/  @P5 IMAD.MOV R4, RZ, RZ, R12 ;  /* 0x000000ffff045224 */ /* 0x000fe200078e020c */
[----:B------:R-:W1:Y:S01]  /*1ee0*/  F2F.F64.F32 R26, R20 ;  /* 0x00000014001a7310 */ /* 0x000e620000201800 */
[----:B------:R-:W-:Y:S02]  /*1ef0*/  DMUL R12, R8, R8 ;  /* 0x00000008080c7228 */ /* 0x000fe40000000000 */
[----:B--2---:R-:W-:Y:S01]  /*1f00*/  DADD R16, R16, -0.5 ;  /* 0xbfe0000010107429 */ /* 0x004fe20000000000 */
[----:B------:R-:W-:Y:S01]  /*1f10*/  IADD3 R7, PT, PT, R4, 0x1, RZ ;  /* 0x0000000104077810 */ /* 0x000fe20007ffe0ff */
[----:B------:R-:W-:Y:S01]  /*1f20*/  @P6 IMAD.MOV R7, RZ, RZ, R4 ;  /* 0x000000ffff076224 */ /* 0x000fe200078e0204 */
[----:B0-----:R-:W-:Y:S02]  /*1f30*/  DADD R14, R14, -0.5 ;  /* 0xbfe000000e0e7429 */ /* 0x001fe40000000000 */
[----:B------:R-:W0:Y:S01]  /*1f40*/  F2F.F64.F32 R8, R23 ;  /* 0x0000001700087310 */ /* 0x000e220000201800 */
[----:B------:R-:W-:-:S02]  /*1f50*/  DFMA R12, R18, R18, R12 ;  /* 0x00000012120c722b */ /* 0x000fc4000000000c */
[----:B------:R-:W-:Y:S02]  /*1f60*/  DADD R24, R24, -0.5 ;  /* 0xbfe0000018187429 */ /* 0x000fe40000000000 */
[----:B------:R-:W-:Y:S01]  /*1f70*/  DMUL R16, R16, R16 ;  /* 0x0000001010107228 */ /* 0x000fe20000000000 */
[C---:B------:R-:W-:Y:S01]  /*1f80*/  VIADD R4, R7.reuse, 0x1 ;  /* 0x0000000107047836 */ /* 0x040fe20000000000 */
[----:B------:R-:W-:Y:S01]  /*1f90*/  DSETP.GEU.AND P2, PT, R28, 0.25, PT ;  /* 0x3fd000001c00742a */ /* 0x000fe20003f4e000 */
[----:B------:R-:W-:Y:S01]  /*1fa0*/  @P0 IADD3 R4, PT, PT, R7, RZ, RZ ;  /* 0x000000ff07040210 */ /* 0x000fe20007ffe0ff */
[----:B-1----:R-:W-:Y:S01]  /*1fb0*/  DADD R26, R26, -0.5 ;  /* 0xbfe000001a1a7429 */ /* 0x002fe20000000000 */
[----:B------:R-:W1:Y:S01]  /*1fc0*/  F2F.F64.F32 R18, R22 ;  /* 0x0000001600127310 */ /* 0x000e620000201800 */
[----:B------:R-:W-:Y:S02]  /*1fd0*/  DMUL R14, R14, R14 ;  /* 0x0000000e0e0e7228 */ /* 0x000fe40000000000 */
[----:B------:R-:W-:Y:S01]  /*1fe0*/  DSETP.GEU.AND P0, PT, R12, 0.25, PT ;  /* 0x3fd000000c00742a */ /* 0x000fe20003f0e000 */
[----:B------:R-:W-:Y:S01]  /*1ff0*/  VIADD R7, R4, 0x1 ;  /* 0x0000000104077836 */ /* 0x000fe20000000000 */
[----:B------:R-:W-:Y:S01]  /*2000*/  DFMA R16, R24, R24, R16 ;  /* 0x000000181810722b */ /* 0x000fe20000000010 */
[----:B------:R-:W-:Y:S01]  /*2010*/  @P1 IMAD.MOV R7, RZ, RZ, R4 ;  /* 0x000000ffff071224 */ /* 0x000fe200078e0204 */
[----:B0-----:R-:W-:-:S02]  /*2020*/  DADD R8, R8, -0.5 ;  /* 0xbfe0000008087429 */ /* 0x001fc40000000000 */
[----:B------:R-:W-:Y:S02]  /*2030*/  DFMA R14, R26, R26, R14 ;  /* 0x0000001a1a0e722b */ /* 0x000fe4000000000e */
[----:B------:R-:W-:Y:S01]  /*2040*/  IADD3 R4, PT, PT, R7, 0x1, RZ ;  /* 0x0000000107047810 */ /* 0x000fe20007ffe0ff */
[----:B------:R-:W-:Y:S01]  /*2050*/  @P2 IMAD.MOV R4, RZ, RZ, R7 ;  /* 0x000000ffff042224 */ /* 0x000fe200078e0207 */
[----:B------:R-:W-:-:S03]  /*2060*/  DSETP.GEU.AND P1, PT, R16, 0.25, PT ;  /* 0x3fd000001000742a */ /* 0x000fc60003f2e000 */
[C---:B------:R-:W-:Y:S01]  /*2070*/  VIADD R7, R4.reuse, 0x1 ;  /* 0x0000000104077836 */ /* 0x040fe20000000000 */
[----:B------:R-:W-:Y:S01]  /*2080*/  @P0 IADD3 R7, PT, PT, R4, RZ, RZ ;  /* 0x000000ff04070210 */ /* 0x000fe20007ffe0ff */
[----:B-1----:R-:W-:Y:S02]  /*2090*/  DADD R18, R18, -0.5 ;  /* 0xbfe0000012127429 */ /* 0x002fe40000000000 */
[----:B------:R-:W-:Y:S02]  /*20a0*/  DMUL R8, R8, R8 ;  /* 0x0000000808087228 */ /* 0x000fe40000000000 */
[----:B------:R-:W-:Y:S01]  /*20b0*/  DSETP.GEU.AND P0, PT, R14, 0.25, PT ;  /* 0x3fd000000e00742a */ /* 0x000fe20003f0e000 */
[----:B------:R-:W-:-:S04]  /*20c0*/  VIADD R4, R7, 0x1 ;  /* 0x0000000107047836 */ /* 0x000fc80000000000 */
[----:B------:R-:W-:Y:S01]  /*20d0*/  @P1 IMAD.MOV R4, RZ, RZ, R7 ;  /* 0x000000ffff041224 */ /* 0x000fe200078e0207 */
[----:B------:R-:W-:-:S04]  /*20e0*/  DFMA R8, R18, R18, R8 ;  /* 0x000000121208722b */ /* 0x000fc80000000008 */
[----:B------:R-:W-:-:S04]  /*20f0*/  IADD3 R7, PT, PT, R4, 0x1, RZ ;  /* 0x0000000104077810 */ /* 0x000fc80007ffe0ff */
[----:B------:R-:W-:Y:S01]  /*2100*/  @P0 IMAD.MOV R7, RZ, RZ, R4 ;  /* 0x000000ffff070224 */ /* 0x000fe200078e0204 */
[----:B------:R-:W-:Y:S01]  /*2110*/  ISETP.GE.U32.AND P0, PT, R5, R0, PT ;  /* 0x000000000500720c */ /* 0x000fe20003f06070 */
[----:B------:R-:W-:Y:S02]  /*2120*/  DSETP.GEU.AND P1, PT, R8, 0.25, PT ;  /* 0x3fd000000800742a */ /* 0x000fe40003f2e000 */
[----:B------:R-:W-:-:S12]  /*2130*/  VIADD R8, R7, 0x1 ;  /* 0x0000000107087836 */ /* 0x000fd80000000000 */
[----:B------:R-:W-:Y:S01]  /*2140*/  @P1 IADD3 R8, PT, PT, R7, RZ, RZ ;  /* 0x000000ff07081210 */ /* 0x000fe20007ffe0ff */
[----:B------:R-:W-:Y:S06]  /*2150*/  @!P0 BRA `(.L_x_185) ;  /* 0x0000001800708947 */ /* 0x000fec0003800000 */
[----:B------:R-:W-:Y:S01]  /*2160*/  VIADD R4, R6, 0xfffff000 ;  /* 0xfffff00006047836 */ /* 0x000fe20000000000 */
[----:B------:R-:W-:Y:S01]  /*2170*/  LEA R5, R3, R0, 0xc ;  /* 0x0000000003057211 */ /* 0x000fe200078e60ff */
[C---:B------:R-:W-:Y:S01]  /*2180*/  IMAD.IADD R12, R0.reuse, 0x1, R2 ;  /* 0x00000001000c7824 */ /* 0x040fe200078e0202 */
[----:B------:R-:W-:Y:S01]  /*2190*/  LOP3.LUT R7, RZ, R2, RZ, 0x33, !PT ;  /* 0x00000002ff077212 */ /* 0x000fe200078e33ff */
[----:B------:R-:W-:Y:S01]  /*21a0*/  UMOV UR4, URZ ;  /* 0x000000ff00047c82 */ /* 0x000fe20008000000 */
[----:B------:R-:W-:Y:S01]  /*21b0*/  ISETP.GT.U32.AND P0, PT, R5, R4, PT ;  /* 0x000000040500720c */ /* 0x000fe20003f04070 */
[----:B------:R-:W-:Y:S01]  /*21c0*/  IMAD R12, R3, 0x1000, R12 ;  /* 0x00001000030c7824 */ /* 0x000fe200078e020c */
[----:B------:R-:W-:-:S03]  /*21d0*/  IADD3 R14, PT, PT, -R0, R6, R7 ;  /* 0x00000006000e7210 */ /* 0x000fc60007ffe107 */
[----:B------:R-:W-:Y:S02]  /*21e0*/  VIADD R7, R12, 0x400 ;  /* 0x000004000c077836 */ /* 0x000fe40000000000 */
[----:B------:R-:W-:-:S06]  /*21f0*/  IMAD R9, R3, -0x1000, R14 ;  /* 0xfffff00003097824 */ /* 0x000fcc00078e020e */
[----:B------:R-:W-:Y:S05]  /*2200*/  @P0 BRA `(.L_x_186) ;  /* 0x0000000800b40947 */ /* 0x000fea0003800000 */
[----:B------:R-:W0:Y:S08]  /*2210*/  LDC R6, c[0x0][0x3a8] ;  /* 0x0000ea00ff067b82 */ /* 0x000e300000000800 */
[----:B------:R-:W1:Y:S02]  /*2220*/  LDC.64 R10, c[0x0][0x380] ;  /* 0x0000e000ff0a7b82 */ /* 0x000e640000000a00 */
.L_x_187:
[----:B------:R-:W-:-:S05]  /*2230*/  IADD3 R25, PT, PT, R2, R5, RZ ;  /* 0x0000000502197210 */ /* 0x000fca0007ffe0ff */
[----:B-1----:R-:W-:-:S05]  /*2240*/  IMAD.WIDE.U32 R24, R25, 0x8, R10 ;  /* 0x0000000819187825 */ /* 0x002fca00078e000a */
        /* <DEDUP_REMOVED lines=14> */
[----:B------:R1:W3:Y:S01]  /*2330*/  F2F.F64.F32 R26, R18 ;  /* 0x00000012001a7310 */ /* 0x0002e20000201800 */
[----:B0-----:R-:W-:Y:S01]  /*2340*/  DADD R22, R22, -0.5 ;  /* 0xbfe0000016167429 */ /* 0x001fe20000000000 */
[----:B-1----:R-:W2:Y:S01]  /*2350*/  LDG.E.64 R18, desc[UR6][R24.64+0x3000] ;  /* 0x0030000618127981 */ /* 0x002ea2000c1e1b00 */
        /* <DEDUP_REMOVED lines=9> */
[----:B------:R-:W-:Y:S01]  /*23f0*/  DFMA R22, R26, R26, R22 ;  /* 0x0000001a1a16722b */ /* 0x000fe20000000016 */
[----:B-----5:R-:W0:Y:S07]  /*2400*/  F2F.F64.F32 R26, R13 ;  /* 0x0000000d001a7310 */ /* 0x020e2e0000201800 */
[----:B------:R-:W-:Y:S02]  /*2410*/  DSETP.GEU.AND P6, PT, R22, 0.25, PT ;  /* 0x3fd000001600742a */ /* 0x000fe40003fce000 */
[----:B------:R-:W1:Y:S01]  /*2420*/  F2F.F64.F32 R22, R12 ;  /* 0x0000000c00167310 */ /* 0x000e620000201800 */
[----:B0-----:R-:W-:-:S02]  /*2430*/  DADD R26, R26, -0.5 ;  /* 0xbfe000001a1a7429 */ /* 0x001fc40000000000 */
[----:B-1----:R-:W-:-:S06]  /*2440*/  DADD R22, R22, -0.5 ;  /* 0xbfe0000016167429 */ /* 0x002fcc0000000000 */
[----:B------:R-:W-:-:S08]  /*2450*/  DMUL R20, R26, R26 ;  /* 0x0000001a1a147228 */ /* 0x000fd00000000000 */
[----:B------:R-:W-:-:S08]  /*2460*/  DFMA R20, R22, R22, R20 ;  /* 0x000000161614722b */ /* 0x000fd00000000014 */
[----:B------:R-:W-:Y:S02]  /*2470*/  DSETP.GEU.AND P0, PT, R20, 0.25, PT ;  /* 0x3fd000001400742a */ /* 0x000fe40003f0e000 */
[----:B------:R-:W3:Y:S01]  /*2480*/  LDG.E.64 R20, desc[UR6][R24.64+0x3800] ;  /* 0x0038000618147981 */ /* 0x000ee2000c1e1b00 */
[----:B--2---:R-:W0:Y:S08]  /*2490*/  F2F.F64.F32 R22, R17 ;  /* 0x0000001100167310 */ /* 0x004e300000201800 */
[----:B------:R1:W2:Y:S01]  /*24a0*/  F2F.F64.F32 R12, R16 ;  /* 0x00000010000c7310 */ /* 0x0002a20000201800 */
[----:B0-----:R-:W-:Y:S01]  /*24b0*/  DADD R22, R22, -0.5 ;  /* 0xbfe0000016167429 */ /* 0x001fe20000000000 */
[----:B-1----:R-:W4:Y:S01]  /*24c0*/  LDG.E.64 R16, desc[UR6][R24.64+0x5000] ;  /* 0x0050000618107981 */ /* 0x002f22000c1e1b00 */
[----:B--2---:R-:W-:-:S05]  /*24d0*/  DADD R12, R12, -0.5 ;  /* 0xbfe000000c0c7429 */ /* 0x004fca0000000000 */
[----:B------:R-:W0:Y:S08]  /*24e0*/  F2F.F64.F32 R26, R15 ;  /* 0x0000000f001a7310 */ /* 0x000e300000201800 */
[----:B------:R1:W2:Y:S02]  /*24f0*/  F2F.F64.F32 R28, R14 ;  /* 0x0000000e001c7310 */ /* 0x0002a40000201800 */
[----:B-1----:R-:W-:-:S08]  /*2500*/  DMUL R14, R22, R22 ;  /* 0x00000016160e7228 */ /* 0x002fd00000000000 */
[----:B------:R-:W-:Y:S01]  /*2510*/  DFMA R14, R12, R12, R14 ;  /* 0x0000000c0c0e722b */ /* 0x000fe2000000000e */
[----:B------:R-:W5:Y:S07]  /*2520*/  LDG.E.64 R12, desc[UR6][R24.64+0x4000] ;  /* 0x00400006180c7981 */ /* 0x000f6e000c1e1b00 */
[----:B------:R-:W-:Y:S02]  /*2530*/  DSETP.GEU.AND P2, PT, R14, 0.25, PT ;  /* 0x3fd000000e00742a */ /* 0x000fe40003f4e000 */
[----:B------:R-:W4:Y:S01]  /*2540*/  LDG.E.64 R14, desc[UR6][R24.64+0x4800] ;  /* 0x00480006180e7981 */ /* 0x000f22000c1e1b00 */
[----:B0-----:R-:W-:-:S02]  /*2550*/  DADD R26, R26, -0.5 ;  /* 0xbfe000001a1a7429 */ /* 0x001fc40000000000 */
[----:B--2---:R-:W-:-:S06]  /*2560*/  DADD R28, R28, -0.5 ;  /* 0xbfe000001c1c7429 */ /* 0x004fcc0000000000 */
[----:B------:R-:W-:Y:S01]  /*2570*/  DMUL R26, R26, R26 ;  /* 0x0000001a1a1a7228 */ /* 0x000fe20000000000 */
[----:B------:R-:W0:Y:S07]  /*2580*/  F2F.F64.F32 R22, R19 ;  /* 0x0000001300167310 */ /* 0x000e2e0000201800 */
[----:B------:R-:W-:-:S08]  /*2590*/  DFMA R26, R28, R28, R26 ;  /* 0x0000001c1c1a722b */ /* 0x000fd0000000001a */
[----:B------:R-:W-:Y:S02]  /*25a0*/  DSETP.GEU.AND P1, PT, R26, 0.25, PT ;  /* 0x3fd000001a00742a */ /* 0x000fe40003f2e000 */
[----:B------:R-:W1:Y:S01]  /*25b0*/  F2F.F64.F32 R26, R18 ;  /* 0x00000012001a7310 */ /* 0x000e620000201800 */
[----:B0-----:R-:W-:-:S08]  /*25c0*/  DADD R22, R22, -0.5 ;  /* 0xbfe0000016167429 */ /* 0x001fd00000000000 */
[----:B------:R-:W-:Y:S02]  /*25d0*/  DMUL R22, R22, R22 ;  /* 0x0000001616167228 */ /* 0x000fe40000000000 */
[----:B-1----:R-:W-:-:S08]  /*25e0*/  DADD R26, R26, -0.5 ;  /* 0xbfe000001a1a7429 */ /* 0x002fd00000000000 */
[----:B------:R-:W-:-:S08]  /*25f0*/  DFMA R26, R26, R26, R22 ;  /* 0x0000001a1a1a722b */ /* 0x000fd00000000016 */
[----:B------:R-:W-:Y:S01]  /*2600*/  DSETP.GEU.AND P3, PT, R26, 0.25, PT ;  /* 0x3fd000001a00742a */ /* 0x000fe20003f6e000 */
[----:B---3--:R-:W0:Y:S08]  /*2610*/  F2F.F64.F32 R22, R21 ;  /* 0x0000001500167310 */ /* 0x008e300000201800 */
[----:B------:R-:W1:Y:S01]  /*2620*/  F2F.F64.F32 R26, R20 ;  /* 0x00000014001a7310 */ /* 0x000e620000201800 */
[----:B0-----:R-:W-:-:S02]  /*2630*/  DADD R22, R22, -0.5 ;  /* 0xbfe0000016167429 */ /* 0x001fc40000000000 */
[----:B-1----:R-:W-:-:S06]  /*2640*/  DADD R26, R26, -0.5 ;  /* 0xbfe000001a1a7429 */ /* 0x002fcc0000000000 */
[----:B------:R-:W-:-:S08]  /*2650*/  DMUL R22, R22, R22 ;  /* 0x0000001616167228 */ /* 0x000fd00000000000 */
[----:B------:R-:W-:Y:S01]  /*2660*/  DFMA R22, R26, R26, R22 ;  /* 0x0000001a1a16722b */ /* 0x000fe20000000016 */
[----:B------:R-:W-:Y:S02]  /*2670*/  VIADD R28, R8, 0x1 ;  /* 0x00000001081c7836 */ /* 0x000fe40000000000 */
[----:B------:R-:W-:-:S05]  /*2680*/  @P4 IMAD.MOV R28, RZ, RZ, R8 ;  /* 0x000000ffff1c4224 */ /* 0x000fca00078e0208 */
[----:B------:R-:W-:Y:S01]  /*2690*/  DSETP.GEU.AND P4, PT, R22, 0.25, PT ;  /* 0x3fd000001600742a */ /* 0x000fe20003f8e000 */
[----:B------:R-:W-:Y:S01]  /*26a0*/  IADD3 R8, PT, PT, R28, 0x1, RZ ;  /* 0x000000011c087810 */ /* 0x000fe20007ffe0ff */
[----:B------:R-:W-:-:S04]  /*26b0*/  @P5 IMAD.MOV R8, RZ, RZ, R28 ;  /* 0x000000ffff085224 */ /* 0x000fc800078e021c */
[C---:B------:R-:W-:Y:S01]  /*26c0*/  VIADD R28, R8.reuse, 0x1 ;  /* 0x00000001081c7836 */ /* 0x040fe20000000000 */
[----:B------:R-:W-:Y:S01]  /*26d0*/  @P6 IADD3 R28, PT, PT, R8, RZ, RZ ;  /* 0x000000ff081c6210 */ /* 0x000fe20007ffe0ff */
[----:B-----5:R-:W0:Y:S08]  /*26e0*/  F2F.F64.F32 R18, R13 ;  /* 0x0000000d00127310 */ /* 0x020e300000201800 */
[----:B------:R1:W2:Y:S01]  /*26f0*/  F2F.F64.F32 R26, R12 ;  /* 0x0000000c001a7310 */ /* 0x0002a20000201800 */
[----:B0-----:R-:W-:Y:S01]  /*2700*/  DADD R18, R18, -0.5 ;  /* 0xbfe0000012127429 */ /* 0x001fe20000000000 */
[----:B-1----:R-:W3:Y:S07]  /*2710*/  LDG.E.64 R12, desc[UR6][R24.64+0x6000] ;  /* 0x00600006180c7981 */ /* 0x002eee000c1e1b00 */
[----:B------:R-:W-:-:S02]  /*2720*/  DMUL R20, R18, R18 ;  /* 0x0000001212147228 */ /* 0x000fc40000000000 */
[----:B------:R-:W5:Y:S01]  /*2730*/  LDG.E.64 R18, desc[UR6][R24.64+0x5800] ;  /* 0x0058000618127981 */ /* 0x000f62000c1e1b00 */
[----:B--2---:R-:W-:Y:S01]  /*2740*/  DADD R22, R26, -0.5 ;  /* 0xbfe000001a167429 */ /* 0x004fe20000000000 */
[----:B----4-:R-:W0:Y:S07]  /*2750*/  F2F.F64.F32 R26, R15 ;  /* 0x0000000f001a7310 */ /* 0x010e2e0000201800 */
[----:B------:R-:W-:Y:S02]  /*2760*/  DFMA R20, R22, R22, R20 ;  /* 0x000000161614722b */ /* 0x000fe40000000014 */
[----:B------:R1:W2:Y:S06]  /*2770*/  F2F.F64.F32 R22, R14 ;  /* 0x0000000e00167310 */ /* 0x0002ac0000201800 */
[----:B------:R-:W-:-:S02]  /*2780*/  DSETP.GEU.AND P5, PT, R20, 0.25, PT ;  /* 0x3fd000001400742a */ /* 0x000fc40003fae000 */
[----:B0-----:R-:W-:Y:S01]  /*2790*/  DADD R26, R26, -0.5 ;  /* 0xbfe000001a1a7429 */ /* 0x001fe20000000000 */
[----:B------:R-:W0:Y:S01]  /*27a0*/  F2F.F64.F32 R20, R17 ;  /* 0x0000001100147310 */ /* 0x000e220000201800 */
[----:B-1----:R-:W4:Y:S01]  /*27b0*/  LDG.E.64 R14, desc[UR6][R24.64+0x6800] ;  /* 0x00680006180e7981 */ /* 0x002f22000c1e1b00 */
[----:B--2---:R-:W-:-:S05]  /*27c0*/  DADD R22, R22, -0.5 ;  /* 0xbfe0000016167429 */ /* 0x004fca0000000000 */
[----:B------:R-:W-:Y:S02]  /*27d0*/  DMUL R26, R26, R26 ;  /* 0x0000001a1a1a7228 */ /* 0x000fe40000000000 */
[----:B0-----:R-:W-:-:S06]  /*27e0*/  DADD R20, R20, -0.5 ;  /* 0xbfe0000014147429 */ /* 0x001fcc0000000000 */
[----:B------:R-:W-:Y:S01]  /*27f0*/  DFMA R26, R22, R22, R26 ;  /* 0x00000016161a722b */ /* 0x000fe2000000001a */
[----:B------:R-:W0:Y:S07]  /*2800*/  F2F.F64.F32 R22, R16 ;  /* 0x0000001000167310 */ /* 0x000e2e0000201800 */
[----:B------:R-:W-:Y:S02]  /*2810*/  DSETP.GEU.AND P6, PT, R26, 0.25, PT ;  /* 0x3fd000001a00742a */ /* 0x000fe40003fce000 */
[----:B------:R-:W-:Y:S01]  /*2820*/  DMUL R26, R20, R20 ;  /* 0x00000014141a7228 */ /* 0x000fe20000000000 */
[----:B------:R-:W2:Y:S01]  /*2830*/  LDG.E.64 R20, desc[UR6][R24.64+0x7000] ;  /* 0x0070000618147981 */ /* 0x000ea2000c1e1b00 */
[----:B0-----:R-:W-:-:S08]  /*2840*/  DADD R22, R22, -0.5 ;  /* 0xbfe0000016167429 */ /* 0x001fd00000000000 */
[----:B------:R-:W-:Y:S02]  /*2850*/  DFMA R26, R22, R22, R26 ;  /* 0x00000016161a722b */ /* 0x000fe4000000001a */
[----:B------:R0:W2:Y:S01]  /*2860*/  LDG.E.64 R22, desc[UR6][R24.64+0x7800] ;  /* 0x0078000618167981 */ /* 0x0000a2000c1e1b00 */
[----:B------:R-:W-:Y:S02]  /*2870*/  VIADD R8, R28, 0x1 ;  /* 0x000000011c087836 */ /* 0x000fe40000000000 */
[----:B------:R-:W-:-:S03]  /*2880*/  @P0 IMAD.MOV R8, RZ, RZ, R28 ;  /* 0x000000ffff080224 */ /* 0x000fc600078e021c */
[----:B------:R-:W-:Y:S01]  /*2890*/  DSETP.GEU.AND P0, PT, R26, 0.25, PT ;  /* 0x3fd000001a00742a */ /* 0x000fe20003f0e000 */
[----:B-----5:R-:W1:Y:S08]  /*28a0*/  F2F.F64.F32 R16, R19 ;  /* 0x0000001300107310 */ /* 0x020e700000201800 */
[----:B------:R-:W5:Y:S01]  /*28b0*/  F2F.F64.F32 R28, R18 ;  /* 0x00000012001c7310 */ /* 0x000f620000201800 */
[----:B-1----:R-:W-:-:S02]  /*28c0*/  DADD R16, R16, -0.5 ;  /* 0xbfe0000010107429 */ /* 0x002fc40000000000 */
[----:B-----5:R-:W-:-:S06]  /*28d0*/  DADD R28, R28, -0.5 ;  /* 0xbfe000001c1c7429 */ /* 0x020fcc0000000000 */
[----:B------:R-:W-:Y:S02]  /*28e0*/  DMUL R26, R16, R16 ;  /* 0x00000010101a7228 */ /* 0x000fe40000000000 */
[----:B---3--:R-:W1:Y:S06]  /*28f0*/  F2F.F64.F32 R16, R13 ;  /* 0x0000000d00107310 */ /* 0x008e6c0000201800 */
[----:B------:R-:W-:Y:S02]  /*2900*/  DFMA R26, R28, R28, R26 ;  /* 0x0000001c1c1a722b */ /* 0x000fe4000000001a */
[----:B0-----:R-:W0:Y:S01]  /*2910*/  F2F.F64.F32 R24, R12 ;  /* 0x0000000c00187310 */ /* 0x001e220000201800 */
[----:B------:R-:W-:Y:S01]  /*2920*/  IADD3 R28, PT, PT, R8, 0x1, RZ ;  /* 0x00000001081c7810 */ /* 0x000fe20007ffe0ff */
[----:B------:R-:W-:-:S04]  /*2930*/  @P1 IMAD.MOV R28, RZ, RZ, R8 ;  /* 0x000000ffff1c1224 */ /* 0x000fc800078e0208 */
[----:B------:R-:W-:Y:S02]  /*2940*/  DSETP.GEU.AND P1, PT, R26, 0.25, PT ;  /* 0x3fd000001a00742a */ /* 0x000fe40003f2e000 */
[----:B-1----:R-:W-:Y:S01]  /*2950*/  DADD R26, R16, -0.5 ;  /* 0xbfe00000101a7429 */ /* 0x002fe20000000000 */
[----:B----4-:R-:W1:Y:S01]  /*2960*/  F2F.F64.F32 R16, R15 ;  /* 0x0000000f00107310 */ /* 0x010e620000201800 */
[----:B------:R-:W-:Y:S01]  /*2970*/  VIADD R8, R28, 0x1 ;  /* 0x000000011c087836 */ /* 0x000fe20000000000 */
[----:B0-----:R-:W-:-:S05]  /*2980*/  DADD R24, R24, -0.5 ;  /* 0xbfe0000018187429 */ /* 0x001fca0000000000 */
[----:B------:R-:W-:Y:S01]  /*2990*/  DMUL R26, R26, R26 ;  /* 0x0000001a1a1a7228 */ /* 0x000fe20000000000 */
[----:B------:R-:W0:Y:S01]  /*29a0*/  F2F.F64.F32 R18, R14 ;  /* 0x0000000e00127310 */ /* 0x000e220000201800 */
[----:B------:R-:W-:-:S07]  /*29b0*/  @P2 IADD3 R8, PT, PT, R28, RZ, RZ ;  /* 0x000000ff1c082210 */ /* 0x000fce0007ffe0ff */
[----:B--2---:R-:W2:Y:S01]  /*29c0*/  F2F.F64.F32 R12, R21 ;  /* 0x00000015000c7310 */ /* 0x004ea20000201800 */
[----:B------:R-:W-:Y:S01]  /*29d0*/  VIADD R28, R8, 0x1 ;  /* 0x00000001081c7836 */ /* 0x000fe20000000000 */
[----:B------:R-:W-:Y:S01]  /*29e0*/  DFMA R26, R24, R24, R26 ;  /* 0x00000018181a722b */ /* 0x000fe2000000001a */
[----:B------:R-:W-:Y:S01]  /*29f0*/  @P3 IMAD.MOV R28, RZ, RZ, R8 ;  /* 0x000000ffff1c3224 */ /* 0x000fe200078e0208 */
[----:B-1----:R-:W-:-:S04]  /*2a00*/  DADD R16, R16, -0.5 ;  /* 0xbfe0000010107429 */ /* 0x002fc80000000000 */
[----:B------:R-:W1:Y:S01]  /*2a10*/  F2F.F64.F32 R24, R20 ;  /* 0x0000001400187310 */ /* 0x000e620000201800 */
[----:B------:R-:W-:Y:S01]  /*2a20*/  IADD3 R8, PT, PT, R28, 0x1, RZ ;  /* 0x000000011c087810 */ /* 0x000fe20007ffe0ff */
[----:B------:R-:W-:Y:S01]  /*2a30*/  @P4 IMAD.MOV R8, RZ, RZ, R28 ;  /* 0x000000ffff084224 */ /* 0x000fe200078e021c */
[----:B0-----:R-:W-:Y:S02]  /*2a40*/  DADD R18, R18, -0.5 ;  /* 0xbfe0000012127429 */ /* 0x001fe40000000000 */
[----:B------:R-:W-:Y:S02]  /*2a50*/  DMUL R16, R16, R16 ;  /* 0x0000001010107228 */ /* 0x000fe40000000000 */
[----:B--2---:R-:W-:Y:S01]  /*2a60*/  DADD R12, R12, -0.5 ;  /* 0xbfe000000c0c7429 */ /* 0x004fe20000000000 */
[----:B------:R-:W0:Y:S01]  /*2a70*/  F2F.F64.F32 R14, R23 ;  /* 0x00000017000e7310 */ /* 0x000e220000201800 */
[----:B------:R-:W-:Y:S01]  /*2a80*/  DSETP.GEU.AND P2, PT, R26, 0.25, PT ;  /* 0x3fd000001a00742a */ /* 0x000fe20003f4e000 */
[C---:B------:R-:W-:Y:S01]  /*2a90*/  VIADD R26, R8.reuse, 0x1 ;  /* 0x00000001081a7836 */ /* 0x040fe20000000000 */
[----:B------:R-:W-:-:S02]  /*2aa0*/  @P5 IADD3 R26, PT, PT, R8, RZ, RZ ;  /* 0x000000ff081a5210 */ /* 0x000fc40007ffe0ff */
[----:B------:R-:W-:Y:S02]  /*2ab0*/  DFMA R16, R18, R18, R16 ;  /* 0x000000121210722b */ /* 0x000fe40000000010 */
[----:B-1----:R-:W-:Y:S01]  /*2ac0*/  DADD R24, R24, -0.5 ;  /* 0xbfe0000018187429 */ /* 0x002fe20000000000 */
[----:B------:R-:W1:Y:S01]  /*2ad0*/  F2F.F64.F32 R18, R22 ;  /* 0x0000001600127310 */ /* 0x000e620000201800 */
[----:B------:R-:W-:Y:S01]  /*2ae0*/  DMUL R12, R12, R12 ;  /* 0x0000000c0c0c7228 */ /* 0x000fe20000000000 */
[----:B------:R-:W-:Y:S02]  /*2af0*/  VIADD R8, R26, 0x1 ;  /* 0x000000011a087836 */ /* 0x000fe40000000000 */
[----:B------:R-:W-:Y:S01]  /*2b00*/  @P6 IMAD.MOV R8, RZ, RZ, R26 ;  /* 0x000000ffff086224 */ /* 0x000fe200078e021a */
[----:B0-----:R-:W-:-:S04]  /*2b10*/  DADD R14, R14, -0.5 ;  /* 0xbfe000000e0e7429 */ /* 0x001fc80000000000 */
[----:B------:R-:W-:Y:S01]  /*2b20*/  IADD3 R20, PT, PT, R8, 0x1, RZ ;  /* 0x0000000108147810 */ /* 0x000fe20007ffe0ff */
[----:B------:R-:W-:Y:S01]  /*2b30*/  @P0 IMAD.MOV R20, RZ, RZ, R8 ;  /* 0x000000ffff140224 */ /* 0x000fe200078e0208 */
[----:B------:R-:W-:Y:S02]  /*2b40*/  DFMA R12, R24, R24, R12 ;  /* 0x00000018180c722b */ /* 0x000fe4000000000c */
[----:B------:R-:W-:Y:S01]  /*2b50*/  DSETP.GEU.AND P0, PT, R16, 0.25, PT ;  /* 0x3fd000001000742a */ /* 0x000fe20003f0e000 */
[C---:B------:R-:W-:Y:S01]  /*2b60*/  VIADD R8, R20.reuse, 0x1 ;  /* 0x0000000114087836 */ /* 0x040fe20000000000 */
[----:B------:R-:W-:Y:S01]  /*2b70*/  @P1 IADD3 R8, PT, PT, R20, RZ, RZ ;  /* 0x000000ff14081210 */ /* 0x000fe20007ffe0ff */
[----:B-1----:R-:W-:Y:S02]  /*2b80*/  DADD R18, R18, -0.5 ;  /* 0xbfe0000012127429 */ /* 0x002fe40000000000 */
[----:B------:R-:W-:Y:S02]  /*2b90*/  DMUL R14, R14, R14 ;  /* 0x0000000e0e0e7228 */ /* 0x000fe40000000000 */
[----:B------:R-:W-:Y:S01]  /*2ba0*/  DSETP.GEU.AND P1, PT, R12, 0.25, PT ;  /* 0x3fd000000c00742a */ /* 0x000fe20003f2e000 */
[----:B------:R-:W-:-:S02]  /*2bb0*/  VIADD R16, R8, 0x1 ;  /* 0x0000000108107836 */ /* 0x000fc40000000000 */
[----:B------:R-:W-:-:S03]  /*2bc0*/  @P2 IMAD.MOV R16, RZ, RZ, R8 ;  /* 0x000000ffff102224 */ /* 0x000fc600078e0208 */
[----:B------:R-:W-:Y:S02]  /*2bd0*/  DFMA R14, R18, R18, R14 ;  /* 0x00000012120e722b */ /* 0x000fe4000000000e */
[----:B------:R-:W-:Y:S01]  /*2be0*/  IADD3 R8, PT, PT, R16, 0x1, RZ ;  /* 0x0000000110087810 */ /* 0x000fe20007ffe0ff */
[----:B------:R-:W-:Y:S01]  /*2bf0*/  @P0 IMAD.MOV R8, RZ, RZ, R16 ;  /* 0x000000ffff080224 */ /* 0x000fe200078e0210 */
[----:B------:R-:W-:-:S03]  /*2c00*/  IADD3 R13, PT, PT, -R5, R6, RZ ;  /* 0x00000006050d7210 */ /* 0x000fc60007ffe1ff */
[----:B------:R-:W-:Y:S02]  /*2c10*/  VIADD R12, R8, 0x1 ;  /* 0x00000001080c7836 */ /* 0x000fe40000000000 */
[----:B------:R-:W-:Y:S01]  /*2c20*/  @P1 IMAD.MOV R12, RZ, RZ, R8 ;  /* 0x000000ffff0c1224 */ /* 0x000fe200078e0208 */
[----:B------:R-:W-:Y:S01]  /*2c30*/  ISETP.GE.U32.AND P1, PT, R13, R0, PT ;  /* 0x000000000d00720c */ /* 0x000fe20003f26070 */
[----:B------:R-:W-:Y:S02]  /*2c40*/  DSETP.GEU.AND P0, PT, R14, 0.25, PT ;  /* 0x3fd000000e00742a */ /* 0x000fe40003f0e000 */
[----:B------:R-:W-:-:S12]  /*2c50*/  VIADD R8, R12, 0x1 ;  /* 0x000000010c087836 */ /* 0x000fd80000000000 */
[----:B------:R-:W-:Y:S01]  /*2c60*/  @P0 IADD3 R8, PT, PT, R12, RZ, RZ ;  /* 0x000000ff0c080210 */ /* 0x000fe20007ffe0ff */
[----:B------:R-:W-:Y:S06]  /*2c70*/  @!P1 BRA `(.L_x_185) ;  /* 0x0000000c00a89947 */ /* 0x000fec0003800000 */
[C---:B------:R-:W-:Y:S01]  /*2c80*/  IMAD.IADD R5, R0.reuse, 0x1, R5 ;  /* 0x0000000100057824 */ /* 0x040fe200078e0205 */
[----:B------:R-:W-:Y:S01]  /*2c90*/  UIADD3 UR4, UPT, UPT, UR4, 0x1, URZ ;  /* 0x0000000104047890 */ /* 0x000fe2000fffe0ff */
[C---:B------:R-:W-:Y:S01]  /*2ca0*/  IMAD.IADD R7, R0.reuse, 0x1, R7 ;  /* 0x0000000100077824 */ /* 0x040fe200078e0207 */
[----:B------:R-:W-:Y:S02]  /*2cb0*/  IADD3 R9, PT, PT, -R0, R9, RZ ;  /* 0x0000000900097210 */ /* 0x000fe40007ffe1ff */
[----:B------:R-:W-:-:S13]  /*2cc0*/  ISETP.GT.U32.AND P0, PT, R5, R4, PT ;  /* 0x000000040500720c */ /* 0x000fda0003f04070 */
[----:B------:R-:W-:Y:S05]  /*2cd0*/  @!P0 BRA `(.L_x_187) ;  /* 0xfffffff400548947 */ /* 0x000fea000383ffff */
.L_x_186:
[----:B------:R-:W-:Y:S01]  /*2ce0*/  IMAD.IADD R13, R6, 0x1, -R5 ;  /* 0x00000001060d7824 */ /* 0x000fe200078e0a05 */
[----:B------:R-:W-:Y:S04]  /*2cf0*/  BSSY.RECONVERGENT B1, `(.L_x_185) ;  /* 0x00000e2000017945 */ /* 0x000fe80003800200 */
[----:B------:R-:W-:-:S04]  /*2d00*/  ISETP.GE.AND P0, PT, R2, R13, PT ;  /* 0x0000000d0200720c */ /* 0x000fc80003f06270 */
[----:B------:R-:W-:-:S13]  /*2d10*/  ISETP.GE.U32.OR P0, PT, R5, R6, P0 ;  /* 0x000000060500720c */ /* 0x000fda0000706470 */
[----:B------:R-:W-:Y:S05]  /*2d20*/  @P0 BRA `(.L_x_188) ;  /* 0x0000000c00780947 */ /* 0x000fea0003800000 */
[----:B------:R-:W0:Y:S01]  /*2d30*/  LDC R12, c[0x0][0x3ac] ;  /* 0x0000eb00ff0c7b82 */ /* 0x000e220000000800 */
[----:B------:R-:W-:Y:S01]  /*2d40*/  LOP3.LUT R15, RZ, R2, RZ, 0x33, !PT ;  /* 0x00000002ff0f7212 */ /* 0x000fe200078e33ff */
[----:B------:R-:W-:Y:S01]  /*2d50*/  IMAD R13, R3, 0x1000, R0 ;  /* 0x00001000030d7824 */ /* 0x000fe200078e0200 */
[----:B------:R-:W-:Y:S01]  /*2d60*/  BSSY.RECONVERGENT B2, `(.L_x_189) ;  /* 0x0000075000027945 */ /* 0x000fe20003800200 */
[----:B------:R-:W-:Y:S01]  /*2d70*/  IMAD.MOV.U32 R26, RZ, RZ, R2 ;  /* 0x000000ffff1a7224 */ /* 0x000fe200078e0002 */
[----:B------:R-:W-:-:S05]  /*2d80*/  IADD3 R0, PT, PT, R15, R6, RZ ;  /* 0x000000060f007210 */ /* 0x000fca0007ffe0ff */
[----:B------:R-:W-:Y:S02]  /*2d90*/  IMAD.IADD R4, R0, 0x1, -R13 ;  /* 0x0000000100047824 */ /* 0x000fe400078e0a0d */
[----:B0-----:R-:W-:-:S04]  /*2da0*/  IMAD R13, R12, UR4, RZ ;  /* 0x000000040c0d7c24 */ /* 0x001fc8000f8e02ff */
[----:B------:R-:W-:-:S05]  /*2db0*/  IMAD R4, R13, -0x1000, R4 ;  /* 0xfffff0000d047824 */ /* 0x000fca00078e0204 */
[C---:B------:R-:W-:Y:S02]  /*2dc0*/  ISETP.GE.U32.AND P0, PT, R4.reuse, 0x700, PT ;  /* 0x000007000400780c */ /* 0x040fe40003f06070 */
[----:B------:R-:W-:-:S04]  /*2dd0*/  LEA.HI R4, R4, 0x1, RZ, 0x18 ;  /* 0x0000000104047811 */ /* 0x000fc800078fc0ff */
[----:B------:R-:W-:-:S07]  /*2de0*/  LOP3.LUT R6, R4, 0x7, RZ, 0xc0, !PT ;  /* 0x0000000704067812 */ /* 0x000fce00078ec0ff */
[----:B------:R-:W-:Y:S05]  /*2df0*/  @!P0 BRA `(.L_x_190) ;  /* 0x0000000400ac8947 */ /* 0x000fea0003800000 */
[----:B------:R-:W-:Y:S01]  /*2e00*/  LEA.HI R9, R9, 0x1, RZ, 0x18 ;  /* 0x0000000109097811 */ /* 0x000fe200078fc0ff */
[----:B------:R-:W-:Y:S03]  /*2e10*/  BSSY.RECONVERGENT B3, `(.L_x_191) ;  /* 0x0000068000037945 */ /* 0x000fe60003800200 */
[----:B------:R-:W-:Y:S02]  /*2e20*/  LOP3.LUT R24, R9, 0x1fffff8, RZ, 0xc0, !PT ;  /* 0x01fffff809187812 */ /* 0x000fe400078ec0ff */
[----:B------:R-:W-:Y:S02]  /*2e30*/  LOP3.LUT R9, R2, 0x400, RZ, 0xfc, !PT ;  /* 0x0000040002097812 */ /* 0x000fe400078efcff */
[----:B------:R-:W-:-:S07]  /*2e40*/  IADD3 R24, PT, PT, -R24, RZ, RZ ;  /* 0x000000ff18187210 */ /* 0x000fce0007ffe1ff */
.L_x_192:
[----:B------:R-:W-:-:S04]  /*2e50*/  VIADD R19, R7, 0xfffffc00 ;  /* 0xfffffc0007137836 */ /* 0x000fc80000000000 */
[----:B------:R-:W-:-:S06]  /*2e60*/  IMAD.WIDE.U32 R18, R19, 0x8, R10 ;  /* 0x0000000813127825 */ /* 0x000fcc00078e000a */
[----:B------:R-:W2:Y:S01]  /*2e70*/  LDG.E.64 R18, desc[UR6][R18.64] ;  /* 0x0000000612127981 */ /* 0x000ea2000c1e1b00 */
[----:B------:R-:W-:-:S04]  /*2e80*/  VIADD R23, R7, 0xfffffd00 ;  /* 0xfffffd0007177836 */ /* 0x000fc80000000000 */
[----:B------:R-:W-:-:S06]  /*2e90*/  IMAD.WIDE.U32 R22, R23, 0x8, R10 ;  /* 0x0000000817167825 */ /* 0x000fcc00078e000a */
[----:B------:R-:W3:Y:S01]  /*2ea0*/  LDG.E.64 R22, desc[UR6][R22.64] ;  /* 0x0000000616167981 */ /* 0x000ee2000c1e1b00 */
[----:B------:R-:W-:-:S05]  /*2eb0*/  IADD3 R13, PT, PT, R7, -0x200, RZ ;  /* 0xfffffe00070d7810 */ /* 0x000fca0007ffe0ff */
[----:B------:R-:W-:-:S06]  /*2ec0*/  IMAD.WIDE.U32 R12, R13, 0x8, R10 ;  /* 0x000000080d0c7825 */ /* 0x000fcc00078e000a */
[----:B------:R-:W4:Y:S01]  /*2ed0*/  LDG.E.64 R12, desc[UR6][R12.64] ;  /* 0x000000060c0c7981 */ /* 0x000f22000c1e1b00 */
[----:B------:R-:W-:-:S04]  /*2ee0*/  VIADD R15, R7, 0xffffff00 ;  /* 0xffffff00070f7836 */ /* 0x000fc80000000000 */
[----:B------:R-:W-:-:S06]  /*2ef0*/  IMAD.WIDE.U32 R14, R15, 0x8, R10 ;  /* 0x000000080f0e7825 */ /* 0x000fcc00078e000a */
[----:B------:R-:W5:Y:S01]  /*2f00*/  LDG.E.64 R14, desc[UR6][R14.64] ;  /* 0x000000060e0e7981 */ /* 0x000f62000c1e1b00 */
[----:B------:R-:W-:-:S06]  /*2f10*/  IMAD.WIDE.U32 R16, R7, 0x8, R10 ;  /* 0x0000000807107825 */ /* 0x000fcc00078e000a */
[----:B------:R-:W5:Y:S01]  /*2f20*/  LDG.E.64 R16, desc[UR6][R16.64] ;  /* 0x0000000610107981 */ /* 0x000f62000c1e1b00 */
[----:B------:R-:W-:Y:S01]  /*2f30*/  VIADD R25, R7, 0x100 ;  /* 0x0000010007197836 */ /* 0x000fe20000000000 */
[----:B--2---:R-:W0:Y:S08]  /*2f40*/  F2F.F64.F32 R26, R19 ;  /* 0x00000013001a7310 */ /* 0x004e300000201800 */
[----:B------:R1:W2:Y:S01]  /*2f50*/  F2F.F64.F32 R28, R18 ;  /* 0x00000012001c7310 */ /* 0x0002a20000201800 */
[----:B0-----:R-:W-:-:S07]  /*2f60*/  DADD R26, R26, -0.5 ;  /* 0xbfe000001a1a7429 */ /* 0x001fce0000000000 */
[----:B---3--:R-:W0:Y:S01]  /*2f70*/  F2F.F64.F32 R20, R23 ;  /* 0x0000001700147310 */ /* 0x008e220000201800 */
[----:B-1----:R-:W-:Y:S01]  /*2f80*/  IMAD.WIDE.U32 R18, R25, 0x8, R10 ;  /* 0x0000000819127825 */ /* 0x002fe200078e000a */
[----:B--2---:R-:W-:-:S05]  /*2f90*/  DADD R28, R28, -0.5 ;  /* 0xbfe000001c1c7429 */ /* 0x004fca0000000000 */
[----:B------:R-:W2:Y:S01]  /*2fa0*/  LDG.E.64 R18, desc[UR6][R18.64] ;  /* 0x0000000612127981 */ /* 0x000ea2000c1e1b00 */
[----:B------:R-:W-:Y:S01]  /*2fb0*/  DMUL R26, R26, R26 ;  /* 0x0000001a1a1a7228 */ /* 0x000fe20000000000 */
[----:B------:R-:W-:Y:S01]  /*2fc0*/  IADD3 R25, PT, PT, R7, 0x200, RZ ;  /* 0x0000020007197810 */ /* 0x000fe20007ffe0ff */
        /* <DEDUP_REMOVED lines=9> */
[----:B------:R-:W3:Y:S01]  /*3060*/  LDG.E.64 R22, desc[UR6][R22.64] ;  /* 0x0000000616167981 */ /* 0x000ee2000c1e1b00 */
[----:B-1----:R-:W-:-:S08]  /*3070*/  DADD R28, R28, -0.5 ;  /* 0xbfe000001c1c7429 */ /* 0x002fd00000000000 */
[----:B------:R-:W-:-:S08]  /*3080*/  DFMA R26, R28, R28, R26 ;  /* 0x0000001c1c1a722b */ /* 0x000fd0000000001a */
        /* <DEDUP_REMOVED lines=35> */
[----:B------:R-:W0:Y:S01]  /*32c0*/  F2F.F64.F32 R14, R23 ;  /* 0x00000017000e7310 */ /* 0x000e220000201800 */
        /* <DEDUP_REMOVED lines=29> */
.L_x_191:
[----:B------:R-:W-:-:S07]  /*34a0*/  IADD3 R26, PT, PT, R9, -0x400, RZ ;  /* 0xfffffc00091a7810 */ /* 0x000fce0007ffe0ff */
.L_x_190:
[----:B------:R-:W-:Y:S05]  /*34b0*/  BSYNC.RECONVERGENT B2 ;  /* 0x0000000000027941 */ /* 0x000fea0003800200 */
.L_x_189:
[----:B------:R-:W-:-:S13]  /*34c0*/  ISETP.NE.AND P0, PT, R6, RZ, PT ;  /* 0x000000ff0600720c */ /* 0x000fda0003f05270 */
[----:B------:R-:W-:Y:S05]  /*34d0*/  @!P0 BRA `(.L_x_188) ;  /* 0x00000004008c8947 */ /* 0x000fea0003800000 */
[----:B------:R-:W-:Y:S01]  /*34e0*/  ISETP.GE.U32.AND P0, PT, R6, 0x4, PT ;  /* 0x000000040600780c */ /* 0x000fe20003f06070 */
[----:B------:R-:W-:Y:S01]  /*34f0*/  BSSY.RECONVERGENT B2, `(.L_x_193) ;  /* 0x0000034000027945 */ /* 0x000fe20003800200 */
[----:B------:R-:W-:-:S11]  /*3500*/  LOP3.LUT P2, R4, R4, 0x3, RZ, 0xc0, !PT ;  /* 0x0000000304047812 */ /* 0x000fd6000784c0ff */
[----:B------:R-:W-:Y:S05]  /*3510*/  @!P0 BRA `(.L_x_194) ;  /* 0x0000000000c48947 */ /* 0x000fea0003800000 */
[----:B------:R-:W-:-:S04]  /*3520*/  IMAD.IADD R7, R26, 0x1, R5 ;  /* 0x000000011a077824 */ /* 0x000fc800078e0205 */
[----:B------:R-:W-:-:S04]  /*3530*/  IMAD.WIDE.U32 R12, R7, 0x8, R10 ;  /* 0x00000008070c7825 */ /* 0x000fc800078e000a */
[C---:B------:R-:W-:Y:S02]  /*3540*/  VIADD R19, R7.reuse, 0x100 ;  /* 0x0000010007137836 */ /* 0x040fe40000000000 */
[----:B------:R-:W2:Y:S01]  /*3550*/  LDG.E.64 R12, desc[UR6][R12.64] ;  /* 0x000000060c0c7981 */ /* 0x000ea2000c1e1b00 */
[----:B------:R-:W-:Y:S01]  /*3560*/  IADD3 R29, PT, PT, R7, 0x200, RZ ;  /* 0x00000200071d7810 */ /* 0x000fe20007ffe0ff */
[----:B------:R-:W-:-:S04]  /*3570*/  IMAD.WIDE.U32 R18, R19, 0x8, R10 ;  /* 0x0000000813127825 */ /* 0x000fc800078e000a */
[--C-:B------:R-:W-:Y:S01]  /*3580*/  IMAD.WIDE.U32 R28, R29, 0x8, R10.reuse ;  /* 0x000000081d1c7825 */ /* 0x100fe200078e000a */
[----:B------:R-:W3:Y:S03]  /*3590*/  LDG.E.64 R14, desc[UR6][R18.64] ;  /* 0x00000006120e7981 */ /* 0x000ee6000c1e1b00 */
        /* <DEDUP_REMOVED lines=41> */
.L_x_194:
[----:B------:R-:W-:Y:S05]  /*3830*/  BSYNC.RECONVERGENT B2 ;  /* 0x0000000000027941 */ /* 0x000fea0003800200 */
.L_x_193:
[----:B------:R-:W-:Y:S05]  /*3840*/  @!P2 BRA `(.L_x_188) ;  /* 0x0000000000b0a947 */ /* 0x000fea0003800000 */
[----:B------:R-:W-:Y:S01]  /*3850*/  ISETP.NE.AND P1, PT, R4, 0x1, PT ;  /* 0x000000010400780c */ /* 0x000fe20003f25270 */
[----:B------:R-:W-:Y:S01]  /*3860*/  BSSY.RECONVERGENT B2, `(.L_x_195) ;  /* 0x000001c000027945 */ /* 0x000fe20003800200 */
[----:B------:R-:W-:-:S11]  /*3870*/  LOP3.LUT P0, RZ, R0, 0x100, RZ, 0xc0, !PT ;  /* 0x0000010000ff7812 */ /* 0x000fd6000780c0ff */
[----:B------:R-:W-:Y:S05]  /*3880*/  @!P1 BRA `(.L_x_196) ;  /* 0x0000000000649947 */ /* 0x000fea0003800000 */
[----:B------:R-:W-:-:S04]  /*3890*/  IMAD.IADD R9, R26, 0x1, R5 ;  /* 0x000000011a097824 */ /* 0x000fc800078e0205 */
[C---:B------:R-:W-:Y:S01]  /*38a0*/  IMAD.WIDE.U32 R6, R9.reuse, 0x8, R10 ;  /* 0x0000000809067825 */ /* 0x040fe200078e000a */
[----:B------:R-:W-:-:S05]  /*38b0*/  IADD3 R17, PT, PT, R9, 0x100, RZ ;  /* 0x0000010009117810 */ /* 0x000fca0007ffe0ff */
[----:B------:R-:W2:Y:S01]  /*38c0*/  LDG.E.64 R6, desc[UR6][R6.64] ;  /* 0x0000000606067981 */ /* 0x000ea2000c1e1b00 */
[----:B------:R-:W-:-:S06]  /*38d0*/  IMAD.WIDE.U32 R16, R17, 0x8, R10 ;  /* 0x0000000811107825 */ /* 0x000fcc00078e000a */
        /* <DEDUP_REMOVED lines=20> */
.L_x_196:
[----:B------:R-:W-:Y:S05]  /*3a20*/  BSYNC.RECONVERGENT B2 ;  /* 0x0000000000027941 */ /* 0x000fea0003800200 */
.L_x_195:
[----:B------:R-:W-:Y:S05]  /*3a30*/  @P0 BRA `(.L_x_188) ;  /* 0x0000000000340947 */ /* 0x000fea0003800000 */
[----:B------:R-:W-:-:S05]  /*3a40*/  IADD3 R5, PT, PT, R26, R5, RZ ;  /* 0x000000051a057210 */ /* 0x000fca0007ffe0ff */
[----:B------:R-:W-:-:S06]  /*3a50*/  IMAD.WIDE.U32 R10, R5, 0x8, R10 ;  /* 0x00000008050a7825 */ /* 0x000fcc00078e000a */
        /* <DEDUP_REMOVED lines=11> */
.L_x_188:
[----:B------:R-:W-:Y:S05]  /*3b10*/  BSYNC.RECONVERGENT B1 ;  /* 0x0000000000017941 */ /* 0x000fea0003800200 */
.L_x_185:
        /* <DEDUP_REMOVED lines=20> */
[----:B------:R-:W-:-:S04]  /*3c60*/  @!P1 LOP3.LUT R0, R0, 0x7c, RZ, 0xc0, !PT ;  /* 0x0000007c00009812 */ /* 0x000fc800078ec0ff */
[----:B------:R-:W-:Y:S02]  /*3c70*/  @!P1 IADD3 R0, PT, PT, R0, R9, RZ ;  /* 0x0000000900009210 */ /* 0x000fe40007ffe0ff */
        /* <DEDUP_REMOVED lines=13> */
[----:B0-----:R-:W-:Y:S04]  /*3d50*/  LDS R0, [UR4+0xc] ;  /* 0x00000c04ff007984 */ /* 0x001fe80008000800 */
[----:B------:R-:W0:Y:S04]  /*3d60*/  LDS.128 R4, [UR4+0x10] ;  /* 0x00001004ff047984 */ /* 0x000e280008000c00 */
[----:B------:R-:W1:Y:S01]  /*3d70*/  LDS.64 R8, [UR4+0x20] ;  /* 0x00002004ff087984 */ /* 0x000e620008000a00 */
[----:B0-----:R-:W-:-:S04]  /*3d80*/  IADD3 R0, PT, PT, R4, R0, R13 ;  /* 0x0000000004007210 */ /* 0x001fc80007ffe00d */
[----:B------:R-:W-:-:S04]  /*3d90*/  IADD3 R0, PT, PT, R6, R0, R5 ;  /* 0x0000000006007210 */ /* 0x000fc80007ffe005 */
[----:B-1----:R-:W-:-:S04]  /*3da0*/  IADD3 R0, PT, PT, R8, R0, R7 ;  /* 0x0000000008007210 */ /* 0x002fc80007ffe007 */
[----:B------:R-:W-:-:S07]  /*3db0*/  IADD3 R13, PT, PT, R0, R9, RZ ;  /* 0x00000009000d7210 */ /* 0x000fce0007ffe0ff */
.L_x_184:
[----:B------:R-:W-:Y:S05]  /*3dc0*/  BSYNC.RECONVERGENT B0 ;  /* 0x0000000000007941 */ /* 0x000fea0003800200 */
.L_x_169:
[----:B------:R-:W-:Y:S05]  /*3dd0*/  @P0 EXIT ;  /* 0x000000000000094d */ /* 0x000fea0003800000 */
[----:B------:R-:W2:Y:S02]  /*3de0*/  LDC.64 R4, c[0x0][0x388] ;  /* 0x0000e200ff047b82 */ /* 0x000ea40000000a00 */
[----:B--2---:R-:W-:-:S05]  /*3df0*/  IMAD.WIDE.U32 R2, R3, 0x4, R4 ;  /* 0x0000000403027825 */ /* 0x004fca00078e0004 */
[----:B------:R-:W-:Y:S01]  /*3e00*/  STG.E desc[UR6][R2.64], R13 ;  /* 0x0000000d02007986 */ /* 0x000fe2000c101906 */
[----:B------:R-:W-:Y:S05]  /*3e10*/  EXIT ;  /* 0x000000000000794d */ /* 0x000fea0003800000 */
.L_x_197:
        /* <DEDUP_REMOVED lines=14> */
.L_x_270:


//--------------------- .text._ZN3cub18CUB_300001_SM_10006detail6reduce28DeviceReduceSingleTileKernelINS2_10policy_hubIijN4cuda3std3__44plusIiEEE10Policy1000EN6thrust24THRUST_300001_SM_1000_NS6detail15normal_iteratorINSD_10device_ptrI6float2EEEEPijS9_ii13inside_circleEEvT0_T1_T2_T3_T4_T6_ --------------------------
	.section	.text._ZN3cub18CUB_300001_SM_10006detail6reduce28DeviceReduceSingleTileKernelINS2_10policy_hubIijN4cuda3std3__44plusIiEEE10Policy1000EN6thrust24THRUST_300001_SM_1000_NS6detail15normal_iteratorINSD_10device_ptrI6float2EEEEPijS9_ii13inside_circleEEvT0_T1_T2_T3_T4_T6_,"ax",@progbits
	.align	128
        .global         _ZN3cub18CUB_300001_SM_10006detail6reduce28DeviceReduceSingleTileKernelINS2_10policy_hubIijN4cuda3std3__44plusIiEEE10Policy1000EN6thrust24THRUST_300001_SM_1000_NS6detail15normal_iteratorINSD_10device_ptrI6float2EEEEPijS9_ii13inside_circleEEvT0_T1_T2_T3_T4_T6_
        .type           _ZN3cub18CUB_300001_SM_10006detail6reduce28DeviceReduceSingleTileKernelINS2_10policy_hubIijN4cuda3std3__44plusIiEEE10Policy1000EN6thrust24THRUST_300001_SM_1000_NS6detail15normal_iteratorINSD_10device_ptrI6float2EEEEPijS9_ii13inside_circleEEvT0_T1_T2_T3_T4_T6_,@function
        .size           _ZN3cub18CUB_300001_SM_10006detail6reduce28DeviceReduceSingleTileKernelINS2_10policy_hubIijN4cuda3std3__44plusIiEEE10Policy1000EN6thrust24THRUST_300001_SM_1000_NS6detail15normal_iteratorINSD_10device_ptrI6float2EEEEPijS9_ii13inside_circleEEvT0_T1_T2_T3_T4_T6_,(.L_x_271 - _ZN3cub18CUB_300001_SM_10006detail6reduce28DeviceReduceSingleTileKernelINS2_10policy_hubIijN4cuda3std3__44plusIiEEE10Policy1000EN6thrust24THRUST_300001_SM_1000_NS6detail15normal_iteratorINSD_10device_ptrI6float2EEEEPijS9_ii13inside_circleEEvT0_T1_T2_T3_T4_T6_)
        .other          _ZN3cub18CUB_300001_SM_10006detail6reduce28DeviceReduceSingleTileKernelINS2_10policy_hubIijN4cuda3std3__44plusIiEEE10Policy1000EN6thrust24THRUST_300001_SM_1000_NS6detail15normal_iteratorINSD_10device_ptrI6float2EEEEPijS9_ii13inside_circleEEvT0_T1_T2_T3_T4_T6_,@"STO_CUDA_ENTRY STV_DEFAULT"
_ZN3cub18CUB_300001_SM_10006detail6reduce28DeviceReduceSingleTileKernelINS2_10policy_hubIijN4cuda3std3__44plusIiEEE10Policy1000EN6thrust24THRUST_300001_SM_1000_NS6detail15normal_iteratorINSD_10device_ptrI6float2EEEEPijS9_ii13inside_circleEEvT0_T1_T2_T3_T4_T6_:
.text._ZN3cub18CUB_300001_SM_10006detail6reduce28DeviceReduceSingleTileKernelINS2_10policy_hubIijN4cuda3std3__44plusIiEEE10Policy1000EN6thrust24THRUST_300001_SM_1000_NS6detail15normal_iteratorINSD_10device_ptrI6float2EEEEPijS9_ii13inside_circleEEvT0_T1_T2_T3_T4_T6_:
        /* <DEDUP_REMOVED lines=13> */
.L_x_198:
[----:B------:R-:W-:Y:S01]  /*00d0*/  ISETP.GT.U32.AND P0, PT, R2, 0xfff, PT ;  /* 0x00000fff0200780c */ /* 0x000fe20003f04070 */
[----:B------:R-:W-:-:S12]  /*00e0*/  BSSY.RECONVERGENT B0, `(.L_x_199) ;  /* 0x00003a7000007945 */ /* 0x000fd80003800200 */
        /* <DEDUP_REMOVED lines=10> */
[----:B------:R-:W-:Y:S01]  /*0190*/  IADD3 R19, PT, PT, R3, 0x100, RZ ;  /* 0x0000010003137810 */ /* 0x000fe20007ffe0ff */
        /* <DEDUP_REMOVED lines=8> */
.L_x_202:
[----:B------:R-:W-:Y:S05]  /*0220*/  BSYNC.RECONVERGENT B1 ;  /* 0x0000000000017941 */ /* 0x000fea0003800200 */
.L_x_201:
        /* <DEDUP_REMOVED lines=15> */
[----:B------:R-:W-:-:S05]  /*0320*/  IADD3 R4, P1, PT, R4, 0x2000, RZ ;  /* 0x0000200004047810 */ /* 0x000fca0007f3e0ff */
[----:B------:R-:W-:-:S08]  /*0330*/  IMAD.X R5, RZ, RZ, R5, P1 ;  /* 0x000000ffff057224 */ /* 0x000fd000008e0605 */
.L_x_207:
        /* <DEDUP_REMOVED lines=11> */
[----:B---3--:R-:W1:Y:S01]  /*03f0*/  F2F.F64.F32 R26, R43 ;  /* 0x0000002b001a7310 */ /* 0x008e620000201800 */
[----:B0-----:R-:W-:-:S07]  /*0400*/  DADD R24, R24, -0.5 ;  /* 0xbfe0000018187429 */ /* 0x001fce0000000000 */
[----:B----4-:R-:W0:Y:S01]  /*0410*/  F2F.F64.F32 R30, R45 ;  /* 0x0000002d001e7310 */ /* 0x010e220000201800 */
[----:B-1----:R-:W-:-:S07]  /*0420*/  DADD R32, R26, -0.5 ;  /* 0xbfe000001a207429 */ /* 0x002fce0000000000 */
[----:B------:R-:W1:Y:S01]  /*0430*/  F2F.F64.F32 R28, R42 ;  /* 0x0000002a001c7310 */ /* 0x000e620000201800 */
[----:B0-----:R-:W-:-:S07]  /*0440*/  DADD R38, R30, -0.5 ;  /* 0xbfe000001e267429 */ /* 0x001fce0000000000 */
[----:B------:R-:W0:Y:S01]  /*0450*/  F2F.F64.F32 R22, R40 ;  /* 0x0000002800167310 */ /* 0x000e220000201800 */
[----:B------:R-:W-:Y:S02]  /*0460*/  DMUL R32, R32, R32 ;  /* 0x0000002020207228 */ /* 0x000fe40000000000 */
[----:B-1----:R-:W-:-:S05]  /*0470*/  DADD R30, R28, -0.5 ;  /* 0xbfe000001c1e7429 */ /* 0x002fca0000000000 */
[----:B-----5:R-:W1:Y:S01]  /*0480*/  F2F.F64.F32 R20, R47 ;  /* 0x0000002f00147310 */ /* 0x020e620000201800 */
[----:B------:R-:W-:Y:S02]  /*0490*/  DMUL R28, R24, R24 ;  /* 0x00000018181c7228 */ /* 0x000fe40000000000 */
[----:B------:R-:W-:Y:S02]  /*04a0*/  DMUL R38, R38, R38 ;  /* 0x0000002626267228 */ /* 0x000fe40000000000 */
[----:B0-----:R-:W-:-:S03]  /*04b0*/  DADD R26, R22, -0.5 ;  /* 0xbfe00000161a7429 */ /* 0x001fc60000000000 */
[----:B------:R-:W0:Y:S01]  /*04c0*/  F2F.F64.F32 R14, R46 ;  /* 0x0000002e000e7310 */ /* 0x000e220000201800 */
[----:B------:R-:W-:Y:S02]  /*04d0*/  DFMA R32, R30, R30, R32 ;  /* 0x0000001e1e20722b */ /* 0x000fe40000000020 */
[----:B-1----:R-:W-:-:S05]  /*04e0*/  DADD R40, R20, -0.5 ;  /* 0xbfe0000014287429 */ /* 0x002fca0000000000 */
[----:B------:R-:W1:Y:S01]  /*04f0*/  F2F.F64.F32 R34, R44 ;  /* 0x0000002c00227310 */ /* 0x000e620000201800 */
[----:B------:R-:W-:Y:S02]  /*0500*/  DFMA R28, R26, R26, R28 ;  /* 0x0000001a1a1c722b */ /* 0x000fe4000000001c */
[----:B------:R-:W-:Y:S02]  /*0510*/  DSETP.GEU.AND P2, PT, R32, 0.25, PT ;  /* 0x3fd000002000742a */ /* 0x000fe40003f4e000 */
[----:B0-----:R-:W-:-:S03]  /*0520*/  DADD R20, R14, -0.5 ;  /* 0xbfe000000e147429 */ /* 0x001fc60000000000 */
[----:B------:R-:W0:Y:S01]  /*0530*/  F2F.F64.F32 R6, R49 ;  /* 0x0000003100067310 */ /* 0x000e220000201800 */
[----:B------:R-:W-:Y:S02]  /*0540*/  DMUL R40, R40, R40 ;  /* 0x0000002828287228 */ /* 0x000fe40000000000 */
[----:B------:R-:W-:Y:S01]  /*0550*/  DSETP.GEU.AND P1, PT, R28, 0.25, PT ;  /* 0x3fd000001c00742a */ /* 0x000fe20003f2e000 */
[----:B------:R-:W-:Y:S01]  /*0560*/  IADD3 R28, PT, PT, R18, 0x1, RZ ;  /* 0x00000001121c7810 */ /* 0x000fe20007ffe0ff */
[----:B-1----:R-:W-:-:S03]  /*0570*/  DADD R34, R34, -0.5 ;  /* 0xbfe0000022227429 */ /* 0x002fc60000000000 */
[----:B------:R-:W1:Y:S01]  /*0580*/  F2F.F64.F32 R24, R13 ;  /* 0x0000000d00187310 */ /* 0x000e620000201800 */
[----:B------:R-:W-:Y:S02]  /*0590*/  DFMA R40, R20, R20, R40 ;  /* 0x000000141428722b */ /* 0x000fe40000000028 */
[----:B0-----:R-:W-:-:S05]  /*05a0*/  DADD R6, R6, -0.5 ;  /* 0xbfe0000006067429 */ /* 0x001fca0000000000 */
[----:B------:R-:W0:Y:S01]  /*05b0*/  F2F.F64.F32 R22, R48 ;  /* 0x0000003000167310 */ /* 0x000e220000201800 */
[----:B------:R-:W-:Y:S01]  /*05c0*/  DFMA R38, R34, R34, R38 ;  /* 0x000000222226722b */ /* 0x000fe20000000026 */
[----:B------:R-:W-:Y:S01]  /*05d0*/  @P1 IMAD.MOV R28, RZ, RZ, R18 ;  /* 0x000000ffff1c1224 */ /* 0x000fe200078e0212 */
[----:B------:R-:W-:-:S03]  /*05e0*/  DSETP.GEU.AND P1, PT, R40, 0.25, PT ;  /* 0x3fd000002800742a */ /* 0x000fc60003f2e000 */
[----:B------:R-:W-:Y:S01]  /*05f0*/  VIADD R18, R28, 0x1 ;  /* 0x000000011c127836 */ /* 0x000fe20000000000 */
[----:B-1----:R-:W-:Y:S01]  /*0600*/  DADD R24, R24, -0.5 ;  /* 0xbfe0000018187429 */ /* 0x002fe20000000000 */
[----:B------:R-:W1:Y:S01]  /*0610*/  F2F.F64.F32 R14, R11 ;  /* 0x0000000b000e7310 */ /* 0x000e620000201800 */
[----:B------:R-:W-:Y:S01]  /*0620*/  DMUL R6, R6, R6 ;  /* 0x0000000606067228 */ /* 0x000fe20000000000 */
[----:B------:R-:W-:Y:S01]  /*0630*/  @P2 IMAD.MOV R18, RZ, RZ, R28 ;  /* 0x000000ffff122224 */ /* 0x000fe200078e021c */
[----:B------:R-:W-:Y:S02]  /*0640*/  DSETP.GEU.AND P3, PT, R38, 0.25, PT ;  /* 0x3fd000002600742a */ /* 0x000fe40003f6e000 */
[----:B0-----:R-:W-:-:S03]  /*0650*/  DADD R22, R22, -0.5 ;  /* 0xbfe0000016167429 */ /* 0x001fc60000000000 */
[----:B------:R-:W0:Y:S01]  /*0660*/  F2F.F64.F32 R26, R12 ;  /* 0x0000000c001a7310 */ /* 0x000e220000201800 */
[----:B------:R-:W-:Y:S02]  /*0670*/  DMUL R24, R24, R24 ;  /* 0x0000001818187228 */ /* 0x000fe40000000000 */
[----:B-1----:R-:W-:-:S05]  /*0680*/  DADD R14, R14, -0.5 ;  /* 0xbfe000000e0e7429 */ /* 0x002fca0000000000 */
[----:B------:R-:W1:Y:S01]  /*0690*/  F2F.F64.F32 R20, R10 ;  /* 0x0000000a00147310 */ /* 0x000e620000201800 */
[----:B------:R-:W-:Y:S01]  /*06a0*/  DFMA R6, R22, R22, R6 ;  /* 0x000000161606722b */ /* 0x000fe20000000006 */
[----:B------:R-:W-:Y:S01]  /*06b0*/  IADD3 R22, PT, PT, R18, 0x1, RZ ;  /* 0x0000000112167810 */ /* 0x000fe20007ffe0ff */
[----:B------:R-:W-:Y:S01]  /*06c0*/  @P3 IMAD.MOV R22, RZ, RZ, R18 ;  /* 0x000000ffff163224 */ /* 0x000fe200078e0212 */
[----:B0-----:R-:W-:-:S04]  /*06d0*/  DADD R26, R26, -0.5 ;  /* 0xbfe000001a1a7429 */ /* 0x001fc80000000000 */
[----:B------:R-:W0:Y:S01]  /*06e0*/  F2F.F64.F32 R12, R9 ;  /* 0x00000009000c7310 */ /* 0x000e220000201800 */
[----:B------:R-:W-:Y:S02]  /*06f0*/  DMUL R14, R14, R14 ;  /* 0x0000000e0e0e7228 */ /* 0x000fe40000000000 */
[----:B------:R-:W-:Y:S01]  /*0700*/  DSETP.GEU.AND P2, PT, R6, 0.25, PT ;  /* 0x3fd000000600742a */ /* 0x000fe20003f4e000 */
[----:B------:R-:W-:Y:S01]  /*0710*/  VIADD R6, R22, 0x1 ;  /* 0x0000000116067836 */ /* 0x000fe20000000000 */
[----:B-1----:R-:W-:-:S03]  /*0720*/  DADD R20, R20, -0.5 ;  /* 0xbfe0000014147429 */ /* 0x002fc60000000000 */
[----:B------:R-:W1:Y:S01]  /*0730*/  F2F.F64.F32 R10, R8 ;  /* 0x00000008000a7310 */ /* 0x000e620000201800 */
[----:B------:R-:W-:Y:S01]  /*0740*/  DFMA R24, R26, R26, R24 ;  /* 0x0000001a1a18722b */ /* 0x000fe20000000018 */
[----:B------:R-:W-:Y:S01]  /*0750*/  @P1 IMAD.MOV R6, RZ, RZ, R22 ;  /* 0x000000ffff061224 */ /* 0x000fe200078e0216 */
[----:B0-----:R-:W-:-:S04]  /*0760*/  DADD R12, R12, -0.5 ;  /* 0xbfe000000c0c7429 */ /* 0x001fc80000000000 */
[----:B------:R-:W-:Y:S01]  /*0770*/  IADD3 R7, PT, PT, R6, 0x1, RZ ;  /* 0x0000000106077810 */ /* 0x000fe20007ffe0ff */
[----:B------:R-:W-:Y:S01]  /*0780*/  DFMA R14, R20, R20, R14 ;  /* 0x00000014140e722b */ /* 0x000fe2000000000e */
[----:B------:R-:W-:Y:S01]  /*0790*/  @P2 IMAD.MOV R7, RZ, RZ, R6 ;  /* 0x000000ffff072224 */ /* 0x000fe200078e0206 */
[----:B------:R-:W-:-:S03]  /*07a0*/  DSETP.GEU.AND P3, PT, R24, 0.25, PT ;  /* 0x3fd000001800742a */ /* 0x000fc60003f6e000 */
[----:B------:R-:W-:Y:S01]  /*07b0*/  VIADD R6, R7, 0x1 ;  /* 0x0000000107067836 */ /* 0x000fe20000000000 */
[----:B-1----:R-:W-:Y:S02]  /*07c0*/  DADD R10, R10, -0.5 ;  /* 0xbfe000000a0a7429 */ /* 0x002fe40000000000 */
[----:B------:R-:W-:Y:S02]  /*07d0*/  DMUL R12, R12, R12 ;  /* 0x0000000c0c0c7228 */ /* 0x000fe40000000000 */
[----:B------:R-:W-:-:S06]  /*07e0*/  DSETP.GEU.AND P1, PT, R14, 0.25, PT ;  /* 0x3fd000000e00742a */ /* 0x000fcc0003f2e000 */
[----:B------:R-:W-:Y:S01]  /*07f0*/  DFMA R12, R10, R10, R12 ;  /* 0x0000000a0a0c722b */ /* 0x000fe2000000000c */
[----:B------:R-:W-:Y:S01]  /*0800*/  @P3 IMAD.MOV R6, RZ, RZ, R7 ;  /* 0x000000ffff063224 */ /* 0x000fe200078e0207 */
[----:B------:R-:W-:-:S04]  /*0810*/  IADD3 R4, P3, PT, R4, 0x4000, RZ ;  /* 0x0000400004047810 */ /* 0x000fc80007f7e0ff */
[----:B------:R-:W-:Y:S02]  /*0820*/  IADD3 R7, PT, PT, R6, 0x1, RZ ;  /* 0x0000000106077810 */ /* 0x000fe40007ffe0ff */
[----:B------:R-:W-:Y:S01]  /*0830*/  @P1 IMAD.MOV R7, RZ, RZ, R6 ;  /* 0x000000ffff071224 */ /* 0x000fe200078e0206 */
[----:B------:R-:W-:Y:S01]  /*0840*/  ISETP.NE.AND P1, PT, R0, RZ, PT ;  /* 0x000000ff0000720c */ /* 0x000fe20003f25270 */
[----:B------:R-:W-:Y:S01]  /*0850*/  DSETP.GEU.AND P2, PT, R12, 0.25, PT ;  /* 0x3fd000000c00742a */ /* 0x000fe20003f4e000 */
[----:B------:R-:W-:Y:S01]  /*0860*/  IADD3.X R5, PT, PT, RZ, R5, RZ, P3, !PT ;  /* 0x00000005ff057210 */ /* 0x000fe20001ffe4ff */
[----:B------:R-:W-:-:S12]  /*0870*/  VIADD R18, R7, 0x1 ;  /* 0x0000000107127836 */ /* 0x000fd80000000000 */
[----:B------:R-:W-:Y:S01]  /*0880*/  @P2 IMAD.MOV R18, RZ, RZ, R7 ;  /* 0x000000ffff122224 */ /* 0x000fe200078e0207 */
[----:B------:R-:W-:Y:S06]  /*0890*/  @P1 BRA `(.L_x_207) ;  /* 0xfffffff800a81947 */ /* 0x000fec000383ffff */
.L_x_206:
[----:B------:R-:W-:Y:S05]  /*08a0*/  BSYNC.RECONVERGENT B2 ;  /* 0x0000000000027941 */ /* 0x000fea0003800200 */
.L_x_205:
[----:B------:R-:W-:Y:S05]  /*08b0*/  @!P0 BRA `(.L_x_204) ;  /* 0x00000004006c8947 */ /* 0x000fea0003800000 */
[----:B------:R-:W-:Y:S01]  /*08c0*/  ISETP.GE.U32.AND P1, PT, R36, 0x4, PT ;  /* 0x000000042400780c */ /* 0x000fe20003f26070 */
[----:B------:R-:W-:Y:S01]  /*08d0*/  BSSY.RECONVERGENT B2, `(.L_x_208) ;  /* 0x000002e000027945 */ /* 0x000fe20003800200 */
[----:B------:R-:W-:-:S11]  /*08e0*/  LOP3.LUT P0, R17, R17, 0x3, RZ, 0xc0, !PT ;  /* 0x0000000311117812 */ /* 0x000fd6000780c0ff */
[----:B------:R-:W-:Y:S05]  /*08f0*/  @!P1 BRA `(.L_x_209) ;  /* 0x0000000000ac9947 */ /* 0x000fea0003800000 */
[----:B------:R-:W0:Y:S02]  /*0900*/  LDC.64 R4, c[0x0][0x380] ;  /* 0x0000e000ff047b82 */ /* 0x000e240000000a00 */
[----:B0-----:R-:W-:-:S05]  /*0910*/  IMAD.WIDE.U32 R20, R19, 0x8, R4 ;  /* 0x0000000813147825 */ /* 0x001fca00078e0004 */
        /* <DEDUP_REMOVED lines=29> */
[----:B------:R-:W-:Y:S02]  /*0af0*/  DMUL R20, R20, R20 ;  /* 0x0000001414147228 */ /* 0x000fe40000000000 */
[----:B-1----:R-:W-:-:S04]  /*0b00*/  DADD R4, R4, -0.5 ;  /* 0xbfe0000004047429 */ /* 0x002fc80000000000 */
[----:B------:R-:W-:-:S04]  /*0b10*/  DFMA R14, R12, R12, R14 ;  /* 0x0000000c0c0e722b */ /* 0x000fc8000000000e */
[----:B------:R-:W-:-:S04]  /*0b20*/  DFMA R20, R4, R4, R20 ;  /* 0x000000040414722b */ /* 0x000fc80000000014 */
[----:B------:R-:W-:Y:S01]  /*0b30*/  DSETP.GEU.AND P1, PT, R14, 0.25, PT ;  /* 0x3fd000000e00742a */ /* 0x000fe20003f2e000 */
[----:B------:R-:W-:Y:S02]  /*0b40*/  VIADD R4, R0, 0x1 ;  /* 0x0000000100047836 */ /* 0x000fe40000000000 */
[----:B------:R-:W-:Y:S01]  /*0b50*/  @P2 IMAD.MOV R4, RZ, RZ, R0 ;  /* 0x000000ffff042224 */ /* 0x000fe200078e0200 */
[----:B------:R-:W-:-:S03]  /*0b60*/  DSETP.GEU.AND P2, PT, R20, 0.25, PT ;  /* 0x3fd000001400742a */ /* 0x000fc60003f4e000 */
[----:B------:R-:W-:-:S07]  /*0b70*/  VIADD R0, R4, 0x1 ;  /* 0x0000000104007836 */ /* 0x000fce0000000000 */
[----:B------:R-:W-:-:S05]  /*0b80*/  @P1 IADD3 R0, PT, PT, R4, RZ, RZ ;  /* 0x000000ff04001210 */ /* 0x000fca0007ffe0ff */
[----:B------:R-:W-:Y:S02]  /*0b90*/  VIADD R18, R0, 0x1 ;  /* 0x0000000100127836 */ /* 0x000fe40000000000 */
[----:B------:R-:W-:-:S07]  /*0ba0*/  @P2 IMAD.MOV R18, RZ, RZ, R0 ;  /* 0x000000ffff122224 */ /* 0x000fce00078e0200 */
.L_x_209:
[----:B------:R-:W-:Y:S05]  /*0bb0*/  BSYNC.RECONVERGENT B2 ;  /* 0x0000000000027941 */ /* 0x000fea0003800200 */
.L_x_208:
[----:B------:R-:W-:Y:S05]  /*0bc0*/  @!P0 BRA `(.L_x_204) ;  /* 0x0000000000a88947 */ /* 0x000fea0003800000 */
[----:B------:R-:W-:Y:S01]  /*0bd0*/  ISETP.NE.AND P1, PT, R17, 0x1, PT ;  /* 0x000000011100780c */ /* 0x000fe20003f25270 */
[----:B------:R-:W-:Y:S01]  /*0be0*/  BSSY.RECONVERGENT B2, `(.L_x_210) ;  /* 0x000001a000027945 */ /* 0x000fe20003800200 */
[----:B------:R-:W-:-:S11]  /*0bf0*/  LOP3.LUT P0, RZ, R16, 0x100, RZ, 0xc0, !PT ;  /* 0x0000010010ff7812 */ /* 0x000fd6000780c0ff */
[----:B------:R-:W-:Y:S05]  /*0c00*/  @!P1 BRA `(.L_x_211) ;  /* 0x00000000005c9947 */ /* 0x000fea0003800000 */
[----:B------:R-:W0:Y:S02]  /*0c10*/  LDC.64 R4, c[0x0][0x380] ;  /* 0x0000e000ff047b82 */ /* 0x000e240000000a00 */
[----:B0-----:R-:W-:-:S05]  /*0c20*/  IMAD.WIDE.U32 R4, R19, 0x8, R4 ;  /* 0x0000000813047825 */ /* 0x001fca00078e0004 */
[----:B------:R-:W2:Y:S04]  /*0c30*/  LDG.E.64 R14, desc[UR6][R4.64] ;  /* 0x00000006040e7981 */ /* 0x000ea8000c1e1b00 */
[----:B------:R-:W3:Y:S01]  /*0c40*/  LDG.E.64 R16, desc[UR6][R4.64+0x800] ;  /* 0x0008000604107981 */ /* 0x000ee2000c1e1b00 */
[----:B------:R-:W-:Y:S01]  /*0c50*/  IADD3 R0, PT, PT, R18, 0x1, RZ ;  /* 0x0000000112007810 */ /* 0x000fe20007ffe0ff */
        /* <DEDUP_REMOVED lines=18> */
.L_x_211:
[----:B------:R-:W-:Y:S05]  /*0d80*/  BSYNC.RECONVERGENT B2 ;  /* 0x0000000000027941 */ /* 0x000fea0003800200 */
.L_x_210:
        /* <DEDUP_REMOVED lines=14> */
.L_x_204:
[----:B------:R-:W-:Y:S05]  /*0e70*/  BSYNC.RECONVERGENT B1 ;  /* 0x0000000000017941 */ /* 0x000fea0003800200 */
.L_x_203:
[----:B------:R-:W-:-:S13]  /*0e80*/  ISETP.GE.U32.AND P0, PT, R2, 0x100, PT ;  /* 0x000001000200780c */ /* 0x000fda0003f06070 */
[----:B------:R-:W-:Y:S05]  /*0e90*/  @!P0 BRA `(.L_x_212) ;  /* 0x0000000000ac8947 */ /* 0x000fea0003800000 */
[----:B------:R-:W0:Y:S01]  /*0ea0*/  S2R R8, SR_LANEID ;  /* 0x0000000000087919 */ /* 0x000e220000000000 */
[----:B------:R-:W1:Y:S01]  /*0eb0*/  SHFL.DOWN PT, R0, R18, 0x1, 0x1f ;  /* 0x08201f0012007f89 */ /* 0x000e6200000e0000 */
[C---:B0-----:R-:W-:Y:S02]  /*0ec0*/  ISETP.GT.AND P0, PT, R8.reuse, 0x1e, PT ;  /* 0x0000001e0800780c */ /* 0x041fe40003f04270 */
[----:B------:R-:W-:Y:S02]  /*0ed0*/  ISETP.NE.AND P1, PT, R8, RZ, PT ;  /* 0x000000ff0800720c */ /* 0x000fe40003f25270 */
[----:B-1----:R-:W-:Y:S02]  /*0ee0*/  SEL R5, R0, RZ, !P0 ;  /* 0x000000ff00057207 */ /* 0x002fe40004000000 */
[----:B------:R-:W-:Y:S02]  /*0ef0*/  ISETP.GT.AND P0, PT, R8, 0x1d, PT ;  /* 0x0000001d0800780c */ /* 0x000fe40003f04270 */
[----:B------:R-:W-:-:S05]  /*0f00*/  IADD3 R5, PT, PT, R5, R18, RZ ;  /* 0x0000001205057210 */ /* 0x000fca0007ffe0ff */
[----:B------:R-:W0:Y:S02]  /*0f10*/  SHFL.DOWN PT, R0, R5, 0x2, 0x1f ;  /* 0x08401f0005007f89 */ /* 0x000e2400000e0000 */
        /* <DEDUP_REMOVED lines=35> */
.L_x_212:
[----:B------:R-:W-:Y:S01]  /*1150*/  LOP3.LUT R0, R3, 0x3e0, RZ, 0xc0, !PT ;  /* 0x000003e003007812 */ /* 0x000fe200078ec0ff */
[----:B------:R-:W0:Y:S03]  /*1160*/  S2R R8, SR_LANEID ;  /* 0x0000000000087919 */ /* 0x000e260000000000 */
[----:B------:R-:W-:Y:S01]  /*1170*/  LOP3.LUT R7, RZ, R0, RZ, 0x33, !PT ;  /* 0x00000000ff077212 */ /* 0x000fe200078e33ff */
[----:B------:R-:W-:-:S03]  /*1180*/  VIADD R5, R0, 0x20 ;  /* 0x0000002000057836 */ /* 0x000fc60000000000 */
[-C--:B------:R-:W-:Y:S02]  /*1190*/  IADD3 R7, PT, PT, R7, R2.reuse, RZ ;  /* 0x0000000207077210 */ /* 0x080fe40007ffe0ff */
[----:B------:R-:W-:-:S04]  /*11a0*/  ISETP.GT.U32.AND P0, PT, R5, R2, PT ;  /* 0x000000020500720c */ /* 0x000fc80003f04070 */
[----:B------:R-:W-:-:S05]  /*11b0*/  SEL R7, R7, 0x1f, P0 ;  /* 0x0000001f07077807 */ /* 0x000fca0000000000 */
[----:B------:R-:W1:Y:S01]  /*11c0*/  SHFL.DOWN PT, R0, R18, 0x1, R7 ;  /* 0x0820000012007989 */ /* 0x000e6200000e0007 */
[CC--:B0-----:R-:W-:Y:S01]  /*11d0*/  ISETP.GE.AND P0, PT, R8.reuse, R7.reuse, PT ;  /* 0x000000070800720c */ /* 0x0c1fe20003f06270 */
[C---:B------:R-:W-:Y:S01]  /*11e0*/  VIADD R6, R8.reuse, 0x2 ;  /* 0x0000000208067836 */ /* 0x040fe20000000000 */
[----:B------:R-:W-:Y:S02]  /*11f0*/  ISETP.NE.AND P1, PT, R8, RZ, PT ;  /* 0x000000ff0800720c */ /* 0x000fe40003f25270 */
[----:B-1----:R-:W-:Y:S02]  /*1200*/  SEL R5, R0, RZ, !P0 ;  /* 0x000000ff00057207 */ /* 0x002fe40004000000 */
[----:B------:R-:W-:Y:S02]  /*1210*/  ISETP.GT.AND P0, PT, R6, R7, PT ;  /* 0x000000070600720c */ /* 0x000fe40003f04270 */
[----:B------:R-:W-:Y:S01]  /*1220*/  IADD3 R6, PT, PT, R8, 0x4, RZ ;  /* 0x0000000408067810 */ /* 0x000fe20007ffe0ff */
[----:B------:R-:W-:-:S06]  /*1230*/  IMAD.IADD R0, R5, 0x1, R18 ;  /* 0x0000000105007824 */ /* 0x000fcc00078e0212 */
[----:B------:R-:W0:Y:S01]  /*1240*/  @!P1 S2R R10, SR_CgaCtaId ;  /* 0x00000000000a9919 */ /* 0x000e220000008800 */
[----:B------:R-:W-:Y:S01]  /*1250*/  @!P1 MOV R9, 0x400 ;  /* 0x0000040000099802 */ /* 0x000fe20000000f00 */
[----:B------:R-:W1:Y:S02]  /*1260*/  SHFL.DOWN PT, R4, R0, 0x2, R7 ;  /* 0x0840000000047989 */ /* 0x000e6400000e0007 */
[----:B-1----:R-:W-:Y:S02]  /*1270*/  SEL R5, R4, RZ, !P0 ;  /* 0x000000ff04057207 */ /* 0x002fe40004000000 */
[----:B------:R-:W-:Y:S02]  /*1280*/  ISETP.GT.AND P0, PT, R6, R7, PT ;  /* 0x000000070600720c */ /* 0x000fe40003f04270 */
[----:B0-----:R-:W-:Y:S01]  /*1290*/  @!P1 LEA R9, R10, R9, 0x18 ;  /* 0x000000090a099211 */ /* 0x001fe200078ec0ff */
[----:B------:R-:W-:Y:S02]  /*12a0*/  IMAD.IADD R4, R0, 0x1, R5 ;  /* 0x0000000100047824 */ /* 0x000fe400078e0205 */
[C---:B------:R-:W-:Y:S01]  /*12b0*/  VIADD R0, R8.reuse, 0x8 ;  /* 0x0000000808007836 */ /* 0x040fe20000000000 */
[----:B------:R-:W-:-:S02]  /*12c0*/  IADD3 R8, PT, PT, R8, 0x10, RZ ;  /* 0x0000001008087810 */ /* 0x000fc40007ffe0ff */
[----:B------:R-:W0:Y:S02]  /*12d0*/  SHFL.DOWN PT, R5, R4, 0x4, R7 ;  /* 0x0880000004057989 */ /* 0x000e2400000e0007 */
[----:B0-----:R-:W-:Y:S02]  /*12e0*/  SEL R5, R5, RZ, !P0 ;  /* 0x000000ff05057207 */ /* 0x001fe40004000000 */
        /* <DEDUP_REMOVED lines=30> */
[----:B------:R-:W-:Y:S02]  /*14d0*/  ISETP.GT.U32.AND P1, PT, R2, 0xa0, PT ;  /* 0x000000a00200780c */ /* 0x000fe40003f24070 */
[----:B------:R-:W-:Y:S02]  /*14e0*/  SEL R10, R10, RZ, P3 ;  /* 0x000000ff0a0a7207 */ /* 0x000fe40001800000 */
[----:B------:R-:W-:-:S02]  /*14f0*/  ISETP.GT.U32.AND P2, PT, R2, 0xc0, PT ;  /* 0x000000c00200780c */ /* 0x000fc40003f44070 */
[----:B------:R-:W-:Y:S02]  /*1500*/  ISETP.GT.U32.AND P3, PT, R2, 0xe0, PT ;  /* 0x000000e00200780c */ /* 0x000fe40003f64070 */
[----:B------:R-:W-:Y:S02]  /*1510*/  SEL R11, R11, RZ, P1 ;  /* 0x000000ff0b0b7207 */ /* 0x000fe40000800000 */
[----:B------:R-:W-:Y:S02]  /*1520*/  IADD3 R0, PT, PT, R10, R0, R9 ;  /* 0x000000000a007210 */ /* 0x000fe40007ffe009 */
[----:B-1----:R-:W-:Y:S02]  /*1530*/  SEL R6, R6, RZ, P2 ;  /* 0x000000ff06067207 */ /* 0x002fe40001000000 */
[----:B------:R-:W-:Y:S02]  /*1540*/  SEL R7, R7, RZ, P3 ;  /* 0x000000ff07077207 */ /* 0x000fe40001800000 */
[----:B------:R-:W-:-:S05]  /*1550*/  IADD3 R0, PT, PT, R6, R0, R11 ;  /* 0x0000000006007210 */ /* 0x000fca0007ffe00b */
[----:B------:R-:W-:Y:S01]  /*1560*/  IMAD.IADD R5, R0, 0x1, R7 ;  /* 0x0000000100057824 */ /* 0x000fe200078e0207 */
[----:B------:R-:W-:Y:S06]  /*1570*/  BRA `(.L_x_213) ;  /* 0x0000002400747947 */ /* 0x000fec0003800000 */
.L_x_200:
[----:B------:R-:W0:Y:S01]  /*1580*/  S2R R0, SR_TID.X ;  /* 0x0000000000007919 */ /* 0x000e220000002100 */
[----:B------:R-:W1:Y:S02]  /*1590*/  LDCU.64 UR4, c[0x0][0x380] ;  /* 0x00007000ff0477ac */ /* 0x000e640008000a00 */
[----:B-1----:R-:W-:Y:S01]  /*15a0*/  MOV R52, UR4 ;  /* 0x0000000400347c02 */ /* 0x002fe20008000f00 */
[----:B------:R-:W-:-:S04]  /*15b0*/  IMAD.U32 R53, RZ, RZ, UR5 ;  /* 0x00000005ff357e24 */ /* 0x000fc8000f8e00ff */
        /* <DEDUP_REMOVED lines=17> */
[----:B------:R-:W-:Y:S01]  /*16d0*/  UMOV UR4, 0x1000 ;  /* 0x0000100000047882 */ /* 0x000fe20000000000 */
[----:B--2---:R-:W1:Y:S08]  /*16e0*/  F2F.F64.F32 R36, R27 ;  /* 0x0000001b00247310 */ /* 0x004e700000201800 */
[----:B---3--:R-:W2:Y:S08]  /*16f0*/  F2F.F64.F32 R40, R31 ;  /* 0x0000001f00287310 */ /* 0x008eb00000201800 */
[----:B----4-:R-:W3:Y:S01]  /*1700*/  F2F.F64.F32 R42, R35 ;  /* 0x00000023002a7310 */ /* 0x010ee20000201800 */
[----:B-1----:R-:W-:-:S07]  /*1710*/  DADD R36, R36, -0.5 ;  /* 0xbfe0000024247429 */ /* 0x002fce0000000000 */
[----:B------:R-:W1:Y:S01]  /*1720*/  F2F.F64.F32 R38, R26 ;  /* 0x0000001a00267310 */ /* 0x000e620000201800 */
[----:B--2---:R-:W-:-:S07]  /*1730*/  DADD R40, R40, -0.5 ;  /* 0xbfe0000028287429 */ /* 0x004fce0000000000 */
[----:B------:R-:W2:Y:S08]  /*1740*/  F2F.F64.F32 R46, R30 ;  /* 0x0000001e002e7310 */ /* 0x000eb00000201800 */
[----:B-----5:R-:W4:Y:S08]  /*1750*/  F2F.F64.F32 R44, R55 ;  /* 0x00000037002c7310 */ /* 0x020f300000201800 */
[----:B------:R-:W5:Y:S01]  /*1760*/  F2F.F64.F32 R18, R21 ;  /* 0x0000001500127310 */ /* 0x000f620000201800 */
[----:B---3--:R-:W-:-:S07]  /*1770*/  DADD R42, R42, -0.5 ;  /* 0xbfe000002a2a7429 */ /* 0x008fce0000000000 */
[----:B------:R-:W3:Y:S01]  /*1780*/  F2F.F64.F32 R50, R34 ;  /* 0x0000002200327310 */ /* 0x000ee20000201800 */
[----:B-1----:R-:W-:Y:S02]  /*1790*/  DADD R38, R38, -0.5 ;  /* 0xbfe0000026267429 */ /* 0x002fe40000000000 */
[----:B------:R-:W-:-:S05]  /*17a0*/  DMUL R36, R36, R36 ;  /* 0x0000002424247228 */ /* 0x000fca0000000000 */
[----:B------:R-:W1:Y:S01]  /*17b0*/  F2F.F64.F32 R54, R54 ;  /* 0x0000003600367310 */ /* 0x000e620000201800 */
[----:B--2---:R-:W-:Y:S02]  /*17c0*/  DADD R46, R46, -0.5 ;  /* 0xbfe000002e2e7429 */ /* 0x004fe40000000000 */
[----:B------:R-:W-:-:S05]  /*17d0*/  DMUL R40, R40, R40 ;  /* 0x0000002828287228 */ /* 0x000fca0000000000 */
[----:B------:R-:W2:Y:S01]  /*17e0*/  F2F.F64.F32 R20, R20 ;  /* 0x0000001400147310 */ /* 0x000ea20000201800 */
[----:B----4-:R-:W-:Y:S02]  /*17f0*/  DADD R44, R44, -0.5 ;  /* 0xbfe000002c2c7429 */ /* 0x010fe40000000000 */
[----:B-----5:R-:W-:-:S05]  /*1800*/  DADD R18, R18, -0.5 ;  /* 0xbfe0000012127429 */ /* 0x020fca0000000000 */
[----:B0-----:R-:W0:Y:S01]  /*1810*/  F2F.F64.F32 R22, R49 ;  /* 0x0000003100167310 */ /* 0x001e220000201800 */
[----:B---3--:R-:W-:Y:S02]  /*1820*/  DADD R50, R50, -0.5 ;  /* 0xbfe0000032327429 */ /* 0x008fe40000000000 */
[----:B------:R-:W-:Y:S02]  /*1830*/  DMUL R42, R42, R42 ;  /* 0x0000002a2a2a7228 */ /* 0x000fe40000000000 */
[----:B------:R-:W-:-:S03]  /*1840*/  DFMA R36, R38, R38, R36 ;  /* 0x000000262624722b */ /* 0x000fc60000000024 */
[----:B------:R-:W3:Y:S01]  /*1850*/  F2F.F64.F32 R26, R61 ;  /* 0x0000003d001a7310 */ /* 0x000ee20000201800 */
[----:B------:R-:W-:Y:S02]  /*1860*/  DFMA R40, R46, R46, R40 ;  /* 0x0000002e2e28722b */ /* 0x000fe40000000028 */
[----:B-1----:R-:W-:-:S05]  /*1870*/  DADD R54, R54, -0.5 ;  /* 0xbfe0000036367429 */ /* 0x002fca0000000000 */
[----:B------:R-:W1:Y:S01]  /*1880*/  F2F.F64.F32 R24, R48 ;  /* 0x0000003000187310 */ /* 0x000e620000201800 */
[----:B--2---:R-:W-:Y:S02]  /*1890*/  DADD R38, R20, -0.5 ;  /* 0xbfe0000014267429 */ /* 0x004fe40000000000 */
[----:B------:R-:W-:-:S05]  /*18a0*/  DMUL R46, R18, R18 ;  /* 0x00000012122e7228 */ /* 0x000fca0000000000 */
[----:B------:R-:W-:Y:S01]  /*18b0*/  F2F.F64.F32 R30, R59 ;  /* 0x0000003b001e7310 */ /* 0x000fe20000201800 */
[----:B------:R-:W-:Y:S02]  /*18c0*/  DFMA R42, R50, R50, R42 ;  /* 0x00000032322a722b */ /* 0x000fe4000000002a */
[----:B0-----:R-:W-:-:S05]  /*18d0*/  DADD R22, R22, -0.5 ;  /* 0xbfe0000016167429 */ /* 0x001fca0000000000 */
[----:B------:R0:W-:Y:S01]  /*18e0*/  F2F.F64.F32 R32, R58 ;  /* 0x0000003a00207310 */ /* 0x0001e20000201800 */
[----:B------:R-:W-:Y:S02]  /*18f0*/  DSETP.GEU.AND P0, PT, R36, 0.25, PT ;  /* 0x3fd000002400742a */ /* 0x000fe40003f0e000 */
[----:B------:R-:W-:Y:S02]  /*1900*/  DSETP.GEU.AND P1, PT, R40, 0.25, PT ;  /* 0x3fd000002800742a */ /* 0x000fe40003f2e000 */
[----:B0-----:R-:W-:-:S03]  /*1910*/  DMUL R58, R44, R44 ;  /* 0x0000002c2c3a7228 */ /* 0x001fc60000000000 */
[----:B------:R-:W0:Y:S01]  /*1920*/  F2F.F64.F32 R28, R60 ;  /* 0x0000003c001c7310 */ /* 0x000e220000201800 */
[----:B------:R-:W-:Y:S02]  /*1930*/  DFMA R36, R38, R38, R46 ;  /* 0x000000262624722b */ /* 0x000fe4000000002e */
[----:B---3--:R-:W-:Y:S02]  /*1940*/  DADD R38, R26, -0.5 ;  /* 0xbfe000001a267429 */ /* 0x008fe40000000000 */
[----:B------:R-:W-:-:S03]  /*1950*/  DFMA R58, R54, R54, R58 ;  /* 0x00000036363a722b */ /* 0x000fc6000000003a */
[----:B------:R-:W2:Y:S01]  /*1960*/  F2F.F64.F32 R34, R57 ;  /* 0x0000003900227310 */ /* 0x000ea20000201800 */
[----:B------:R-:W-:Y:S02]  /*1970*/  DSETP.GEU.AND P4, PT, R42, 0.25, PT ;  /* 0x3fd000002a00742a */ /* 0x000fe40003f8e000 */
[----:B-1----:R-:W-:Y:S02]  /*1980*/  DADD R24, R24, -0.5 ;  /* 0xbfe0000018187429 */ /* 0x002fe40000000000 */
[----:B------:R-:W-:Y:S01]  /*1990*/  DMUL R26, R22, R22 ;  /* 0x00000016161a7228 */ /* 0x000fe20000000000 */
[----:B------:R-:W-:Y:S01]  /*19a0*/  SEL R3, RZ, 0x1, P0 ;  /* 0x00000001ff037807 */ /* 0x000fe20000000000 */
[----:B------:R-:W-:Y:S01]  /*19b0*/  DSETP.GEU.AND P3, PT, R58, 0.25, PT ;  /* 0x3fd000003a00742a */ /* 0x000fe20003f6e000 */
[----:B------:R-:W1:Y:S01]  /*19c0*/  F2F.F64.F32 R18, R7 ;  /* 0x0000000700127310 */ /* 0x000e620000201800 */
[----:B0-----:R-:W-:Y:S01]  /*19d0*/  DADD R28, R28, -0.5 ;  /* 0xbfe000001c1c7429 */ /* 0x001fe20000000000 */
[----:B------:R-:W-:Y:S01]  /*19e0*/  IMAD.MOV.U32 R40, RZ, RZ, 0x2 ;  /* 0x00000002ff287424 */ /* 0x000fe200078e00ff */
[----:B------:R-:W-:Y:S01]  /*19f0*/  DMUL R38, R38, R38 ;  /* 0x0000002626267228 */ /* 0x000fe20000000000 */
[----:B------:R-:W-:Y:S01]  /*1a00*/  @P0 IMAD.MOV R40, RZ, RZ, 0x1 ;  /* 0x00000001ff280424 */ /* 0x000fe200078e02ff */
[----:B------:R-:W-:Y:S01]  /*1a10*/  DADD R30, R30, -0.5 ;  /* 0xbfe000001e1e7429 */ /* 0x000fe20000000000 */
[----:B------:R-:W-:-:S02]  /*1a20*/  @P1 IADD3 R40, PT, PT, R3, RZ, RZ ;  /* 0x000000ff03281210 */ /* 0x000fc40007ffe0ff */
[----:B------:R-:W0:Y:S01]  /*1a30*/  F2F.F64.F32 R48, R56 ;  /* 0x0000003800307310 */ /* 0x000e220000201800 */
[----:B------:R-:W-:Y:S02]  /*1a40*/  DFMA R26, R24, R24, R26 ;  /* 0x00000018181a722b */ /* 0x000fe4000000001a */
[----:B------:R-:W-:-:S05]  /*1a50*/  DSETP.GEU.AND P2, PT, R36, 0.25, PT ;  /* 0x3fd000002400742a */ /* 0x000fca0003f4e000 */
[----:B------:R-:W3:Y:S01]  /*1a60*/  F2F.F64.F32 R44, R5 ;  /* 0x00000005002c7310 */ /* 0x000ee20000201800 */
[----:B------:R-:W-:Y:S01]  /*1a70*/  VIADD R3, R40, 0x1 ;  /* 0x0000000128037836 */ /* 0x000fe20000000000 */
[----:B--2---:R-:W-:Y:S01]  /*1a80*/  DADD R34, R34, -0.5 ;  /* 0xbfe0000022227429 */ /* 0x004fe20000000000 */
[----:B------:R-:W-:Y:S01]  /*1a90*/  @P4 IMAD.MOV R3, RZ, RZ, R40 ;  /* 0x000000ffff034224 */ /* 0x000fe200078e0228 */
[----:B------:R-:W-:-:S04]  /*1aa0*/  DFMA R38, R28, R28, R38 ;  /* 0x0000001c1c26722b */ /* 0x000fc80000000026 */
[----:B------:R-:W-:Y:S01]  /*1ab0*/  F2F.F64.F32 R20, R4 ;  /* 0x0000000400147310 */ /* 0x000fe20000201800 */
[----:B------:R-:W-:Y:S02]  /*1ac0*/  DADD R32, R32, -0.5 ;  /* 0xbfe0000020207429 */ /* 0x000fe40000000000 */
[----:B------:R-:W-:-:S05]  /*1ad0*/  DMUL R30, R30, R30 ;  /* 0x0000001e1e1e7228 */ /* 0x000fca0000000000 */
[----:B------:R-:W2:Y:S01]  /*1ae0*/  F2F.F64.F32 R4, R6 ;  /* 0x0000000600047310 */ /* 0x000ea20000201800 */
[----:B------:R-:W-:Y:S01]  /*1af0*/  DSETP.GEU.AND P1, PT, R26, 0.25, PT ;  /* 0x3fd000001a00742a */ /* 0x000fe20003f2e000 */
[----:B------:R-:W-:-:S06]  /*1b00*/  VIADD R28, R3, 0x1 ;  /* 0x00000001031c7836 */ /* 0x000fcc0000000000 */
[----:B------:R-:W4:Y:S01]  /*1b10*/  F2F.F64.F32 R22, R9 ;  /* 0x0000000900167310 */ /* 0x000f220000201800 */
[----:B------:R-:W-:Y:S01]  /*1b20*/  @P3 IADD3 R28, PT, PT, R3, RZ, RZ ;  /* 0x000000ff031c3210 */ /* 0x000fe20007ffe0ff */
[----:B-1----:R-:W-:Y:S02]  /*1b30*/  DADD R26, R18, -0.5 ;  /* 0xbfe00000121a7429 */ /* 0x002fe40000000000 */
[----:B0-----:R-:W-:Y:S02]  /*1b40*/  DADD R48, R48, -0.5 ;  /* 0xbfe0000030307429 */ /* 0x001fe40000000000 */
[----:B------:R-:W-:Y:S02]  /*1b50*/  DMUL R34, R34, R34 ;  /* 0x0000002222227228 */ /* 0x000fe40000000000 */
[----:B------:R-:W0:Y:S01]  /*1b60*/  F2F.F64.F32 R6, R8 ;  /* 0x0000000800067310 */ /* 0x000e220000201800 */
[----:B------:R-:W-:Y:S01]  /*1b70*/  DSETP.GEU.AND P0, PT, R38, 0.25, PT ;  /* 0x3fd000002600742a */ /* 0x000fe20003f0e000 */
[----:B------:R-:W-:Y:S01]  /*1b80*/  VIADD R3, R28, 0x1 ;  /* 0x000000011c037836 */ /* 0x000fe20000000000 */
[----:B------:R-:W-:-:S02]  /*1b90*/  DFMA R30, R32, R32, R30 ;  /* 0x00000020201e722b */ /* 0x000fc4000000001e */
[----:B---3--:R-:W-:Y:S01]  /*1ba0*/  DADD R44, R44, -0.5 ;  /* 0xbfe000002c2c7429 */ /* 0x008fe20000000000 */
[----:B------:R-:W-:Y:S01]  /*1bb0*/  @P2 IMAD.MOV R3, RZ, RZ, R28 ;  /* 0x000000ffff032224 */ /* 0x000fe200078e021c */
[----:B--2---:R-:W-:Y:S01]  /*1bc0*/  DADD R18, R4, -0.5 ;  /* 0xbfe0000004127429 */ /* 0x004fe20000000000 */
[----:B------:R-:W1:Y:S01]  /*1bd0*/  F2F.F64.F32 R24, R11 ;  /* 0x0000000b00187310 */ /* 0x000e620000201800 */
[----:B------:R-:W-:Y:S02]  /*1be0*/  DMUL R26, R26, R26 ;  /* 0x0000001a1a1a7228 */ /* 0x000fe40000000000 */
[----:B----4-:R-:W-:Y:S01]  /*1bf0*/  DADD R22, R22, -0.5 ;  /* 0xbfe0000016167429 */ /* 0x010fe20000000000 */
[C---:B------:R-:W-:Y:S01]  /*1c00*/  VIADD R28, R3.reuse, 0x1 ;  /* 0x00000001031c7836 */ /* 0x040fe20000000000 */
[----:B------:R-:W-:Y:S01]  /*1c10*/  DFMA R34, R48, R48, R34 ;  /* 0x000000303022722b */ /* 0x000fe20000000022 */
[----:B------:R-:W-:Y:S01]  /*1c20*/  @P1 IADD3 R28, PT, PT, R3, RZ, RZ ;  /* 0x000000ff031c1210 */ /* 0x000fe20007ffe0ff */
[----:B------:R-:W-:Y:S01]  /*1c30*/  DSETP.GEU.AND P4, PT, R30, 0.25, PT ;  /* 0x3fd000001e00742a */ /* 0x000fe20003f8e000 */
[----:B------:R2:W3:Y:S01]  /*1c40*/  F2F.F64.F32 R4, R13 ;  /* 0x0000000d00047310 */ /* 0x0004e20000201800 */
[----:B------:R-:W-:-:S02]  /*1c50*/  DADD R20, R20, -0.5 ;  /* 0xbfe0000014147429 */ /* 0x000fc40000000000 */
[----:B------:R-:W-:Y:S01]  /*1c60*/  DMUL R44, R44, R44 ;  /* 0x0000002c2c2c7228 */ /* 0x000fe20000000000 */
[----:B------:R-:W-:Y:S01]  /*1c70*/  VIADD R3, R28, 0x1 ;  /* 0x000000011c037836 */ /* 0x000fe20000000000 */
[----:B0-----:R-:W-:-:S03]  /*1c80*/  DADD R6, R6, -0.5 ;  /* 0xbfe0000006067429 */ /* 0x001fc60000000000 */
[----:B------:R-:W0:Y:S01]  /*1c90*/  F2F.F64.F32 R8, R10 ;  /* 0x0000000a00087310 */ /* 0x000e220000201800 */
[----:B------:R-:W-:Y:S01]  /*1ca0*/  DFMA R26, R18, R18, R26 ;  /* 0x00000012121a722b */ /* 0x000fe2000000001a */
[----:B------:R-:W-:Y:S01]  /*1cb0*/  @P0 IMAD.MOV R3, RZ, RZ, R28 ;  /* 0x000000ffff030224 */ /* 0x000fe200078e021c */
[----:B------:R-:W-:Y:S02]  /*1cc0*/  DMUL R22, R22, R22 ;  /* 0x0000001616167228 */ /* 0x000fe40000000000 */
[----:B------:R-:W-:-:S03]  /*1cd0*/  DSETP.GEU.AND P0, PT, R34, 0.25, PT ;  /* 0x3fd000002200742a */ /* 0x000fc60003f0e000 */
[----:B------:R-:W4:Y:S01]  /*1ce0*/  F2F.F64.F32 R18, R15 ;  /* 0x0000000f00127310 */ /* 0x000f220000201800 */
[----:B------:R-:W-:Y:S02]  /*1cf0*/  DFMA R44, R20, R20, R44 ;  /* 0x00000014142c722b */ /* 0x000fe4000000002c */
[----:B-1----:R-:W-:-:S05]  /*1d00*/  DADD R24, R24, -0.5 ;  /* 0xbfe0000018187429 */ /* 0x002fca0000000000 */
[----:B------:R-:W1:Y:S01]  /*1d10*/  F2F.F64.F32 R10, R12 ;  /* 0x0000000c000a7310 */ /* 0x000e620000201800 */
[----:B------:R-:W-:Y:S01]  /*1d20*/  DFMA R22, R6, R6, R22 ;  /* 0x000000060616722b */ /* 0x000fe20000000016 */
[C---:B--2---:R-:W-:Y:S01]  /*1d30*/  VIADD R13, R3.reuse, 0x1 ;  /* 0x00000001030d7836 */ /* 0x044fe20000000000 */
[----:B------:R-:W-:Y:S01]  /*1d40*/  @P4 IADD3 R13, PT, PT, R3, RZ, RZ ;  /* 0x000000ff030d4210 */ /* 0x000fe20007ffe0ff */
[----:B---3--:R-:W-:-:S04]  /*1d50*/  DADD R4, R4, -0.5 ;  /* 0xbfe0000004047429 */ /* 0x008fc80000000000 */
[----:B------:R-:W2:Y:S01]  /*1d60*/  F2F.F64.F32 R6, R14 ;  /* 0x0000000e00067310 */ /* 0x000ea20000201800 */
[----:B------:R-:W-:Y:S02]  /*1d70*/  DSETP.GEU.AND P1, PT, R44, 0.25, PT ;  /* 0x3fd000002c00742a */ /* 0x000fe40003f2e000 */
[----:B0-----:R-:W-:Y:S02]  /*1d80*/  DADD R8, R8, -0.5 ;  /* 0xbfe0000008087429 */ /* 0x001fe40000000000 */
[----:B------:R-:W-:Y:S01]  /*1d90*/  DMUL R24, R24, R24 ;  /* 0x0000001818187228 */ /* 0x000fe20000000000 */
[----:B------:R-:W-:Y:S01]  /*1da0*/  VIADD R3, R13, 0x1 ;  /* 0x000000010d037836 */ /* 0x000fe20000000000 */
[----:B----4-:R-:W-:Y:S01]  /*1db0*/  DADD R18, R18, -0.5 ;  /* 0xbfe0000012127429 */ /* 0x010fe20000000000 */
[----:B------:R-:W-:Y:S01]  /*1dc0*/  @P0 IMAD.MOV R3, RZ, RZ, R13 ;  /* 0x000000ffff030224 */ /* 0x000fe200078e020d */
[----:B------:R-:W-:Y:S01]  /*1dd0*/  DSETP.GEU.AND P2, PT, R26, 0.25, PT ;  /* 0x3fd000001a00742a */ /* 0x000fe20003f4e000 */
[----:B------:R-:W0:Y:S01]  /*1de0*/  F2F.F64.F32 R12, R17 ;  /* 0x00000011000c7310 */ /* 0x000e220000201800 */
[----:B-1----:R-:W-:-:S02]  /*1df0*/  DADD R10, R10, -0.5 ;  /* 0xbfe000000a0a7429 */ /* 0x002fc40000000000 */
[----:B------:R-:W-:Y:S02]  /*1e00*/  DMUL R4, R4, R4 ;  /* 0x0000000404047228 */ /* 0x000fe40000000000 */
[----:B------:R-:W-:Y:S02]  /*1e10*/  DFMA R24, R8, R8, R24 ;  /* 0x000000080818722b */ /* 0x000fe40000000018 */
[----:B------:R-:W-:Y:S01]  /*1e20*/  DSETP.GEU.AND P0, PT, R22, 0.25, PT ;  /* 0x3fd000001600742a */ /* 0x000fe20003f0e000 */
[C---:B------:R-:W-:Y:S01]  /*1e30*/  VIADD R15, R3.reuse, 0x1 ;  /* 0x00000001030f7836 */ /* 0x040fe20000000000 */
[----:B--2---:R-:W-:Y:S01]  /*1e40*/  DADD R6, R6, -0.5 ;  /* 0xbfe0000006067429 */ /* 0x004fe20000000000 */
[----:B------:R-:W1:Y:S01]  /*1e50*/  F2F.F64.F32 R8, R16 ;  /* 0x0000001000087310 */ /* 0x000e620000201800 */
[----:B------:R-:W-:Y:S01]  /*1e60*/  DMUL R18, R18, R18 ;  /* 0x0000001212127228 */ /* 0x000fe20000000000 */
[----:B------:R-:W-:Y:S01]  /*1e70*/  @P1 IADD3 R15, PT, PT, R3, RZ, RZ ;  /* 0x000000ff030f1210 */ /* 0x000fe20007ffe0ff */
[----:B------:R-:W-:-:S02]  /*1e80*/  DFMA R4, R10, R10, R4 ;  /* 0x0000000a0a04722b */ /* 0x000fc40000000004 */
[----:B------:R-:W-:Y:S02]  /*1e90*/  DSETP.GEU.AND P1, PT, R24, 0.25, PT ;  /* 0x3fd000001800742a */ /* 0x000fe40003f2e000 */
[----:B------:R-:W-:Y:S01]  /*1ea0*/  VIADD R3, R15, 0x1 ;  /* 0x000000010f037836 */ /* 0x000fe20000000000 */
[----:B0-----:R-:W-:Y:S01]  /*1eb0*/  DADD R12, R12, -0.5 ;  /* 0xbfe000000c0c7429 */ /* 0x001fe20000000000 */
[----:B------:R-:W-:Y:S01]  /*1ec0*/  @P2 IMAD.MOV R3, RZ, RZ, R15 ;  /* 0x000000ffff032224 */ /* 0x000fe200078e020f */
[----:B------:R-:W-:Y:S02]  /*1ed0*/  DFMA R18, R6, R6, R18 ;  /* 0x000000060612722b */ /* 0x000fe40000000012 */
[----:B------:R-:W-:Y:S01]  /*1ee0*/  DSETP.GEU.AND P2, PT, R4, 0.25, PT ;  /* 0x3fd000000400742a */ /* 0x000fe20003f4e000 */
[C---:B------:R-:W-:Y:S01]  /*1ef0*/  VIADD R10, R3.reuse, 0x1 ;  /* 0x00000001030a7836 */ /* 0x040fe20000000000 */
[----:B------:R-:W-:Y:S01]  /*1f00*/  @P0 IADD3 R10, PT, PT, R3, RZ, RZ ;  /* 0x000000ff030a0210 */ /* 0x000fe20007ffe0ff */
[----:B-1----:R-:W-:-:S02]  /*1f10*/  DADD R8, R8, -0.5 ;  /* 0xbfe0000008087429 */ /* 0x002fc40000000000 */
[----:B------:R-:W-:Y:S02]  /*1f20*/  DMUL R12, R12, R12 ;  /* 0x0000000c0c0c7228 */ /* 0x000fe40000000000 */
[----:B------:R-:W-:Y:S01]  /*1f30*/  DSETP.GEU.AND P0, PT, R18, 0.25, PT ;  /* 0x3fd000001200742a */ /* 0x000fe20003f0e000 */
[----:B------:R-:W-:Y:S02]  /*1f40*/  VIADD R3, R10, 0x1 ;  /* 0x000000010a037836 */ /* 0x000fe40000000000 */
[----:B------:R-:W-:-:S03]  /*1f50*/  @P1 IMAD.MOV R3, RZ, RZ, R10 ;  /* 0x000000ffff031224 */ /* 0x000fc600078e020a */
[----:B------:R-:W-:Y:S01]  /*1f60*/  DFMA R12, R8, R8, R12 ;  /* 0x00000008080c722b */ /* 0x000fe2000000000c */
[C---:B------:R-:W-:Y:S01]  /*1f70*/  VIADD R4, R3.reuse, 0x1 ;  /* 0x0000000103047836 */ /* 0x040fe20000000000 */
[----:B------:R-:W-:Y:S01]  /*1f80*/  @P2 IADD3 R4, PT, PT, R3, RZ, RZ ;  /* 0x000000ff03042210 */ /* 0x000fe20007ffe0ff */
[----:B------:R-:W-:-:S04]  /*1f90*/  VIADD R56, R2, 0xfffff000 ;  /* 0xfffff00002387836 */ /* 0x000fc80000000000 */
[----:B------:R-:W-:Y:S02]  /*1fa0*/  VIADD R5, R4, 0x1 ;  /* 0x0000000104057836 */ /* 0x000fe40000000000 */
[----:B------:R-:W-:Y:S01]  /*1fb0*/  @P0 IMAD.MOV R5, RZ, RZ, R4 ;  /* 0x000000ffff050224 */ /* 0x000fe200078e0204 */
[----:B------:R-:W-:Y:S01]  /*1fc0*/  ISETP.GE.U32.AND P0, PT, R56, 0x1000, PT ;  /* 0x000010003800780c */ /* 0x000fe20003f06070 */
[----:B------:R-:W-:-:S03]  /*1fd0*/  DSETP.GEU.AND P1, PT, R12, 0.25, PT ;  /* 0x3fd000000c00742a */ /* 0x000fc60003f2e000 */
[----:B------:R-:W-:-:S11]  /*1fe0*/  IADD3 R3, PT, PT, R5, 0x1, RZ ;  /* 0x0000000105037810 */ /* 0x000fd60007ffe0ff */
[----:B------:R-:W-:Y:S01]  /*1ff0*/  @P1 IMAD.MOV R3, RZ, RZ, R5 ;  /* 0x000000ffff031224 */ /* 0x000fe200078e0205 */
[----:B------:R-:W-:Y:S06]  /*2000*/  @!P0 BRA `(.L_x_214) ;  /* 0x0000000800ac8947 */ /* 0x000fec0003800000 */
[----:B------:R-:W0:Y:S01]  /*2010*/  LDC R2, c[0x0][0x390] ;  /* 0x0000e400ff027b82 */ /* 0x000e220000000800 */
[----:B------:R-:W-:-:S07]  /*2020*/  UMOV UR4, 0x1000 ;  /* 0x0000100000047882 */ /* 0x000fce0000000000 */
[----:B------:R-:W1:Y:S02]  /*2030*/  LDC.64 R52, c[0x0][0x380] ;  /* 0x0000e000ff347b82 */ /* 0x000e640000000a00 */
.L_x_216:
[----:B------:R-:W-:-:S04]  /*2040*/  VIADD R7, R0, UR4 ;  /* 0x0000000400077c36 */ /* 0x000fc80008000000 */
[----:B-1----:R-:W-:-:S05]  /*2050*/  IMAD.WIDE.U32 R6, R7, 0x8, R52 ;  /* 0x0000000807067825 */ /* 0x002fca00078e0034 */
        /* <DEDUP_REMOVED lines=17> */
[----:B---3--:R-:W3:Y:S01]  /*2170*/  F2F.F64.F32 R20, R27 ;  /* 0x0000001b00147310 */ /* 0x008ee20000201800 */
[----:B--2---:R-:W-:-:S07]  /*2180*/  DADD R50, R50, -0.5 ;  /* 0xbfe0000032327429 */ /* 0x004fce0000000000 */
[----:B------:R-:W2:Y:S01]  /*2190*/  F2F.F64.F32 R48, R10 ;  /* 0x0000000a00307310 */ /* 0x000ea20000201800 */
[----:B---3--:R-:W-:-:S07]  /*21a0*/  DADD R20, R20, -0.5 ;  /* 0xbfe0000014147429 */ /* 0x008fce0000000000 */
[----:B----4-:R-:W3:Y:S01]  /*21b0*/  F2F.F64.F32 R54, R45 ;  /* 0x0000002d00367310 */ /* 0x010ee20000201800 */
[----:B------:R-:W-:Y:S02]  /*21c0*/  DMUL R50, R50, R50 ;  /* 0x0000003232327228 */ /* 0x000fe40000000000 */
[----:B--2---:R-:W-:-:S05]  /*21d0*/  DADD R48, R48, -0.5 ;  /* 0xbfe0000030307429 */ /* 0x004fca0000000000 */
[----:B------:R-:W2:Y:S01]  /*21e0*/  F2F.F64.F32 R46, R26 ;  /* 0x0000001a002e7310 */ /* 0x000ea20000201800 */
[----:B------:R-:W-:Y:S02]  /*21f0*/  DMUL R20, R20, R20 ;  /* 0x0000001414147228 */ /* 0x000fe40000000000 */
[----:B---3--:R-:W-:-:S05]  /*2200*/  DADD R54, R54, -0.5 ;  /* 0xbfe0000036367429 */ /* 0x008fca0000000000 */
[----:B-----5:R-:W3:Y:S01]  /*2210*/  F2F.F64.F32 R22, R15 ;  /* 0x0000000f00167310 */ /* 0x020ee20000201800 */
[----:B------:R-:W-:Y:S02]  /*2220*/  DFMA R50, R48, R48, R50 ;  /* 0x000000303032722b */ /* 0x000fe40000000032 */
[----:B--2---:R-:W-:-:S05]  /*2230*/  DADD R46, R46, -0.5 ;  /* 0xbfe000002e2e7429 */ /* 0x004fca0000000000 */
[----:B------:R-:W2:Y:S01]  /*2240*/  F2F.F64.F32 R44, R44 ;  /* 0x0000002c002c7310 */ /* 0x000ea20000201800 */
[----:B------:R-:W-:Y:S02]  /*2250*/  DMUL R54, R54, R54 ;  /* 0x0000003636367228 */ /* 0x000fe40000000000 */
[----:B------:R-:W-:Y:S02]  /*2260*/  DSETP.GEU.AND P0, PT, R50, 0.25, PT ;  /* 0x3fd000003200742a */ /* 0x000fe40003f0e000 */
[----:B---3--:R-:W-:-:S03]  /*2270*/  DADD R22, R22, -0.5 ;  /* 0xbfe0000016167429 */ /* 0x008fc60000000000 */
[----:B------:R-:W3:Y:S01]  /*2280*/  F2F.F64.F32 R40, R35 ;  /* 0x0000002300287310 */ /* 0x000ee20000201800 */
        /* <DEDUP_REMOVED lines=14> */
[----:B------:R-:W-:Y:S01]  /*2370*/  DFMA R22, R14, R14, R22 ;  /* 0x0000000e0e16722b */ /* 0x000fe20000000016 */
[C---:B------:R-:W-:Y:S01]  /*2380*/  VIADD R14, R3.reuse, 0x1 ;  /* 0x00000001030e7836 */ /* 0x040fe20000000000 */
[----:B------:R-:W-:Y:S01]  /*2390*/  @P0 IADD3 R14, PT, PT, R3, RZ, RZ ;  /* 0x000000ff030e0210 */ /* 0x000fe20007ffe0ff */
[----:B--2---:R-:W-:-:S04]  /*23a0*/  DADD R34, R34, -0.5 ;  /* 0xbfe0000022227429 */ /* 0x004fc80000000000 */
[----:B------:R-:W2:Y:S01]  /*23b0*/  F2F.F64.F32 R38, R61 ;  /* 0x0000003d00267310 */ /* 0x000ea20000201800 */
[----:B------:R-:W-:Y:S01]  /*23c0*/  DSETP.GEU.AND P2, PT, R22, 0.25, PT ;  /* 0x3fd000001600742a */ /* 0x000fe20003f4e000 */
[----:B------:R-:W-:Y:S02]  /*23d0*/  VIADD R3, R14, 0x1 ;  /* 0x000000010e037836 */ /* 0x000fe40000000000 */
[----:B------:R-:W-:Y:S01]  /*23e0*/  @P4 IMAD.MOV R3, RZ, RZ, R14 ;  /* 0x000000ffff034224 */ /* 0x000fe200078e020e */
[----:B---3--:R-:W-:-:S03]  /*23f0*/  DADD R32, R32, -0.5 ;  /* 0xbfe0000020207429 */ /* 0x008fc60000000000 */
[----:B------:R-:W3:Y:S01]  /*2400*/  F2F.F64.F32 R10, R59 ;  /* 0x0000003b000a7310 */ /* 0x000ee20000201800 */
[----:B------:R-:W-:Y:S01]  /*2410*/  DFMA R40, R34, R34, R40 ;  /* 0x000000222228722b */ /* 0x000fe20000000028 */
[C---:B------:R-:W-:Y:S01]  /*2420*/  VIADD R34, R3.reuse, 0x1 ;  /* 0x0000000103227836 */ /* 0x040fe20000000000 */
[----:B------:R-:W-:Y:S01]  /*2430*/  @P3 IADD3 R34, PT, PT, R3, RZ, RZ ;  /* 0x000000ff03223210 */ /* 0x000fe20007ffe0ff */
[----:B--2---:R-:W-:-:S04]  /*2440*/  DADD R38, R38, -0.5 ;  /* 0xbfe0000026267429 */ /* 0x004fc80000000000 */
[----:B-1----:R-:W1:Y:S01]  /*2450*/  F2F.F64.F32 R6, R60 ;  /* 0x0000003c00067310 */ /* 0x002e620000201800 */
[----:B------:R-:W-:Y:S01]  /*2460*/  DSETP.GEU.AND P1, PT, R40, 0.25, PT ;  /* 0x3fd000002800742a */ /* 0x000fe20003f2e000 */
[----:B------:R-:W-:Y:S02]  /*2470*/  VIADD R3, R34, 0x1 ;  /* 0x0000000122037836 */ /* 0x000fe40000000000 */
[----:B------:R-:W-:Y:S01]  /*2480*/  @P2 IMAD.MOV R3, RZ, RZ, R34 ;  /* 0x000000ffff032224 */ /* 0x000fe200078e0222 */
[----:B---3--:R-:W-:-:S03]  /*2490*/  DADD R10, R10, -0.5 ;  /* 0xbfe000000a0a7429 */ /* 0x008fc60000000000 */
[----:B------:R-:W2:Y:S01]  /*24a0*/  F2F.F64.F32 R8, R5 ;  /* 0x0000000500087310 */ /* 0x000ea20000201800 */
[----:B------:R-:W-:Y:S01]  /*24b0*/  DMUL R38, R38, R38 ;  /* 0x0000002626267228 */ /* 0x000fe20000000000 */
[----:B------:R-:W-:Y:S01]  /*24c0*/  VIADD R34, R3, 0x1 ;  /* 0x0000000103227836 */ /* 0x000fe20000000000 */
[----:B-1----:R-:W-:-:S05]  /*24d0*/  DADD R6, R6, -0.5 ;  /* 0xbfe0000006067429 */ /* 0x002fca0000000000 */
[----:B------:R-:W-:Y:S01]  /*24e0*/  F2F.F64.F32 R20, R43 ;  /* 0x0000002b00147310 */ /* 0x000fe20000201800 */
[----:B------:R-:W-:-:S05]  /*24f0*/  @P1 IADD3 R34, PT, PT, R3, RZ, RZ ;  /* 0x000000ff03221210 */ /* 0x000fca0007ffe0ff */
[----:B------:R-:W-:Y:S01]  /*2500*/  VIADD R3, R34, 0x1 ;  /* 0x0000000122037836 */ /* 0x000fe20000000000 */
[----:B--2---:R-:W-:Y:S01]  /*2510*/  DADD R22, R8, -0.5 ;  /* 0xbfe0000008167429 */ /* 0x004fe20000000000 */
[----:B------:R1:W2:Y:S01]  /*2520*/  F2F.F64.F32 R44, R42 ;  /* 0x0000002a002c7310 */ /* 0x0002a20000201800 */
[----:B------:R-:W-:-:S06]  /*2530*/  DFMA R38, R6, R6, R38 ;  /* 0x000000060626722b */ /* 0x000fcc0000000026 */
[----:B------:R-:W-:Y:S01]  /*2540*/  DMUL R22, R22, R22 ;  /* 0x0000001616167228 */ /* 0x000fe20000000000 */
[----:B------:R-:W3:Y:S01]  /*2550*/  F2F.F64.F32 R26, R58 ;  /* 0x0000003a001a7310 */ /* 0x000ee20000201800 */
[----:B-1----:R-:W-:Y:S02]  /*2560*/  DMUL R42, R18, R18 ;  /* 0x00000012122a7228 */ /* 0x002fe40000000000 */
[----:B------:R-:W-:Y:S02]  /*2570*/  DSETP.GEU.AND P4, PT, R38, 0.25, PT ;  /* 0x3fd000002600742a */ /* 0x000fe40003f8e000 */
[----:B--2---:R-:W-:-:S03]  /*2580*/  DADD R44, R44, -0.5 ;  /* 0xbfe000002c2c7429 */ /* 0x004fc60000000000 */
[----:B------:R-:W1:Y:S01]  /*2590*/  F2F.F64.F32 R48, R4 ;  /* 0x0000000400307310 */ /* 0x000e620000201800 */
[----:B------:R-:W-:Y:S02]  /*25a0*/  DFMA R42, R32, R32, R42 ;  /* 0x00000020202a722b */ /* 0x000fe4000000002a */
[----:B------:R-:W-:Y:S02]  /*25b0*/  DADD R32, R20, -0.5 ;  /* 0xbfe0000014207429 */ /* 0x000fe40000000000 */
[----:B------:R-:W-:Y:S02]  /*25c0*/  DMUL R20, R10, R10 ;  /* 0x0000000a0a147228 */ /* 0x000fe40000000000 */
[----:B---3--:R-:W-:Y:S01]  /*25d0*/  DADD R26, R26, -0.5 ;  /* 0xbfe000001a1a7429 */ /* 0x008fe20000000000 */
[----:B------:R-:W-:Y:S01]  /*25e0*/  F2F.F64.F32 R4, R37 ;  /* 0x0000002500047310 */ /* 0x000fe20000201800 */
[----:B------:R-:W-:Y:S02]  /*25f0*/  DSETP.GEU.AND P0, PT, R42, 0.25, PT ;  /* 0x3fd000002a00742a */ /* 0x000fe40003f0e000 */
[----:B------:R-:W-:-:S02]  /*2600*/  DMUL R32, R32, R32 ;  /* 0x0000002020207228 */ /* 0x000fc40000000000 */
[----:B-1----:R-:W-:-:S03]  /*2610*/  DADD R48, R48, -0.5 ;  /* 0xbfe0000030307429 */ /* 0x002fc60000000000 */
[----:B------:R-:W1:Y:S01]  /*2620*/  F2F.F64.F32 R6, R31 ;  /* 0x0000001f00067310 */ /* 0x000e620000201800 */
[----:B------:R-:W-:Y:S02]  /*2630*/  DFMA R20, R26, R26, R20 ;  /* 0x0000001a1a14722b */ /* 0x000fe40000000014 */
[----:B------:R-:W-:Y:S02]  /*2640*/  DFMA R32, R44, R44, R32 ;  /* 0x0000002c2c20722b */ /* 0x000fe40000000020 */
[----:B------:R-:W-:-:S03]  /*2650*/  DFMA R22, R48, R48, R22 ;  /* 0x000000303016722b */ /* 0x000fc60000000016 */
[----:B------:R-:W2:Y:S01]  /*2660*/  F2F.F64.F32 R18, R36 ;  /* 0x0000002400127310 */ /* 0x000ea20000201800 */
[----:B------:R-:W-:Y:S01]  /*2670*/  @P0 IMAD.MOV R3, RZ, RZ, R34 ;  /* 0x000000ffff030224 */ /* 0x000fe200078e0222 */
[----:B------:R-:W-:Y:S02]  /*2680*/  DSETP.GEU.AND P0, PT, R20, 0.25, PT ;  /* 0x3fd000001400742a */ /* 0x000fe40003f0e000 */
[----:B------:R-:W-:Y:S02]  /*2690*/  DSETP.GEU.AND P2, PT, R32, 0.25, PT ;  /* 0x3fd000002000742a */ /* 0x000fe40003f4e000 */
[----:B------:R-:W-:Y:S02]  /*26a0*/  DSETP.GEU.AND P1, PT, R22, 0.25, PT ;  /* 0x3fd000001600742a */ /* 0x000fe40003f2e000 */
[----:B------:R-:W3:Y:S01]  /*26b0*/  F2F.F64.F32 R8, R29 ;  /* 0x0000001d00087310 */ /* 0x000ee20000201800 */
[----:B-1----:R-:W-:Y:S01]  /*26c0*/  DADD R20, R6, -0.5 ;  /* 0xbfe0000006147429 */ /* 0x002fe20000000000 */
[C---:B------:R-:W-:Y:S01]  /*26d0*/  VIADD R22, R3.reuse, 0x1 ;  /* 0x0000000103167836 */ /* 0x040fe20000000000 */
[----:B------:R-:W-:Y:S01]  /*26e0*/  @P4 IADD3 R22, PT, PT, R3, RZ, RZ ;  /* 0x000000ff03164210 */ /* 0x000fe20007ffe0ff */
[----:B--2---:R-:W-:-:S04]  /*26f0*/  DADD R26, R18, -0.5 ;  /* 0xbfe00000121a7429 */ /* 0x004fc80000000000 */
[----:B------:R1:W2:Y:S01]  /*2700*/  F2F.F64.F32 R14, R30 ;  /* 0x0000001e000e7310 */ /* 0x0002a20000201800 */
[----:B------:R-:W-:Y:S01]  /*2710*/  VIADD R3, R22, 0x1 ;  /* 0x0000000116037836 */ /* 0x000fe20000000000 */
[----:B------:R-:W-:Y:S01]  /*2720*/  DMUL R20, R20, R20 ;  /* 0x0000001414147228 */ /* 0x000fe20000000000 */
[----:B------:R-:W-:Y:S01]  /*2730*/  @P0 IMAD.MOV R3, RZ, RZ, R22 ;  /* 0x000000ffff030224 */ /* 0x000fe200078e0216 */
[----:B---3--:R-:W-:-:S04]  /*2740*/  DADD R8, R8, -0.5 ;  /* 0xbfe0000008087429 */ /* 0x008fc80000000000 */
[----:B------:R-:W3:Y:S01]  /*2750*/  F2F.F64.F32 R10, R28 ;  /* 0x0000001c000a7310 */ /* 0x000ee20000201800 */
[----:B-1----:R-:W-:Y:S02]  /*2760*/  DADD R30, R4, -0.5 ;  /* 0xbfe00000041e7429 */ /* 0x002fe40000000000 */
[----:B--2---:R-:W-:-:S05]  /*2770*/  DADD R14, R14, -0.5 ;  /* 0xbfe000000e0e7429 */ /* 0x004fca0000000000 */
[----:B------:R-:W1:Y:S01]  /*2780*/  F2F.F64.F32 R4, R25 ;  /* 0x0000001900047310 */ /* 0x000e620000201800 */
[----:B------:R-:W-:Y:S02]  /*2790*/  DMUL R30, R30, R30 ;  /* 0x0000001e1e1e7228 */ /* 0x000fe40000000000 */
[----:B------:R-:W-:Y:S02]  /*27a0*/  DMUL R8, R8, R8 ;  /* 0x0000000808087228 */ /* 0x000fe40000000000 */
[----:B---3--:R-:W-:-:S03]  /*27b0*/  DADD R10, R10, -0.5 ;  /* 0xbfe000000a0a7429 */ /* 0x008fc60000000000 */
[----:B------:R-:W2:Y:S01]  /*27c0*/  F2F.F64.F32 R6, R17 ;  /* 0x0000001100067310 */ /* 0x000ea20000201800 */
[----:B------:R-:W-:Y:S02]  /*27d0*/  DFMA R30, R26, R26, R30 ;  /* 0x0000001a1a1e722b */ /* 0x000fe4000000001e */
[----:B------:R-:W-:Y:S02]  /*27e0*/  DFMA R20, R14, R14, R20 ;  /* 0x0000000e0e14722b */ /* 0x000fe40000000014 */
[----:B-1----:R-:W-:-:S03]  /*27f0*/  DADD R4, R4, -0.5 ;  /* 0xbfe0000004047429 */ /* 0x002fc60000000000 */
[----:B------:R1:W3:Y:S01]  /*2800*/  F2F.F64.F32 R18, R24 ;  /* 0x0000001800127310 */ /* 0x0002e20000201800 */
[----:B------:R-:W-:Y:S02]  /*2810*/  DSETP.GEU.AND P0, PT, R30, 0.25, PT ;  /* 0x3fd000001e00742a */ /* 0x000fe40003f0e000 */
[----:B------:R-:W-:Y:S02]  /*2820*/  DFMA R8, R10, R10, R8 ;  /* 0x0000000a0a08722b */ /* 0x000fe40000000008 */
[----:B--2---:R-:W-:-:S03]  /*2830*/  DADD R6, R6, -0.5 ;  /* 0xbfe0000006067429 */ /* 0x004fc60000000000 */
[----:B------:R-:W2:Y:S01]  /*2840*/  F2F.F64.F32 R22, R16 ;  /* 0x0000001000167310 */ /* 0x000ea20000201800 */
[----:B------:R-:W-:Y:S01]  /*2850*/  DMUL R4, R4, R4 ;  /* 0x0000000404047228 */ /* 0x000fe20000000000 */
[C---:B-1----:R-:W-:Y:S01]  /*2860*/  VIADD R24, R3.reuse, 0x1 ;  /* 0x0000000103187836 */ /* 0x042fe20000000000 */
[----:B------:R-:W-:Y:S01]  /*2870*/  @P1 IADD3 R24, PT, PT, R3, RZ, RZ ;  /* 0x000000ff03181210 */ /* 0x000fe20007ffe0ff */
[----:B------:R-:W-:Y:S02]  /*2880*/  DSETP.GEU.AND P1, PT, R20, 0.25, PT ;  /* 0x3fd000001400742a */ /* 0x000fe40003f2e000 */
[----:B---3--:R-:W-:Y:S02]  /*2890*/  DADD R18, R18, -0.5 ;  /* 0xbfe0000012127429 */ /* 0x008fe40000000000 */
[----:B------:R-:W1:Y:S01]  /*28a0*/  F2F.F64.F32 R14, R13 ;  /* 0x0000000d000e7310 */ /* 0x000e620000201800 */
[----:B------:R-:W-:Y:S01]  /*28b0*/  DMUL R6, R6, R6 ;  /* 0x0000000606067228 */ /* 0x000fe20000000000 */
[----:B------:R-:W-:-:S02]  /*28c0*/  VIADD R3, R24, 0x1 ;  /* 0x0000000118037836 */ /* 0x000fc40000000000 */
[----:B------:R-:W-:Y:S01]  /*28d0*/  @P2 IMAD.MOV R3, RZ, RZ, R24 ;  /* 0x000000ffff032224 */ /* 0x000fe200078e0218 */
[----:B------:R-:W-:Y:S02]  /*28e0*/  DSETP.GEU.AND P2, PT, R8, 0.25, PT ;  /* 0x3fd000000800742a */ /* 0x000fe40003f4e000 */
[----:B--2---:R-:W-:Y:S01]  /*28f0*/  DADD R22, R22, -0.5 ;  /* 0xbfe0000016167429 */ /* 0x004fe20000000000 */
[----:B------:R-:W2:Y:S01]  /*2900*/  F2F.F64.F32 R10, R12 ;  /* 0x0000000c000a7310 */ /* 0x000ea20000201800 */
[----:B------:R-:W-:Y:S01]  /*2910*/  DFMA R4, R18, R18, R4 ;  /* 0x000000121204722b */ /* 0x000fe20000000004 */
[C---:B------:R-:W-:Y:S01]  /*2920*/  VIADD R8, R3.reuse, 0x1 ;  /* 0x0000000103087836 */ /* 0x040fe20000000000 */
[----:B------:R-:W-:Y:S01]  /*2930*/  @P0 IADD3 R8, PT, PT, R3, RZ, RZ ;  /* 0x000000ff03080210 */ /* 0x000fe20007ffe0ff */
[----:B-1----:R-:W-:-:S04]  /*2940*/  DADD R14, R14, -0.5 ;  /* 0xbfe000000e0e7429 */ /* 0x002fc80000000000 */
[----:B------:R-:W-:Y:S01]  /*2950*/  VIADD R3, R8, 0x1 ;  /* 0x0000000108037836 */ /* 0x000fe20000000000 */
[----:B------:R-:W-:Y:S01]  /*2960*/  DFMA R6, R22, R22, R6 ;  /* 0x000000161606722b */ /* 0x000fe20000000006 */
[----:B------:R-:W-:Y:S01]  /*2970*/  @P1 IMAD.MOV R3, RZ, RZ, R8 ;  /* 0x000000ffff031224 */ /* 0x000fe200078e0208 */
[----:B------:R-:W-:Y:S01]  /*2980*/  DSETP.GEU.AND P0, PT, R4, 0.25, PT ;  /* 0x3fd000000400742a */ /* 0x000fe20003f0e000 */
[----:B0-----:R-:W-:Y:S02]  /*2990*/  IADD3 R5, PT, PT, R2, -UR4, RZ ;  /* 0x8000000402057c10 */ /* 0x001fe4000fffe0ff */
[C---:B------:R-:W-:Y:S01]  /*29a0*/  VIADD R4, R3.reuse, 0x1 ;  /* 0x0000000103047836 */ /* 0x040fe20000000000 */
[----:B--2---:R-:W-:Y:S01]  /*29b0*/  DADD R10, R10, -0.5 ;  /* 0xbfe000000a0a7429 */ /* 0x004fe20000000000 */
[----:B------:R-:W-:Y:S01]  /*29c0*/  @P2 IADD3 R4, PT, PT, R3, RZ, RZ ;  /* 0x000000ff03042210 */ /* 0x000fe20007ffe0ff */
[----:B------:R-:W-:Y:S02]  /*29d0*/  DMUL R14, R14, R14 ;  /* 0x0000000e0e0e7228 */ /* 0x000fe40000000000 */
[----:B------:R-:W-:-:S02]  /*29e0*/  DSETP.GEU.AND P1, PT, R6, 0.25, PT ;  /* 0x3fd000000600742a */ /* 0x000fc40003f2e000 */
[----:B------:R-:W-:-:S04]  /*29f0*/  VIADD R3, R4, 0x1 ;  /* 0x0000000104037836 */ /* 0x000fc80000000000 */
[----:B------:R-:W-:Y:S01]  /*2a00*/  DFMA R14, R10, R10, R14 ;  /* 0x0000000a0a0e722b */ /* 0x000fe2000000000e */
[----:B------:R-:W-:-:S04]  /*2a10*/  @P0 IMAD.MOV R3, RZ, RZ, R4 ;  /* 0x000000ffff030224 */ /* 0x000fc800078e0204 */
[----:B------:R-:W-:-:S03]  /*2a20*/  VIADD R4, R3, 0x1 ;  /* 0x0000000103047836 */ /* 0x000fc60000000000 */
[----:B------:R-:W-:Y:S01]  /*2a30*/  @P1 IMAD.MOV R4, RZ, RZ, R3 ;  /* 0x000000ffff041224 */ /* 0x000fe200078e0203 */
[----:B------:R-:W-:Y:S01]  /*2a40*/  ISETP.GE.U32.AND P1, PT, R5, 0x1000, PT ;  /* 0x000010000500780c */ /* 0x000fe20003f26070 */
[----:B------:R-:W-:Y:S02]  /*2a50*/  DSETP.GEU.AND P0, PT, R14, 0.25, PT ;  /* 0x3fd000000e00742a */ /* 0x000fe40003f0e000 */
[----:B------:R-:W-:-:S12]  /*2a60*/  VIADD R3, R4, 0x1 ;  /* 0x0000000104037836 */ /* 0x000fd80000000000 */
[----:B------:R-:W-:Y:S01]  /*2a70*/  @P0 IMAD.MOV R3, RZ, RZ, R4 ;  /* 0x000000ffff030224 */ /* 0x000fe200078e0204 */
[----:B------:R-:W-:Y:S06]  /*2a80*/  @!P1 BRA `(.L_x_215) ;  /* 0x0000000c00889947 */ /* 0x000fec0003800000 */
[----:B------:R-:W-:-:S06]  /*2a90*/  UIADD3 UR4, UPT, UPT, UR4, 0x1000, URZ ;  /* 0x0000100004047890 */ /* 0x000fcc000fffe0ff */
[----:B------:R-:W-:-:S13]  /*2aa0*/  ISETP.LT.U32.AND P0, PT, R56, UR4, PT ;  /* 0x0000000438007c0c */ /* 0x000fda000bf01070 */
[----:B------:R-:W-:Y:S05]  /*2ab0*/  @!P0 BRA `(.L_x_216) ;  /* 0xfffffff400608947 */ /* 0x000fea000383ffff */
.L_x_214:
[----:B------:R-:W-:Y:S01]  /*2ac0*/  IADD3 R5, PT, PT, R2, -UR4, RZ ;  /* 0x8000000402057c10 */ /* 0x000fe2000fffe0ff */
[----:B------:R-:W-:Y:S03]  /*2ad0*/  BSSY.RECONVERGENT B1, `(.L_x_215) ;  /* 0x00000dd000017945 */ /* 0x000fe60003800200 */
[----:B------:R-:W-:-:S04]  /*2ae0*/  ISETP.GE.AND P0, PT, R0, R5, PT ;  /* 0x000000050000720c */ /* 0x000fc80003f06270 */
[----:B------:R-:W-:-:S13]  /*2af0*/  ISETP.LE.U32.OR P0, PT, R2, UR4, P0 ;  /* 0x0000000402007c0c */ /* 0x000fda0008703470 */
[----:B------:R-:W-:Y:S05]  /*2b00*/  @P0 BRA `(.L_x_217) ;  /* 0x0000000c00640947 */ /* 0x000fea0003800000 */
[----:B------:R-:W-:Y:S01]  /*2b10*/  LOP3.LUT R5, RZ, R0, RZ, 0x33, !PT ;  /* 0x00000000ff057212 */ /* 0x000fe200078e33ff */
[----:B------:R-:W-:Y:S01]  /*2b20*/  BSSY.RECONVERGENT B2, `(.L_x_218) ;  /* 0x0000072000027945 */ /* 0x000fe20003800200 */
[----:B------:R-:W-:Y:S02]  /*2b30*/  IMAD.MOV.U32 R10, RZ, RZ, R0 ;  /* 0x000000ffff0a7224 */ /* 0x000fe400078e0000 */
[----:B------:R-:W-:-:S04]  /*2b40*/  IADD3 R2, PT, PT, R2, -UR4, R5 ;  /* 0x8000000402027c10 */ /* 0x000fc8000fffe005 */
[C---:B------:R-:W-:Y:S02]  /*2b50*/  ISETP.GE.U32.AND P0, PT, R2.reuse, 0x700, PT ;  /* 0x000007000200780c */ /* 0x040fe40003f06070 */
[----:B------:R-:W-:-:S04]  /*2b60*/  LEA.HI R11, R2, 0x1, RZ, 0x18 ;  /* 0x00000001020b7811 */ /* 0x000fc800078fc0ff */
[----:B------:R-:W-:-:S07]  /*2b70*/  LOP3.LUT R38, R11, 0x7, RZ, 0xc0, !PT ;  /* 0x000000070b267812 */ /* 0x000fce00078ec0ff */
[----:B------:R-:W-:Y:S05]  /*2b80*/  @!P0 BRA `(.L_x_219) ;  /* 0x0000000400ac8947 */ /* 0x000fea0003800000 */
[----:B------:R-:W-:Y:S01]  /*2b90*/  LOP3.LUT R12, R11, 0x1fffff8, RZ, 0xc0, !PT ;  /* 0x01fffff80b0c7812 */ /* 0x000fe200078ec0ff */
[----:B------:R-:W-:Y:S01]  /*2ba0*/  BSSY.RECONVERGENT B3, `(.L_x_220) ;  /* 0x0000068000037945 */ /* 0x000fe20003800200 */
[C---:B------:R-:W-:Y:S01]  /*2bb0*/  LOP3.LUT R10, R0.reuse, 0x400, RZ, 0xfc, !PT ;  /* 0x00000400000a7812 */ /* 0x040fe200078efcff */
[----:B------:R-:W-:Y:S02]  /*2bc0*/  VIADD R13, R0, UR4 ;  /* 0x00000004000d7c36 */ /* 0x000fe40008000000 */
[----:B------:R-:W-:-:S07]  /*2bd0*/  IMAD.MOV R12, RZ, RZ, -R12 ;  /* 0x000000ffff0c7224 */ /* 0x000fce00078e0a0c */
.L_x_221:
[C---:B------:R-:W-:Y:S01]  /*2be0*/  IADD3 R27, PT, PT, R13.reuse, 0x100, RZ ;  /* 0x000001000d1b7810 */ /* 0x040fe20007ffe0ff */
[----:B------:R-:W-:-:S04]  /*2bf0*/  IMAD.WIDE.U32 R4, R13, 0x8, R52 ;  /* 0x000000080d047825 */ /* 0x000fc800078e0034 */
[--C-:B------:R-:W-:Y:S01]  /*2c00*/  IMAD.WIDE.U32 R26, R27, 0x8, R52.reuse ;  /* 0x000000081b1a7825 */ /* 0x100fe200078e0034 */
[----:B------:R0:W2:Y:S03]  /*2c10*/  LDG.E.64 R44, desc[UR6][R4.64] ;  /* 0x00000006042c7981 */ /* 0x0000a6000c1e1b00 */
[C---:B------:R-:W-:Y:S02]  /*2c20*/  VIADD R29, R13.reuse, 0x300 ;  /* 0x000003000d1d7836 */ /* 0x040fe40000000000 */
[----:B------:R-:W-:Y:S01]  /*2c30*/  VIADD R23, R13, 0x200 ;  /* 0x000002000d177836 */ /* 0x000fe20000000000 */
[----:B------:R-:W3:Y:S01]  /*2c40*/  LDG.E.64 R26, desc[UR6][R26.64] ;  /* 0x000000061a1a7981 */ /* 0x000ee2000c1e1b00 */
[----:B------:R-:W-:-:S04]  /*2c50*/  IMAD.WIDE.U32 R28, R29, 0x8, R52 ;  /* 0x000000081d1c7825 */ /* 0x000fc800078e0034 */
[--C-:B------:R-:W-:Y:S02]  /*2c60*/  IMAD.WIDE.U32 R22, R23, 0x8, R52.reuse ;  /* 0x0000000817167825 */ /* 0x100fe400078e0034 */
[----:B------:R-:W4:Y:S02]  /*2c70*/  LDG.E.64 R28, desc[UR6][R28.64] ;  /* 0x000000061c1c7981 */ /* 0x000f24000c1e1b00 */
[C---:B------:R-:W-:Y:S02]  /*2c80*/  VIADD R25, R13.reuse, 0x400 ;  /* 0x000004000d197836 */ /* 0x040fe40000000000 */
[----:B------:R-:W5:Y:S01]  /*2c90*/  LDG.E.64 R22, desc[UR6][R22.64] ;  /* 0x0000000616167981 */ /* 0x000f62000c1e1b00 */
[----:B------:R-:W-:Y:S01]  /*2ca0*/  IADD3 R9, PT, PT, R13, 0x500, RZ ;  /* 0x000005000d097810 */ /* 0x000fe20007ffe0ff */
[----:B------:R-:W-:-:S04]  /*2cb0*/  IMAD.WIDE.U32 R24, R25, 0x8, R52 ;  /* 0x0000000819187825 */ /* 0x000fc800078e0034 */
[--C-:B------:R-:W-:Y:S02]  /*2cc0*/  IMAD.WIDE.U32 R8, R9, 0x8, R52.reuse ;  /* 0x0000000809087825 */ /* 0x100fe400078e0034 */
[----:B------:R-:W5:Y:S02]  /*2cd0*/  LDG.E.64 R24, desc[UR6][R24.64] ;  /* 0x0000000618187981 */ /* 0x000f64000c1e1b00 */
[----:B------:R-:W-:Y:S02]  /*2ce0*/  VIADD R7, R13, 0x600 ;  /* 0x000006000d077836 */ /* 0x000fe40000000000 */
[----:B------:R-:W5:Y:S02]  /*2cf0*/  LDG.E.64 R8, desc[UR6][R8.64] ;  /* 0x0000000608087981 */ /* 0x000f64000c1e1b00 */
[----:B------:R-:W-:-:S06]  /*2d00*/  IMAD.WIDE.U32 R6, R7, 0x8, R52 ;  /* 0x0000000807067825 */ /* 0x000fcc00078e0034 */
[----:B------:R-:W5:Y:S01]  /*2d10*/  LDG.E.64 R6, desc[UR6][R6.64] ;  /* 0x0000000606067981 */ /* 0x000f62000c1e1b00 */
[----:B0-----:R-:W-:-:S04]  /*2d20*/  VIADD R5, R13, 0x700 ;  /* 0x000007000d057836 */ /* 0x001fc80000000000 */
[----:B------:R-:W-:-:S06]  /*2d30*/  IMAD.WIDE.U32 R4, R5, 0x8, R52 ;  /* 0x0000000805047825 */ /* 0x000fcc00078e0034 */
[----:B------:R-:W5:Y:S01]  /*2d40*/  LDG.E.64 R4, desc[UR6][R4.64] ;  /* 0x0000000604047981 */ /* 0x000f62000c1e1b00 */
[----:B------:R-:W-:Y:S02]  /*2d50*/  VIADD R12, R12, 0x8 ;  /* 0x000000080c0c7836 */ /* 0x000fe40000000000 */
[----:B------:R-:W-:Y:S02]  /*2d60*/  VIADD R10, R10, 0x800 ;  /* 0x000008000a0a7836 */ /* 0x000fe40000000000 */
[----:B------:R-:W-:Y:S01]  /*2d70*/  VIADD R13, R13, 0x800 ;  /* 0x000008000d0d7836 */ /* 0x000fe20000000000 */
[----:B--2---:R-:W0:Y:S08]  /*2d80*/  F2F.F64.F32 R20, R45 ;  /* 0x0000002d00147310 */ /* 0x004e300000201800 */
[----:B---3--:R-:W1:Y:S08]  /*2d90*/  F2F.F64.F32 R36, R27 ;  /* 0x0000001b00247310 */ /* 0x008e700000201800 */
[----:B------:R-:W2:Y:S01]  /*2da0*/  F2F.F64.F32 R30, R44 ;  /* 0x0000002c001e7310 */ /* 0x000ea20000201800 */
[----:B0-----:R-:W-:-:S07]  /*2db0*/  DADD R32, R20, -0.5 ;  /* 0xbfe0000014207429 */ /* 0x001fce0000000000 */
[----:B----4-:R-:W0:Y:S08]  /*2dc0*/  F2F.F64.F32 R18, R29 ;  /* 0x0000001d00127310 */ /* 0x010e300000201800 */
[----:B-----5:R-:W3:Y:S01]  /*2dd0*/  F2F.F64.F32 R42, R23 ;  /* 0x00000017002a7310 */ /* 0x020ee20000201800 */
[----:B-1----:R-:W-:-:S07]  /*2de0*/  DADD R36, R36, -0.5 ;  /* 0xbfe0000024247429 */ /* 0x002fce0000000000 */
[----:B------:R0:W1:Y:S01]  /*2df0*/  F2F.F64.F32 R34, R26 ;  /* 0x0000001a00227310 */ /* 0x0000620000201800 */
[----:B--2---:R-:W-:-:S07]  /*2e00*/  DADD R30, R30, -0.5 ;  /* 0xbfe000001e1e7429 */ /* 0x004fce0000000000 */
[----:B------:R-:W2:Y:S01]  /*2e10*/  F2F.F64.F32 R16, R28 ;  /* 0x0000001c00107310 */ /* 0x000ea20000201800 */
[----:B------:R-:W-:-:S07]  /*2e20*/  DMUL R32, R32, R32 ;  /* 0x0000002020207228 */ /* 0x000fce0000000000 */
[----:B------:R-:W4:Y:S01]  /*2e30*/  F2F.F64.F32 R40, R22 ;  /* 0x0000001600287310 */ /* 0x000f220000201800 */
[----:B0-----:R-:W-:Y:S02]  /*2e40*/  DADD R26, R18, -0.5 ;  /* 0xbfe00000121a7429 */ /* 0x001fe40000000000 */
[----:B---3--:R-:W-:-:S05]  /*2e50*/  DADD R42, R42, -0.5 ;  /* 0xbfe000002a2a7429 */ /* 0x008fca0000000000 */
[----:B------:R-:W0:Y:S01]  /*2e60*/  F2F.F64.F32 R14, R25 ;  /* 0x00000019000e7310 */ /* 0x000e220000201800 */
[----:B-1----:R-:W-:Y:S02]  /*2e70*/  DADD R34, R34, -0.5 ;  /* 0xbfe0000022227429 */ /* 0x002fe40000000000 */
[----:B------:R-:W-:Y:S02]  /*2e80*/  DMUL R36, R36, R36 ;  /* 0x0000002424247228 */ /* 0x000fe40000000000 */
[----:B------:R-:W-:-:S03]  /*2e90*/  DFMA R32, R30, R30, R32 ;  /* 0x0000001e1e20722b */ /* 0x000fc60000000020 */
[----:B------:R-:W1:Y:S01]  /*2ea0*/  F2F.F64.F32 R22, R9 ;  /* 0x0000000900167310 */ /* 0x000e620000201800 */
[----:B--2---:R-:W-:Y:S02]  /*2eb0*/  DADD R18, R16, -0.5 ;  /* 0xbfe0000010127429 */ /* 0x004fe40000000000 */
[----:B------:R-:W-:Y:S02]  /*2ec0*/  DMUL R26, R26, R26 ;  /* 0x0000001a1a1a7228 */ /* 0x000fe40000000000 */
[----:B----4-:R-:W-:-:S03]  /*2ed0*/  DADD R40, R40, -0.5 ;  /* 0xbfe0000028287429 */ /* 0x010fc60000000000 */
[----:B------:R-:W2:Y:S01]  /*2ee0*/  F2F.F64.F32 R20, R24 ;  /* 0x0000001800147310 */ /* 0x000ea20000201800 */
[----:B------:R-:W-:Y:S02]  /*2ef0*/  DMUL R42, R42, R42 ;  /* 0x0000002a2a2a7228 */ /* 0x000fe40000000000 */
[----:B------:R-:W-:-:S05]  /*2f00*/  DFMA R36, R34, R34, R36 ;  /* 0x000000222224722b */ /* 0x000fca0000000024 */
[----:B------:R-:W3:Y:S01]  /*2f10*/  F2F.F64.F32 R16, R7 ;  /* 0x0000000700107310 */ /* 0x000ee20000201800 */
[----:B0-----:R-:W-:Y:S02]  /*2f20*/  DADD R14, R14, -0.5 ;  /* 0xbfe000000e0e7429 */ /* 0x001fe40000000000 */
[----:B------:R-:W-:-:S05]  /*2f30*/  DSETP.GEU.AND P0, PT, R32, 0.25, PT ;  /* 0x3fd000002000742a */ /* 0x000fca0003f0e000 */
[----:B------:R-:W0:Y:S01]  /*2f40*/  F2F.F64.F32 R24, R8 ;  /* 0x0000000800187310 */ /* 0x000e220000201800 */
[----:B------:R-:W-:Y:S02]  /*2f50*/  DFMA R26, R18, R18, R26 ;  /* 0x00000012121a722b */ /* 0x000fe4000000001a */
[----:B------:R-:W-:Y:S02]  /*2f60*/  DFMA R42, R40, R40, R42 ;  /* 0x00000028282a722b */ /* 0x000fe4000000002a */
[----:B-1----:R-:W-:-:S03]  /*2f70*/  DADD R22, R22, -0.5 ;  /* 0xbfe0000016167429 */ /* 0x002fc60000000000 */
[----:B------:R-:W1:Y:S01]  /*2f80*/  F2F.F64.F32 R18, R6 ;  /* 0x0000000600127310 */ /* 0x000e620000201800 */
[----:B------:R-:W-:Y:S02]  /*2f90*/  DSETP.GEU.AND P1, PT, R36, 0.25, PT ;  /* 0x3fd000002400742a */ /* 0x000fe40003f2e000 */
[----:B--2---:R-:W-:Y:S02]  /*2fa0*/  DADD R20, R20, -0.5 ;  /* 0xbfe0000014147429 */ /* 0x004fe40000000000 */
[----:B------:R-:W-:Y:S02]  /*2fb0*/  DMUL R14, R14, R14 ;  /* 0x0000000e0e0e7228 */ /* 0x000fe40000000000 */
[----:B---3--:R-:W-:Y:S01]  /*2fc0*/  DADD R16, R16, -0.5 ;  /* 0xbfe0000010107429 */ /* 0x008fe20000000000 */
[----:B------:R-:W2:Y:S01]  /*2fd0*/  F2F.F64.F32 R8, R5 ;  /* 0x0000000500087310 */ /* 0x000ea20000201800 */
[----:B------:R-:W-:Y:S01]  /*2fe0*/  DSETP.GEU.AND P2, PT, R42, 0.25, PT ;  /* 0x3fd000002a00742a */ /* 0x000fe20003f4e000 */
[----:B------:R-:W-:Y:S01]  /*2ff0*/  VIADD R28, R3, 0x1 ;  /* 0x00000001031c7836 */ /* 0x000fe20000000000 */
[----:B0-----:R-:W-:-:S02]  /*3000*/  DADD R24, R24, -0.5 ;  /* 0xbfe0000018187429 */ /* 0x001fc40000000000 */
[----:B------:R-:W-:Y:S01]  /*3010*/  DMUL R22, R22, R22 ;  /* 0x0000001616167228 */ /* 0x000fe20000000000 */
[----:B------:R-:W-:Y:S01]  /*3020*/  @P0 IADD3 R28, PT, PT, R3, RZ, RZ ;  /* 0x000000ff031c0210 */ /* 0x000fe20007ffe0ff */
[----:B------:R-:W-:Y:S02]  /*3030*/  DFMA R14, R20, R20, R14 ;  /* 0x00000014140e722b */ /* 0x000fe4000000000e */
[----:B------:R-:W-:Y:S01]  /*3040*/  DSETP.GEU.AND P0, PT, R26, 0.25, PT ;  /* 0x3fd000001a00742a */ /* 0x000fe20003f0e000 */
[----:B------:R-:W0:Y:S01]  /*3050*/  F2F.F64.F32 R6, R4 ;  /* 0x0000000400067310 */ /* 0x000e220000201800 */
[----:B-1----:R-:W-:Y:S01]  /*3060*/  DADD R18, R18, -0.5 ;  /* 0xbfe0000012127429 */ /* 0x002fe20000000000 */
[----:B------:R-:W-:Y:S01]  /*3070*/  VIADD R3, R28, 0x1 ;  /* 0x000000011c037836 */ /* 0x000fe20000000000 */
[----:B------:R-:W-:Y:S01]  /*3080*/  DMUL R16, R16, R16 ;  /* 0x0000001010107228 */ /* 0x000fe20000000000 */
[----:B------:R-:W-:Y:S01]  /*3090*/  @P1 IMAD.MOV R3, RZ, RZ, R28 ;  /* 0x000000ffff031224 */ /* 0x000fe200078e021c */
[----:B------:R-:W-:-:S02]  /*30a0*/  DFMA R22, R24, R24, R22 ;  /* 0x000000181816722b */ /* 0x000fc40000000016 */
[----:B------:R-:W-:Y:S01]  /*30b0*/  DSETP.GEU.AND P1, PT, R14, 0.25, PT ;  /* 0x3fd000000e00742a */ /* 0x000fe20003f2e000 */
[C---:B------:R-:W-:Y:S01]  /*30c0*/  VIADD R20, R3.reuse, 0x1 ;  /* 0x0000000103147836 */ /* 0x040fe20000000000 */
[----:B------:R-:W-:Y:S01]  /*30d0*/  @P2 IADD3 R20, PT, PT, R3, RZ, RZ ;  /* 0x000000ff03142210 */ /* 0x000fe20007ffe0ff */
[----:B--2---:R-:W-:Y:S02]  /*30e0*/  DADD R8, R8, -0.5 ;  /* 0xbfe0000008087429 */ /* 0x004fe40000000000 */
[----:B------:R-:W-:Y:S02]  /*30f0*/  DFMA R16, R18, R18, R16 ;  /* 0x000000121210722b */ /* 0x000fe40000000010 */
[----:B------:R-:W-:Y:S01]  /*3100*/  DSETP.GEU.AND P2, PT, R22, 0.25, PT ;  /* 0x3fd000001600742a */ /* 0x000fe20003f4e000 */
[----:B------:R-:W-:Y:S02]  /*3110*/  VIADD R3, R20, 0x1 ;  /* 0x0000000114037836 */ /* 0x000fe40000000000 */
[----:B------:R-:W-:Y:S01]  /*3120*/  @P0 IMAD.MOV R3, RZ, RZ, R20 ;  /* 0x000000ffff030224 */ /* 0x000fe200078e0214 */
[----:B0-----:R-:W-:-:S02]  /*3130*/  DADD R6, R6, -0.5 ;  /* 0xbfe0000006067429 */ /* 0x001fc40000000000 */
[----:B------:R-:W-:Y:S02]  /*3140*/  DMUL R8, R8, R8 ;  /* 0x0000000808087228 */ /* 0x000fe40000000000 */
[----:B------:R-:W-:Y:S01]  /*3150*/  DSETP.GEU.AND P0, PT, R16, 0.25, PT ;  /* 0x3fd000001000742a */ /* 0x000fe20003f0e000 */
[----:B------:R-:W-:Y:S01]  /*3160*/  IADD3 R4, PT, PT, R3, 0x1, RZ ;  /* 0x0000000103047810 */ /* 0x000fe20007ffe0ff */
[----:B------:R-:W-:-:S04]  /*3170*/  @P1 IMAD.MOV R4, RZ, RZ, R3 ;  /* 0x000000ffff041224 */ /* 0x000fc800078e0203 */
[C---:B------:R-:W-:Y:S01]  /*3180*/  VIADD R3, R4.reuse, 0x1 ;  /* 0x0000000104037836 */ /* 0x040fe20000000000 */
[----:B------:R-:W-:Y:S01]  /*3190*/  DFMA R8, R6, R6, R8 ;  /* 0x000000060608722b */ /* 0x000fe20000000008 */
[----:B------:R-:W-:-:S05]  /*31a0*/  @P2 IADD3 R3, PT, PT, R4, RZ, RZ ;  /* 0x000000ff04032210 */ /* 0x000fca0007ffe0ff */
[C---:B------:R-:W-:Y:S01]  /*31b0*/  VIADD R4, R3.reuse, 0x1 ;  /* 0x0000000103047836 */ /* 0x040fe20000000000 */
[----:B------:R-:W-:Y:S01]  /*31c0*/  @P0 IADD3 R4, PT, PT, R3, RZ, RZ ;  /* 0x000000ff03040210 */ /* 0x000fe20007ffe0ff */
[----:B------:R-:W-:Y:S01]  /*31d0*/  DSETP.GEU.AND P1, PT, R8, 0.25, PT ;  /* 0x3fd000000800742a */ /* 0x000fe20003f2e000 */
[----:B------:R-:W-:-:S03]  /*31e0*/  ISETP.NE.AND P0, PT, R12, RZ, PT ;  /* 0x000000ff0c00720c */ /* 0x000fc60003f05270 */
[----:B------:R-:W-:-:S10]  /*31f0*/  VIADD R3, R4, 0x1 ;  /* 0x0000000104037836 */ /* 0x000fd40000000000 */
[----:B------:R-:W-:Y:S01]  /*3200*/  @P1 IADD3 R3, PT, PT, R4, RZ, RZ ;  /* 0x000000ff04031210 */ /* 0x000fe20007ffe0ff */
[----:B------:R-:W-:Y:S06]  /*3210*/  @P0 BRA `(.L_x_221) ;  /* 0xfffffff800700947 */ /* 0x000fec000383ffff */
[----:B------:R-:W-:Y:S05]  /*3220*/  BSYNC.RECONVERGENT B3 ;  /* 0x0000000000037941 */ /* 0x000fea0003800200 */
.L_x_220:
[----:B------:R-:W-:-:S07]  /*3230*/  VIADD R10, R10, 0xfffffc00 ;  /* 0xfffffc000a0a7836 */ /* 0x000fce0000000000 */
.L_x_219:
[----:B------:R-:W-:Y:S05]  /*3240*/  BSYNC.RECONVERGENT B2 ;  /* 0x0000000000027941 */ /* 0x000fea0003800200 */
.L_x_218:
[----:B------:R-:W-:-:S13]  /*3250*/  ISETP.NE.AND P0, PT, R38, RZ, PT ;  /* 0x000000ff2600720c */ /* 0x000fda0003f05270 */
[----:B------:R-:W-:Y:S05]  /*3260*/  @!P0 BRA `(.L_x_217) ;  /* 0x00000004008c8947 */ /* 0x000fea0003800000 */
[----:B------:R-:W-:Y:S01]  /*3270*/  ISETP.GE.U32.AND P1, PT, R38, 0x4, PT ;  /* 0x000000042600780c */ /* 0x000fe20003f26070 */
[----:B------:R-:W-:Y:S01]  /*3280*/  BSSY.RECONVERGENT B2, `(.L_x_222) ;  /* 0x0000034000027945 */ /* 0x000fe20003800200 */
[----:B------:R-:W-:-:S11]  /*3290*/  LOP3.LUT P0, R11, R11, 0x3, RZ, 0xc0, !PT ;  /* 0x000000030b0b7812 */ /* 0x000fd6000780c0ff */
[----:B------:R-:W-:Y:S05]  /*32a0*/  @!P1 BRA `(.L_x_223) ;  /* 0x0000000000c49947 */ /* 0x000fea0003800000 */
[----:B------:R-:W-:-:S05]  /*32b0*/  IADD3 R7, PT, PT, R10, UR4, RZ ;  /* 0x000000040a077c10 */ /* 0x000fca000fffe0ff */
[----:B------:R-:W-:-:S04]  /*32c0*/  IMAD.WIDE.U32 R4, R7, 0x8, R52 ;  /* 0x0000000807047825 */ /* 0x000fc800078e0034 */
[C---:B------:R-:W-:Y:S01]  /*32d0*/  VIADD R13, R7.reuse, 0x100 ;  /* 0x00000100070d7836 */ /* 0x040fe20000000000 */
[----:B------:R-:W2:Y:S01]  /*32e0*/  LDG.E.64 R22, desc[UR6][R4.64] ;  /* 0x0000000604167981 */ /* 0x000ea2000c1e1b00 */
[----:B------:R-:W-:Y:S02]  /*32f0*/  VIADD R17, R7, 0x200 ;  /* 0x0000020007117836 */ /* 0x000fe40000000000 */
[----:B------:R-:W-:Y:S01]  /*3300*/  IMAD.WIDE.U32 R12, R13, 0x8, R52 ;  /* 0x000000080d0c7825 */ /* 0x000fe200078e0034 */
[----:B------:R-:W-:-:S03]  /*3310*/  IADD3 R21, PT, PT, R7, 0x300, RZ ;  /* 0x0000030007157810 */ /* 0x000fc60007ffe0ff */
[--C-:B------:R-:W-:Y:S01]  /*3320*/  IMAD.WIDE.U32 R16, R17, 0x8, R52.reuse ;  /* 0x0000000811107825 */ /* 0x100fe200078e0034 */
[----:B------:R-:W3:Y:S03]  /*3330*/  LDG.E.64 R24, desc[UR6][R12.64] ;  /* 0x000000060c187981 */ /* 0x000ee6000c1e1b00 */
[----:B------:R-:W-:Y:S01]  /*3340*/  IMAD.WIDE.U32 R20, R21, 0x8, R52 ;  /* 0x0000000815147825 */ /* 0x000fe200078e0034 */
[----:B------:R-:W4:Y:S05]  /*3350*/  LDG.E.64 R26, desc[UR6][R16.64] ;  /* 0x00000006101a7981 */ /* 0x000f2a000c1e1b00 */
[----:B------:R-:W5:Y:S01]  /*3360*/  LDG.E.64 R20, desc[UR6][R20.64] ;  /* 0x0000000614147981 */ /* 0x000f62000c1e1b00 */
        /* <DEDUP_REMOVED lines=17> */
[----:B------:R-:W-:Y:S01]  /*3480*/  DFMA R14, R4, R4, R14 ;  /* 0x00000004040e722b */ /* 0x000fe2000000000e */
[----:B------:R-:W-:Y:S01]  /*3490*/  VIADD R4, R3, 0x1 ;  /* 0x0000000103047836 */ /* 0x000fe20000000000 */
[----:B-1----:R-:W-:-:S05]  /*34a0*/  DADD R16, R16, -0.5 ;  /* 0xbfe0000010107429 */ /* 0x002fca0000000000 */
[----:B------:R-:W1:Y:S01]  /*34b0*/  F2F.F64.F32 R6, R20 ;  /* 0x0000001400067310 */ /* 0x000e620000201800 */
[----:B------:R-:W-:Y:S01]  /*34c0*/  DMUL R18, R18, R18 ;  /* 0x0000001212127228 */ /* 0x000fe20000000000 */
[----:B------:R-:W-:Y:S01]  /*34d0*/  @P1 IMAD.MOV R4, RZ, RZ, R3 ;  /* 0x000000ffff041224 */ /* 0x000fe200078e0203 */
[----:B------:R-:W-:Y:S02]  /*34e0*/  DSETP.GEU.AND P2, PT, R14, 0.25, PT ;  /* 0x3fd000000e00742a */ /* 0x000fe40003f4e000 */
[----:B0-----:R-:W-:Y:S02]  /*34f0*/  DADD R12, R12, -0.5 ;  /* 0xbfe000000c0c7429 */ /* 0x001fe40000000000 */
[----:B------:R-:W-:Y:S01]  /*3500*/  IADD3 R3, PT, PT, R4, 0x1, RZ ;  /* 0x0000000104037810 */ /* 0x000fe20007ffe0ff */
        /* <DEDUP_REMOVED lines=8> */
[----:B------:R-:W-:-:S05]  /*3590*/  @P1 IADD3 R4, PT, PT, R3, RZ, RZ ;  /* 0x000000ff03041210 */ /* 0x000fca0007ffe0ff */
[C---:B------:R-:W-:Y:S01]  /*35a0*/  VIADD R3, R4.reuse, 0x1 ;  /* 0x0000000104037836 */ /* 0x040fe20000000000 */
[----:B------:R-:W-:-:S07]  /*35b0*/  @P2 IADD3 R3, PT, PT, R4, RZ, RZ ;  /* 0x000000ff04032210 */ /* 0x000fce0007ffe0ff */
.L_x_223:
[----:B------:R-:W-:Y:S05]  /*35c0*/  BSYNC.RECONVERGENT B2 ;  /* 0x0000000000027941 */ /* 0x000fea0003800200 */
.L_x_222:
[----:B------:R-:W-:Y:S05]  /*35d0*/  @!P0 BRA `(.L_x_217) ;  /* 0x0000000000b08947 */ /* 0x000fea0003800000 */
[----:B------:R-:W-:Y:S01]  /*35e0*/  ISETP.NE.AND P1, PT, R11, 0x1, PT ;  /* 0x000000010b00780c */ /* 0x000fe20003f25270 */
[----:B------:R-:W-:Y:S01]  /*35f0*/  BSSY.RECONVERGENT B2, `(.L_x_224) ;  /* 0x000001c000027945 */ /* 0x000fe20003800200 */
[----:B------:R-:W-:-:S11]  /*3600*/  LOP3.LUT P0, RZ, R2, 0x100, RZ, 0xc0, !PT ;  /* 0x0000010002ff7812 */ /* 0x000fd6000780c0ff */
[----:B------:R-:W-:Y:S05]  /*3610*/  @!P1 BRA `(.L_x_225) ;  /* 0x0000000000649947 */ /* 0x000fea0003800000 */
[----:B------:R-:W-:-:S04]  /*3620*/  VIADD R7, R10, UR4 ;  /* 0x000000040a077c36 */ /* 0x000fc80008000000 */
[----:B------:R-:W-:-:S04]  /*3630*/  IMAD.WIDE.U32 R4, R7, 0x8, R52 ;  /* 0x0000000807047825 */ /* 0x000fc800078e0034 */
[----:B------:R-:W-:Y:S02]  /*3640*/  VIADD R13, R7, 0x100 ;  /* 0x00000100070d7836 */ /* 0x000fe40000000000 */
[----:B------:R-:W2:Y:S02]  /*3650*/  LDG.E.64 R4, desc[UR6][R4.64] ;  /* 0x0000000604047981 */ /* 0x000ea4000c1e1b00 */
[----:B------:R-:W-:-:S06]  /*3660*/  IMAD.WIDE.U32 R12, R13, 0x8, R52 ;  /* 0x000000080d0c7825 */ /* 0x000fcc00078e0034 */
[----:B------:R-:W3:Y:S01]  /*3670*/  LDG.E.64 R12, desc[UR6][R12.64] ;  /* 0x000000060c0c7981 */ /* 0x000ee2000c1e1b00 */
[----:B------:R-:W-:Y:S02]  /*3680*/  IADD3 R2, PT, PT, R3, 0x1, RZ ;  /* 0x0000000103027810 */ /* 0x000fe40007ffe0ff */
        /* <DEDUP_REMOVED lines=18> */
.L_x_225:
[----:B------:R-:W-:Y:S05]  /*37b0*/  BSYNC.RECONVERGENT B2 ;  /* 0x0000000000027941 */ /* 0x000fea0003800200 */
.L_x_224:
[----:B------:R-:W-:Y:S05]  /*37c0*/  @P0 BRA `(.L_x_217) ;  /* 0x0000000000340947 */ /* 0x000fea0003800000 */
[----:B------:R-:W-:-:S04]  /*37d0*/  VIADD R5, R10, UR4 ;  /* 0x000000040a057c36 */ /* 0x000fc80008000000 */
[----:B------:R-:W-:-:S06]  /*37e0*/  IMAD.WIDE.U32 R52, R5, 0x8, R52 ;  /* 0x0000000805347825 */ /* 0x000fcc00078e0034 */
        /* <DEDUP_REMOVED lines=11> */
.L_x_217:
[----:B------:R-:W-:Y:S05]  /*38a0*/  BSYNC.RECONVERGENT B1 ;  /* 0x0000000000017941 */ /* 0x000fea0003800200 */
.L_x_215:
        /* <DEDUP_REMOVED lines=40> */
[----:B--2---:R-:W-:-:S04]  /*3b30*/  IADD3 R0, PT, PT, R2, R0, R11 ;  /* 0x0000000002007210 */ /* 0x004fc80007ffe00b */
[----:B0-----:R-:W-:-:S07]  /*3b40*/  IADD3 R5, PT, PT, R0, R3, RZ ;  /* 0x0000000300057210 */ /* 0x001fce0007ffe0ff */
.L_x_213:
[----:B------:R-:W-:Y:S05]  /*3b50*/  BSYNC.RECONVERGENT B0 ;  /* 0x0000000000007941 */ /* 0x000fea0003800200 */
.L_x_199:
[----:B------:R-:W-:Y:S05]  /*3b60*/  @P0 EXIT ;  /* 0x000000000000094d */ /* 0x000fea0003800000 */
[----:B------:R-:W3:Y:S01]  /*3b70*/  LDC.64 R2, c[0x0][0x388] ;  /* 0x0000e200ff027b82 */ /* 0x000ee20000000a00 */
[----:B------:R-:W0:Y:S02]  /*3b80*/  LDCU UR4, c[0x0][0x398] ;  /* 0x00007300ff0477ac */ /* 0x000e240008000800 */
[----:B012---:R-:W-:-:S05]  /*3b90*/  VIADD R5, R5, UR4 ;  /* 0x0000000405057c36 */ /* 0x007fca0008000000 */
[----:B---3--:R-:W-:Y:S01]  /*3ba0*/  STG.E desc[UR6][R2.64], R5 ;  /* 0x0000000502007986 */ /* 0x008fe2000c101906 */
[----:B------:R-:W-:Y:S05]  /*3bb0*/  EXIT ;  /* 0x000000000000794d */ /* 0x000fea0003800000 */
.L_x_226:
        /* <DEDUP_REMOVED lines=12> */
.L_x_271:


//--------------------- .text._ZN3cub18CUB_300001_SM_10006detail9transform16transform_kernelINS2_10policy_hubILb1EN4cuda3std3__45tupleIJN6thrust24THRUST_300001_SM_1000_NS17counting_iteratorIjNSA_11use_defaultESC_SC_EEEEEE10policy1000El11randomPointNSA_6detail15normal_iteratorINSA_10device_ptrI6float2EEEEJSD_EEEvT0_iT1_T2_DpNS2_10kernel_argIT3_EE --------------------------
	.section	.text._ZN3cub18CUB_300001_SM_10006detail9transform16transform_kernelINS2_10policy_hubILb1EN4cuda3std3__45tupleIJN6thrust24THRUST_300001_SM_1000_NS17counting_iteratorIjNSA_11use_defaultESC_SC_EEEEEE10policy1000El11randomPointNSA_6detail15normal_iteratorINSA_10device_ptrI6float2EEEEJSD_EEEvT0_iT1_T2_DpNS2_10kernel_argIT3_EE,"ax",@progbits
	.align	128
        .global         _ZN3cub18CUB_300001_SM_10006detail9transform16transform_kernelINS2_10policy_hubILb1EN4cuda3std3__45tupleIJN6thrust24THRUST_300001_SM_1000_NS17counting_iteratorIjNSA_11use_defaultESC_SC_EEEEEE10policy1000El11randomPointNSA_6detail15normal_iteratorINSA_10device_ptrI6float2EEEEJSD_EEEvT0_iT1_T2_DpNS2_10kernel_argIT3_EE
        .type           _ZN3cub18CUB_300001_SM_10006detail9transform16transform_kernelINS2_10policy_hubILb1EN4cuda3std3__45tupleIJN6thrust24THRUST_300001_SM_1000_NS17counting_iteratorIjNSA_11use_defaultESC_SC_EEEEEE10policy1000El11randomPointNSA_6detail15normal_iteratorINSA_10device_ptrI6float2EEEEJSD_EEEvT0_iT1_T2_DpNS2_10kernel_argIT3_EE,@function
        .size           _ZN3cub18CUB_300001_SM_10006detail9transform16transform_kernelINS2_10policy_hubILb1EN4cuda3std3__45tupleIJN6thrust24THRUST_300001_SM_1000_NS17counting_iteratorIjNSA_11use_defaultESC_SC_EEEEEE10policy1000El11randomPointNSA_6detail15normal_iteratorINSA_10device_ptrI6float2EEEEJSD_EEEvT0_iT1_T2_DpNS2_10kernel_argIT3_EE,(.L_x_272 - _ZN3cub18CUB_300001_SM_10006detail9transform16transform_kernelINS2_10policy_hubILb1EN4cuda3std3__45tupleIJN6thrust24THRUST_300001_SM_1000_NS17counting_iteratorIjNSA_11use_defaultESC_SC_EEEEEE10policy1000El11randomPointNSA_6detail15normal_iteratorINSA_10device_ptrI6float2EEEEJSD_EEEvT0_iT1_T2_DpNS2_10kernel_argIT3_EE)
        .other          _ZN3cub18CUB_300001_SM_10006detail9transform16transform_kernelINS2_10policy_hubILb1EN4cuda3std3__45tupleIJN6thrust24THRUST_300001_SM_1000_NS17counting_iteratorIjNSA_11use_defaultESC_SC_EEEEEE10policy1000El11randomPointNSA_6detail15normal_iteratorINSA_10device_ptrI6float2EEEEJSD_EEEvT0_iT1_T2_DpNS2_10kernel_argIT3_EE,@"STO_CUDA_ENTRY STV_DEFAULT"
_ZN3cub18CUB_300001_SM_10006detail9transform16transform_kernelINS2_10policy_hubILb1EN4cuda3std3__45tupleIJN6thrust24THRUST_300001_SM_1000_NS17counting_iteratorIjNSA_11use_defaultESC_SC_EEEEEE10policy1000El11randomPointNSA_6detail15normal_iteratorINSA_10device_ptrI6float2EEEEJSD_EEEvT0_iT1_T2_DpNS2_10kernel_argIT3_EE:
.text._ZN3cub18CUB_300001_SM_10006detail9transform16transform_kernelINS2_10policy_hubILb1EN4cuda3std3__45tupleIJN6thrust24THRUST_300001_SM_1000_NS17counting_iteratorIjNSA_11use_defaultESC_SC_EEEEEE10policy1000El11randomPointNSA_6detail15normal_iteratorINSA_10device_ptrI6float2EEEEJSD_EEEvT0_iT1_T2_DpNS2_10kernel_argIT3_EE:
[----:B------:R-:W-:Y:S08]  /*0000*/  LDC R1, c[0x0][0x37c] ;  /* 0x0000df00ff017b82 */ /* 0x000ff00000000800 */
[----:B------:R-:W0:Y:S01]  /*0010*/  LDC R8, c[0x0][0x388] ;  /* 0x0000e200ff087b82 */ /* 0x000e220000000800 */
[----:B------:R-:W1:Y:S07]  /*0020*/  LDCU.64 UR6, c[0x0][0x380] ;  /* 0x00007000ff0677ac */ /* 0x000e6e0008000a00 */
[----:B------:R-:W2:Y:S08]  /*0030*/  S2UR UR4, SR_CTAID.X ;  /* 0x00000000000479c3 */ /* 0x000eb00000002500 */
[----:B------:R-:W3:Y:S01]  /*0040*/  LDC.64 R6, c[0x0][0x390] ;  /* 0x0000e400ff067b82 */ /* 0x000ee20000000a00 */
[----:B0-----:R-:W-:-:S05]  /*0050*/  IMAD.SHL.U32 R3, R8, 0x80, RZ ;  /* 0x0000008008037824 */ /* 0x001fca00078e00ff */
[----:B------:R-:W-:Y:S01]  /*0060*/  SHF.R.S32.HI R0, RZ, 0x1f, R3 ;  /* 0x0000001fff007819 */ /* 0x000fe20000011403 */
[----:B--2---:R-:W-:-:S04]  /*0070*/  IMAD.WIDE.U32 R12, R3, UR4, RZ ;  /* 0x00000004030c7c25 */ /* 0x004fc8000f8e00ff */
[----:B------:R-:W-:Y:S01]  /*0080*/  IMAD R5, R0, UR4, RZ ;  /* 0x0000000400057c24 */ /* 0x000fe2000f8e02ff */
[----:B-1----:R-:W-:Y:S01]  /*0090*/  IADD3 R2, P0, PT, -R12, UR6, RZ ;  /* 0x000000060c027c10 */ /* 0x002fe2000ff1e1ff */
[----:B------:R-:W0:Y:S02]  /*00a0*/  LDCU UR6, c[0x0][0x398] ;  /* 0x00007300ff0677ac */ /* 0x000e240008000800 */
[----:B------:R-:W-:Y:S01]  /*00b0*/  IMAD.IADD R4, R13, 0x1, R5 ;  /* 0x000000010d047824 */ /* 0x000fe200078e0205 */
[----:B------:R-:W1:Y:S04]  /*00c0*/  LDCU.64 UR4, c[0x0][0x358] ;  /* 0x00006b00ff0477ac */ /* 0x000e680008000a00 */
[----:B------:R-:W-:Y:S02]  /*00d0*/  IADD3.X R5, PT, PT, ~R4, UR7, RZ, P0, !PT ;  /* 0x0000000704057c10 */ /* 0x000fe400087fe5ff */
[----:B------:R-:W-:-:S04]  /*00e0*/  ISETP.LT.U32.AND P0, PT, R2, R3, PT ;  /* 0x000000030200720c */ /* 0x000fc80003f01070 */
[----:B------:R-:W-:-:S04]  /*00f0*/  ISETP.LT.AND.EX P0, PT, R5, R0, PT, P0 ;  /* 0x000000000500720c */ /* 0x000fc80003f01300 */
[----:B------:R-:W-:Y:S02]  /*0100*/  SEL R0, R2, R3, P0 ;  /* 0x0000000302007207 */ /* 0x000fe40000000000 */
[C---:B---3--:R-:W-:Y:S02]  /*0110*/  LEA R2, P1, R12.reuse, R6, 0x3 ;  /* 0x000000060c027211 */ /* 0x048fe400078218ff */
[----:B------:R-:W-:Y:S02]  /*0120*/  ISETP.NE.AND P0, PT, R3, R0, PT ;  /* 0x000000000300720c */ /* 0x000fe40003f05270 */
[C---:B------:R-:W-:Y:S02]  /*0130*/  LEA.HI.X R3, R12.reuse, R7, R4, 0x3, P1 ;  /* 0x000000070c037211 */ /* 0x040fe400008f1c04 */
[----:B0-----:R-:W-:-:S09]  /*0140*/  IADD3 R12, PT, PT, R12, UR6, RZ ;  /* 0x000000060c0c7c10 */ /* 0x001fd2000fffe0ff */
[----:B-1----:R-:W-:Y:S05]  /*0150*/  @!P0 BRA `(.L_x_227) ;  /* 0x0000000400b08947 */ /* 0x002fea0003800000 */
[----:B------:R-:W-:-:S13]  /*0160*/  ISETP.GE.AND P0, PT, R8, 0x1, PT ;  /* 0x000000010800780c */ /* 0x000fda0003f06270 */
[----:B------:R-:W-:Y:S05]  /*0170*/  @!P0 EXIT ;  /* 0x000000000000894d */ /* 0x000fea0003800000 */
[----:B------:R-:W0:Y:S01]  /*0180*/  S2R R13, SR_TID.X ;  /* 0x00000000000d7919 */ /* 0x000e220000002100 */
[----:B------:R-:W-:-:S07]  /*0190*/  IMAD.MOV.U32 R14, RZ, RZ, RZ ;  /* 0x000000ffff0e7224 */ /* 0x000fce00078e00ff */
.L_x_236:
[----:B------:R-:W1:Y:S01]  /*01a0*/  LDCU UR6, c[0x0][0x388] ;  /* 0x00007100ff0677ac */ /* 0x000e620008000800 */
[C---:B0-----:R-:W-:Y:S01]  /*01b0*/  IMAD R15, R14.reuse, 0x80, R13 ;  /* 0x000000800e0f7824 */ /* 0x041fe200078e020d */
[----:B------:R-:W-:Y:S01]  /*01c0*/  IADD3 R14, PT, PT, R14, 0x1, RZ ;  /* 0x000000010e0e7810 */ /* 0x000fe20007ffe0ff */
[----:B------:R-:W-:Y:S03]  /*01d0*/  BSSY.RECONVERGENT B0, `(.L_x_228) ;  /* 0x0000062000007945 */ /* 0x000fe60003800200 */
[----:B------:R-:W-:Y:S02]  /*01e0*/  ISETP.GE.AND P0, PT, R15, R0, PT ;  /* 0x000000000f00720c */ /* 0x000fe40003f06270 */
[----:B-1----:R-:W-:-:S11]  /*01f0*/  ISETP.NE.AND P2, PT, R14, UR6, PT ;  /* 0x000000060e007c0c */ /* 0x002fd6000bf45270 */
[----:B------:R-:W-:Y:S05]  /*0200*/  @P0 BRA `(.L_x_229) ;  /* 0x0000000400780947 */ /* 0x000fea0003800000 */
[----:B------:R-:W-:Y:S01]  /*0210*/  IMAD.IADD R4, R12, 0x1, R15 ;  /* 0x000000010c047824 */ /* 0x000fe200078e020f */
[----:B------:R-:W-:Y:S01]  /*0220*/  BSSY.RECONVERGENT B1, `(.L_x_230) ;  /* 0x0000044000017945 */ /* 0x000fe20003800200 */
[----:B------:R-:W-:Y:S02]  /*0230*/  HFMA2 R19, -RZ, RZ, 0, 5.9604644775390625e-08 ;  /* 0x00000001ff137431 */ /* 0x000fe400000001ff */
[----:B------:R-:W-:-:S05]  /*0240*/  IMAD.SHL.U32 R16, R4, 0x2, RZ ;  /* 0x0000000204107824 */ /* 0x000fca00078e00ff */
[----:B------:R-:W-:-:S13]  /*0250*/  ISETP.NE.AND P0, PT, R16, RZ, PT ;  /* 0x000000ff1000720c */ /* 0x000fda0003f05270 */
[----:B------:R-:W-:Y:S05]  /*0260*/  @!P0 BRA `(.L_x_231) ;  /* 0x0000000000fc8947 */ /* 0x000fea0003800000 */
[----:B------:R-:W-:Y:S01]  /*0270*/  BSSY.RECONVERGENT B2, `(.L_x_232) ;  /* 0x0000039000027945 */ /* 0x000fe20003800200 */
[----:B------:R-:W-:Y:S01]  /*0280*/  IMAD.MOV.U32 R17, RZ, RZ, RZ ;  /* 0x000000ffff117224 */ /* 0x000fe200078e00ff */
[----:B------:R-:W-:Y:S01]  /*0290*/  MOV R18, RZ ;  /* 0x000000ff00127202 */ /* 0x000fe20000000f00 */
[----:B------:R-:W-:Y:S02]  /*02a0*/  IMAD.MOV.U32 R21, RZ, RZ, 0xbc8f ;  /* 0x0000bc8fff157424 */ /* 0x000fe400078e00ff */
[----:B------:R-:W-:Y:S02]  /*02b0*/  IMAD.MOV.U32 R19, RZ, RZ, 0x1 ;  /* 0x00000001ff137424 */ /* 0x000fe400078e00ff */
[----:B------:R-:W-:-:S07]  /*02c0*/  IMAD.MOV.U32 R20, RZ, RZ, RZ ;  /* 0x000000ffff147224 */ /* 0x000fce00078e00ff */
.L_x_235:
[-C--:B------:R-:W-:Y:S01]  /*02d0*/  IMAD R6, R18, R21.reuse, RZ ;  /* 0x0000001512067224 */ /* 0x080fe200078e02ff */
[----:B------:R-:W-:Y:S01]  /*02e0*/  BSSY.RECONVERGENT B3, `(.L_x_233) ;  /* 0x000002b000037945 */ /* 0x000fe20003800200 */
[----:B------:R-:W-:-:S04]  /*02f0*/  IMAD.WIDE.U32 R4, R21, R21, RZ ;  /* 0x0000001515047225 */ /* 0x000fc800078e00ff */
[----:B------:R-:W-:Y:S02]  /*0300*/  IMAD R7, R21, R18, R6 ;  /* 0x0000001215077224 */ /* 0x000fe400078e0206 */
[----:B------:R-:W-:Y:S01]  /*0310*/  IMAD.WIDE.U32 R8, R4, 0x3, RZ ;  /* 0x0000000304087825 */ /* 0x000fe200078e00ff */
[----:B------:R-:W-:Y:S02]  /*0320*/  LOP3.LUT R8, R16, 0x1, RZ, 0xc0, !PT ;  /* 0x0000000110087812 */ /* 0x000fe400078ec0ff */
[----:B------:R-:W-:Y:S02]  /*0330*/  IADD3 R5, PT, PT, R5, R7, RZ ;  /* 0x0000000705057210 */ /* 0x000fe40007ffe0ff */
[----:B------:R-:W-:-:S03]  /*0340*/  ISETP.NE.U32.AND P1, PT, R8, 0x1, PT ;  /* 0x000000010800780c */ /* 0x000fc60003f25070 */
[----:B------:R-:W-:Y:S01]  /*0350*/  IMAD.WIDE.U32 R6, R5, 0x3, RZ ;  /* 0x0000000305067825 */ /* 0x000fe200078e00ff */
[----:B------:R-:W-:-:S03]  /*0360*/  ISETP.NE.U32.AND.EX P1, PT, RZ, RZ, PT, P1 ;  /* 0x000000ffff00720c */ /* 0x000fc60003f25110 */
[----:B------:R-:W-:-:S04]  /*0370*/  IMAD.WIDE.U32 R6, P0, R4, -0x7fffffff, R6 ;  /* 0x8000000104067825 */ /* 0x000fc80007800006 */
[----:B------:R-:W-:Y:S01]  /*0380*/  IMAD.X R11, RZ, RZ, RZ, P0 ;  /* 0x000000ffff0b7224 */ /* 0x000fe200000e06ff */
[----:B------:R-:W-:Y:S01]  /*0390*/  IADD3 RZ, P0, PT, R9, R6, RZ ;  /* 0x0000000609ff7210 */ /* 0x000fe20007f1e0ff */
[----:B------:R-:W-:-:S04]  /*03a0*/  IMAD.MOV.U32 R10, RZ, RZ, R7 ;  /* 0x000000ffff0a7224 */ /* 0x000fc800078e0007 */
[----:B------:R-:W-:Y:S01]  /*03b0*/  IMAD.WIDE.U32.X R10, R5, -0x7fffffff, R10, P0 ;  /* 0x80000001050a7825 */ /* 0x000fe200000e040a */
[----:B------:R-:W-:-:S04]  /*03c0*/  ISETP.GT.U32.AND P0, PT, R16, 0x1, PT ;  /* 0x000000011000780c */ /* 0x000fc80003f04070 */
[--C-:B------:R-:W-:Y:S02]  /*03d0*/  SHF.R.U64 R9, R10, 0x1e, R11.reuse ;  /* 0x0000001e0a097819 */ /* 0x100fe4000000120b */
[----:B------:R-:W-:-:S03]  /*03e0*/  SHF.R.U32.HI R8, RZ, 0x1e, R11 ;  /* 0x0000001eff087819 */ /* 0x000fc6000001160b */
[----:B------:R-:W-:-:S04]  /*03f0*/  IMAD.WIDE.U32 R4, R9, -0x7fffffff, R4 ;  /* 0x8000000109047825 */ /* 0x000fc800078e0004 */
[----:B------:R-:W-:Y:S01]  /*0400*/  IMAD R8, R8, -0x7fffffff, RZ ;  /* 0x8000000108087824 */ /* 0x000fe200078e02ff */
[----:B------:R-:W-:Y:S06]  /*0410*/  @P1 BRA `(.L_x_234) ;  /* 0x00000000005c1947 */ /* 0x000fec0003800000 */
[-C--:B------:R-:W-:Y:S02]  /*0420*/  IMAD R20, R20, R21.reuse, RZ ;  /* 0x0000001514147224 */ /* 0x080fe400078e02ff */
[----:B------:R-:W-:-:S04]  /*0430*/  IMAD.WIDE.U32 R6, R19, R21, RZ ;  /* 0x0000001513067225 */ /* 0x000fc800078e00ff */
[----:B------:R-:W-:-:S05]  /*0440*/  IMAD R19, R18, R19, R20 ;  /* 0x0000001312137224 */ /* 0x000fca00078e0214 */
[----:B------:R-:W-:Y:S01]  /*0450*/  IADD3 R7, PT, PT, R7, R19, RZ ;  /* 0x0000001307077210 */ /* 0x000fe20007ffe0ff */
[----:B------:R-:W-:-:S04]  /*0460*/  IMAD.WIDE.U32 R18, R6, 0x5, RZ ;  /* 0x0000000506127825 */ /* 0x000fc800078e00ff */
[----:B------:R-:W-:-:S04]  /*0470*/  IMAD.WIDE.U32 R10, R7, 0x5, RZ ;  /* 0x00000005070a7825 */ /* 0x000fc800078e00ff */
[----:B------:R-:W-:-:S04]  /*0480*/  IMAD.WIDE.U32 R10, P1, R6, 0x2, R10 ;  /* 0x00000002060a7825 */ /* 0x000fc8000782000a */
[----:B------:R-:W-:Y:S01]  /*0490*/  IMAD.X R21, RZ, RZ, RZ, P1 ;  /* 0x000000ffff157224 */ /* 0x000fe200008e06ff */
[----:B------:R-:W-:Y:S01]  /*04a0*/  IADD3 RZ, P1, PT, R19, R10, RZ ;  /* 0x0000000a13ff7210 */ /* 0x000fe20007f3e0ff */
[----:B------:R-:W-:-:S04]  /*04b0*/  IMAD.MOV.U32 R20, RZ, RZ, R11 ;  /* 0x000000ffff147224 */ /* 0x000fc800078e000b */
[----:B------:R-:W-:-:S03]  /*04c0*/  IMAD.WIDE.U32.X R20, R7, 0x2, R20, P1 ;  /* 0x0000000207147825 */ /* 0x000fc600008e0414 */
[----:B------:R-:W-:-:S04]  /*04d0*/  IADD3 R11, P1, PT, R6, -R20, RZ ;  /* 0x80000014060b7210 */ /* 0x000fc80007f3e0ff */
[----:B------:R-:W-:-:S04]  /*04e0*/  IADD3.X R10, PT, PT, R7, ~R21, RZ, P1, !PT ;  /* 0x80000015070a7210 */ /* 0x000fc80000ffe4ff */
[--C-:B------:R-:W-:Y:S02]  /*04f0*/  SHF.R.U64 R11, R11, 0x1, R10.reuse ;  /* 0x000000010b0b7819 */ /* 0x100fe4000000120a */
[----:B------:R-:W-:Y:S02]  /*0500*/  SHF.R.U32.HI R19, RZ, 0x1, R10 ;  /* 0x00000001ff137819 */ /* 0x000fe4000001160a */
[----:B------:R-:W-:-:S05]  /*0510*/  IADD3 R11, P1, PT, R11, R20, RZ ;  /* 0x000000140b0b7210 */ /* 0x000fca0007f3e0ff */
[----:B------:R-:W-:-:S05]  /*0520*/  IMAD.X R10, R19, 0x1, R21, P1 ;  /* 0x00000001130a7824 */ /* 0x000fca00008e0615 */
[--C-:B------:R-:W-:Y:S02]  /*0530*/  SHF.R.U64 R11, R11, 0x1e, R10.reuse ;  /* 0x0000001e0b0b7819 */ /* 0x100fe4000000120a */
[----:B------:R-:W-:-:S03]  /*0540*/  SHF.R.U32.HI R10, RZ, 0x1e, R10 ;  /* 0x0000001eff0a7819 */ /* 0x000fc6000001160a */
[----:B------:R-:W-:-:S04]  /*0550*/  IMAD.WIDE.U32 R6, R11, -0x7fffffff, R6 ;  /* 0x800000010b067825 */ /* 0x000fc800078e0006 */
[----:B------:R-:W-:Y:S01]  /*0560*/  IMAD R10, R10, -0x7fffffff, RZ ;  /* 0x800000010a0a7824 */ /* 0x000fe200078e02ff */
[----:B------:R-:W-:-:S04]  /*0570*/  MOV R19, R6 ;  /* 0x0000000600137202 */ /* 0x000fc80000000f00 */
[----:B------:R-:W-:-:S07]  /*0580*/  IADD3 R20, PT, PT, R7, -R11, R10 ;  /* 0x8000000b07147210 */ /* 0x000fce0007ffe00a */
.L_x_234:
[----:B------:R-:W-:Y:S05]  /*0590*/  BSYNC.RECONVERGENT B3 ;  /* 0x0000000000037941 */ /* 0x000fea0003800200 */
.L_x_233:
[----:B------:R-:W-:Y:S01]  /*05a0*/  ISETP.GT.U32.AND.EX P0, PT, R17, RZ, PT, P0 ;  /* 0x000000ff1100720c */ /* 0x000fe20003f04100 */
[----:B------:R-:W-:Y:S01]  /*05b0*/  IMAD.MOV.U32 R21, RZ, RZ, R4 ;  /* 0x000000ffff157224 */ /* 0x000fe200078e0004 */
[--C-:B------:R-:W-:Y:S02]  /*05c0*/  SHF.R.U64 R16, R16, 0x1, R17.reuse ;  /* 0x0000000110107819 */ /* 0x100fe40000001211 */
[----:B------:R-:W-:Y:S02]  /*05d0*/  SHF.R.U32.HI R17, RZ, 0x1, R17 ;  /* 0x00000001ff117819 */ /* 0x000fe40000011611 */
[----:B------:R-:W-:-:S07]  /*05e0*/  IADD3 R18, PT, PT, R5, -R9, R8 ;  /* 0x8000000905127210 */ /* 0x000fce0007ffe008 */
[----:B------:R-:W-:Y:S05]  /*05f0*/  @P0 BRA `(.L_x_235) ;  /* 0xfffffffc00340947 */ /* 0x000fea000383ffff */
[----:B------:R-:W-:Y:S05]  /*0600*/  BSYNC.RECONVERGENT B2 ;  /* 0x0000000000027941 */ /* 0x000fea0003800200 */
.L_x_232:
[----:B------:R-:W-:-:S05]  /*0610*/  IMAD.HI.U32 R4, R19, 0x3, RZ ;  /* 0x0000000313047827 */ /* 0x000fca00078e00ff */
[----:B------:R-:W-:-:S04]  /*0620*/  IADD3 R5, PT, PT, -R4, R19, RZ ;  /* 0x0000001304057210 */ /* 0x000fc80007ffe1ff */
[----:B------:R-:W-:-:S04]  /*0630*/  LEA.HI R5, R5, R4, RZ, 0x1f ;  /* 0x0000000405057211 */ /* 0x000fc800078ff8ff */
[----:B------:R-:W-:-:S05]  /*0640*/  SHF.R.U32.HI R4, RZ, 0x1e, R5 ;  /* 0x0000001eff047819 */ /* 0x000fca0000011605 */
[----:B------:R-:W-:-:S07]  /*0650*/  IMAD R19, R4, -0x7fffffff, R19 ;  /* 0x8000000104137824 */ /* 0x000fce00078e0213 */
.L_x_231:
[----:B------:R-:W-:Y:S05]  /*0660*/  BSYNC.RECONVERGENT B1 ;  /* 0x0000000000017941 */ /* 0x000fea0003800200 */
.L_x_230:
[----:B------:R-:W-:-:S05]  /*0670*/  IMAD.HI.U32 R4, R19, -0x4370ec6f, RZ ;  /* 0xbc8f139113047827 */ /* 0x000fca00078e00ff */
[----:B------:R-:W-:-:S05]  /*0680*/  SHF.R.U32.HI R4, RZ, 0xf, R4 ;  /* 0x0000000fff047819 */ /* 0x000fca0000011604 */
[C---:B------:R-:W-:Y:S02]  /*0690*/  IMAD R19, R4.reuse, -0xadc8, R19 ;  /* 0xffff523804137824 */ /* 0x040fe400078e0213 */
[----:B------:R-:W-:Y:S02]  /*06a0*/  IMAD R4, R4, 0xd47, RZ ;  /* 0x00000d4704047824 */ /* 0x000fe400078e02ff */
[----:B------:R-:W-:-:S03]  /*06b0*/  IMAD R19, R19, 0xbc8f, RZ ;  /* 0x0000bc8f13137824 */ /* 0x000fc600078e02ff */
[----:B------:R-:W-:Y:S02]  /*06c0*/  LOP3.LUT R6, R4, 0x7fffffff, RZ, 0x3c, !PT ;  /* 0x7fffffff04067812 */ /* 0x000fe400078e3cff */
[----:B------:R-:W-:-:S13]  /*06d0*/  ISETP.GE.U32.AND P0, PT, R19, R4, PT ;  /* 0x000000041300720c */ /* 0x000fda0003f06070 */
[----:B------:R-:W-:-:S05]  /*06e0*/  @P0 IMAD.MOV R6, RZ, RZ, -R4 ;  /* 0x000000ffff060224 */ /* 0x000fca00078e0a04 */
[----:B------:R-:W-:-:S05]  /*06f0*/  IADD3 R6, PT, PT, R19, R6, RZ ;  /* 0x0000000613067210 */ /* 0x000fca0007ffe0ff */
[----:B------:R-:W-:-:S05]  /*0700*/  IMAD.HI.U32 R4, R6, -0x4370ec6f, RZ ;  /* 0xbc8f139106047827 */ /* 0x000fca00078e00ff */
[----:B------:R-:W-:-:S05]  /*0710*/  SHF.R.U32.HI R5, RZ, 0xf, R4 ;  /* 0x0000000fff057819 */ /* 0x000fca0000011604 */
[C---:B------:R-:W-:Y:S01]  /*0720*/  IMAD R4, R5.reuse, -0xadc8, R6 ;  /* 0xffff523805047824 */ /* 0x040fe200078e0206 */
[----:B------:R-:W-:Y:S01]  /*0730*/  I2FP.F32.U32 R6, R6 ;  /* 0x0000000600067245 */ /* 0x000fe20000201000 */
[----:B------:R-:W-:Y:S02]  /*0740*/  IMAD R5, R5, 0xd47, RZ ;  /* 0x00000d4705057824 */ /* 0x000fe400078e02ff */
[----:B------:R-:W-:Y:S02]  /*0750*/  IMAD R4, R4, 0xbc8f, RZ ;  /* 0x0000bc8f04047824 */ /* 0x000fe400078e02ff */
[----:B------:R-:W-:Y:S01]  /*0760*/  FMUL R6, R6, 4.6566128730773925781e-10 ;  /* 0x3000000006067820 */ /* 0x000fe20000400000 */
[----:B------:R-:W-:Y:S02]  /*0770*/  LOP3.LUT R7, R5, 0x7fffffff, RZ, 0x3c, !PT ;  /* 0x7fffffff05077812 */ /* 0x000fe400078e3cff */
[----:B------:R-:W-:-:S13]  /*0780*/  ISETP.GE.U32.AND P0, PT, R4, R5, PT ;  /* 0x000000050400720c */ /* 0x000fda0003f06070 */
[----:B------:R-:W-:-:S05]  /*0790*/  @P0 IMAD.MOV R7, RZ, RZ, -R5 ;  /* 0x000000ffff070224 */ /* 0x000fca00078e0a05 */
[----:B------:R-:W-:Y:S01]  /*07a0*/  IADD3 R7, PT, PT, R4, R7, RZ ;  /* 0x0000000704077210 */ /* 0x000fe20007ffe0ff */
[----:B------:R-:W-:-:S03]  /*07b0*/  IMAD.WIDE R4, R15, 0x8, R2 ;  /* 0x000000080f047825 */ /* 0x000fc600078e0202 */
[----:B------:R-:W-:-:S05]  /*07c0*/  I2FP.F32.U32 R7, R7 ;  /* 0x0000000700077245 */ /* 0x000fca0000201000 */
[----:B------:R-:W-:-:S05]  /*07d0*/  FMUL R7, R7, 4.6566128730773925781e-10 ;  /* 0x3000000007077820 */ /* 0x000fca0000400000 */
[----:B------:R0:W-:Y:S02]  /*07e0*/  STG.E.64 desc[UR4][R4.64], R6 ;  /* 0x0000000604007986 */ /* 0x0001e4000c101b04 */
.L_x_229:
[----:B------:R-:W-:Y:S05]  /*07f0*/  BSYNC.RECONVERGENT B0 ;  /* 0x0000000000007941 */ /* 0x000fea0003800200 */
.L_x_228:
[----:B------:R-:W-:Y:S05]  /*0800*/  @P2 BRA `(.L_x_236) ;  /* 0xfffffff800642947 */ /* 0x000fea000383ffff */
[----:B------:R-:W-:Y:S05]  /*0810*/  EXIT ;  /* 0x000000000000794d */ /* 0x000fea0003800000 */
.L_x_227:
[----:B------:R-:W-:-:S13]  /*0820*/  ISETP.GE.AND P0, PT, R8, 0x1, PT ;  /* 0x000000010800780c */ /* 0x000fda0003f06270 */
[----:B------:R-:W-:Y:S05]  /*0830*/  @!P0 EXIT ;  /* 0x000000000000894d */ /* 0x000fea0003800000 */
[----:B------:R-:W0:Y:S01]  /*0840*/  S2R R9, SR_TID.X ;  /* 0x0000000000097919 */ /* 0x000e220000002100 */
[----:B------:R-:W-:-:S07]  /*0850*/  IMAD.MOV.U32 R4, RZ, RZ, RZ ;  /* 0x000000ffff047224 */ /* 0x000fce00078e00ff */
.L_x_243:
[----:B0-----:R-:W-:Y:S01]  /*0860*/  LEA R7, R4, R9, 0x7 ;  /* 0x0000000904077211 */ /* 0x001fe200078e38ff */
[----:B------:R-:W-:Y:S01]  /*0870*/  BSSY.RECONVERGENT B0, `(.L_x_237) ;  /* 0x0000045000007945 */ /* 0x000fe20003800200 */
[----:B------:R-:W-:-:S03]  /*0880*/  IMAD.MOV.U32 R8, RZ, RZ, 0x1 ;  /* 0x00000001ff087424 */ /* 0x000fc600078e00ff */
[----:B------:R-:W-:-:S05]  /*0890*/  IMAD.IADD R0, R12, 0x1, R7 ;  /* 0x000000010c007824 */ /* 0x000fca00078e0207 */
[----:B------:R-:W-:-:S04]  /*08a0*/  SHF.L.U32 R5, R0, 0x1, RZ ;  /* 0x0000000100057819 */ /* 0x000fc800000006ff */
[----:B------:R-:W-:-:S13]  /*08b0*/  ISETP.NE.AND P0, PT, R5, RZ, PT ;  /* 0x000000ff0500720c */ /* 0x000fda0003f05270 */
[----:B------:R-:W-:Y:S05]  /*08c0*/  @!P0 BRA `(.L_x_238) ;  /* 0x0000000000fc8947 */ /* 0x000fea0003800000 */
[----:B------:R-:W-:Y:S01]  /*08d0*/  HFMA2 R0, -RZ, RZ, 0, 0 ;  /* 0x00000000ff007431 */ /* 0x000fe200000001ff */
[----:B------:R-:W-:Y:S01]  /*08e0*/  BSSY.RECONVERGENT B1, `(.L_x_239) ;  /* 0x0000038000017945 */ /* 0x000fe20003800200 */
[----:B------:R-:W-:Y:S02]  /*08f0*/  HFMA2 R20, -RZ, RZ, 0, 0 ;  /* 0x00000000ff147431 */ /* 0x000fe400000001ff */
[----:B------:R-:W-:Y:S01]  /*0900*/  IMAD.MOV.U32 R21, RZ, RZ, 0xbc8f ;  /* 0x0000bc8fff157424 */ /* 0x000fe200078e00ff */
[----:B------:R-:W-:Y:S01]  /*0910*/  MOV R6, RZ ;  /* 0x000000ff00067202 */ /* 0x000fe20000000f00 */
[----:B------:R-:W-:-:S07]  /*0920*/  IMAD.MOV.U32 R8, RZ, RZ, 0x1 ;  /* 0x00000001ff087424 */ /* 0x000fce00078e00ff */
.L_x_242:
[-C--:B------:R-:W-:Y:S01]  /*0930*/  IMAD R13, R6, R21.reuse, RZ ;  /* 0x00000015060d7224 */ /* 0x080fe200078e02ff */
[----:B------:R-:W-:Y:S01]  /*0940*/  BSSY.RECONVERGENT B2, `(.L_x_240) ;  /* 0x000002b000027945 */ /* 0x000fe20003800200 */
[----:B------:R-:W-:-:S04]  /*0950*/  IMAD.WIDE.U32 R10, R21, R21, RZ ;  /* 0x00000015150a7225 */ /* 0x000fc800078e00ff */
[----:B------:R-:W-:Y:S02]  /*0960*/  IMAD R13, R21, R6, R13 ;  /* 0x00000006150d7224 */ /* 0x000fe400078e020d */
[----:B------:R-:W-:-:S04]  /*0970*/  IMAD.WIDE.U32 R16, R10, 0x3, RZ ;  /* 0x000000030a107825 */ /* 0x000fc800078e00ff */
[----:B------:R-:W-:Y:S01]  /*0980*/  IMAD.IADD R11, R11, 0x1, R13 ;  /* 0x000000010b0b7824 */ /* 0x000fe200078e020d */
[----:B------:R-:W-:-:S03]  /*0990*/  LOP3.LUT R13, R5, 0x1, RZ, 0xc0, !PT ;  /* 0x00000001050d7812 */ /* 0x000fc600078ec0ff */
[----:B------:R-:W-:Y:S01]  /*09a0*/  IMAD.WIDE.U32 R14, R11, 0x3, RZ ;  /* 0x000000030b0e7825 */ /* 0x000fe200078e00ff */
[----:B------:R-:W-:-:S04]  /*09b0*/  ISETP.NE.U32.AND P1, PT, R13, 0x1, PT ;  /* 0x000000010d00780c */ /* 0x000fc80003f25070 */
[----:B------:R-:W-:Y:S01]  /*09c0*/  ISETP.NE.U32.AND.EX P1, PT, RZ, RZ, PT, P1 ;  /* 0x000000ffff00720c */ /* 0x000fe20003f25110 */
[----:B------:R-:W-:-:S04]  /*09d0*/  IMAD.WIDE.U32 R14, P0, R10, -0x7fffffff, R14 ;  /* 0x800000010a0e7825 */ /* 0x000fc8000780000e */
[----:B------:R-:W-:Y:S01]  /*09e0*/  IMAD.MOV.U32 R18, RZ, RZ, R15 ;  /* 0x000000ffff127224 */ /* 0x000fe200078e000f */
[----:B------:R-:W-:Y:S02]  /*09f0*/  IADD3.X R19, PT, PT, RZ, RZ, RZ, P0, !PT ;  /* 0x000000ffff137210 */ /* 0x000fe400007fe4ff */
[----:B------:R-:W-:-:S05]  /*0a00*/  IADD3 RZ, P0, PT, R17, R14, RZ ;  /* 0x0000000e11ff7210 */ /* 0x000fca0007f1e0ff */
        /* <DEDUP_REMOVED lines=9> */
[----:B------:R-:W-:Y:S02]  /*0aa0*/  IMAD R17, R6, R8, R17 ;  /* 0x0000000806117224 */ /* 0x000fe400078e0211 */
[----:B------:R-:W-:-:S03]  /*0ab0*/  IMAD.WIDE.U32 R18, R14, 0x5, RZ ;  /* 0x000000050e127825 */ /* 0x000fc600078e00ff */
[----:B------:R-:W-:-:S05]  /*0ac0*/  IADD3 R15, PT, PT, R15, R17, RZ ;  /* 0x000000110f0f7210 */ /* 0x000fca0007ffe0ff */
[----:B------:R-:W-:-:S04]  /*0ad0*/  IMAD.WIDE.U32 R16, R15, 0x5, RZ ;  /* 0x000000050f107825 */ /* 0x000fc800078e00ff */
[----:B------:R-:W-:-:S04]  /*0ae0*/  IMAD.WIDE.U32 R16, P1, R14, 0x2, R16 ;  /* 0x000000020e107825 */ /* 0x000fc80007820010 */
[----:B------:R-:W-:Y:S01]  /*0af0*/  IMAD.X R21, RZ, RZ, RZ, P1 ;  /* 0x000000ffff157224 */ /* 0x000fe200008e06ff */
[----:B------:R-:W-:Y:S02]  /*0b00*/  IADD3 RZ, P1, PT, R19, R16, RZ ;  /* 0x0000001013ff7210 */ /* 0x000fe40007f3e0ff */
[----:B------:R-:W-:-:S05]  /*0b10*/  MOV R20, R17 ;  /* 0x0000001100147202 */ /* 0x000fca0000000f00 */
[----:B------:R-:W-:-:S03]  /*0b20*/  IMAD.WIDE.U32.X R20, R15, 0x2, R20, P1 ;  /* 0x000000020f147825 */ /* 0x000fc600008e0414 */
[----:B------:R-:W-:-:S05]  /*0b30*/  IADD3 R17, P1, PT, R14, -R20, RZ ;  /* 0x800000140e117210 */ /* 0x000fca0007f3e0ff */
[----:B------:R-:W-:-:S05]  /*0b40*/  IMAD.X R6, R15, 0x1, ~R21, P1 ;  /* 0x000000010f067824 */ /* 0x000fca00008e0e15 */
[--C-:B------:R-:W-:Y:S02]  /*0b50*/  SHF.R.U64 R17, R17, 0x1, R6.reuse ;  /* 0x0000000111117819 */ /* 0x100fe40000001206 */
[----:B------:R-:W-:Y:S02]  /*0b60*/  SHF.R.U32.HI R19, RZ, 0x1, R6 ;  /* 0x00000001ff137819 */ /* 0x000fe40000011606 */
[----:B------:R-:W-:-:S04]  /*0b70*/  IADD3 R17, P1, PT, R17, R20, RZ ;  /* 0x0000001411117210 */ /* 0x000fc80007f3e0ff */
[----:B------:R-:W-:-:S04]  /*0b80*/  IADD3.X R6, PT, PT, R19, R21, RZ, P1, !PT ;  /* 0x0000001513067210 */ /* 0x000fc80000ffe4ff */
[--C-:B------:R-:W-:Y:S02]  /*0b90*/  SHF.R.U64 R17, R17, 0x1e, R6.reuse ;  /* 0x0000001e11117819 */ /* 0x100fe40000001206 */
[----:B------:R-:W-:-:S03]  /*0ba0*/  SHF.R.U32.HI R6, RZ, 0x1e, R6 ;  /* 0x0000001eff067819 */ /* 0x000fc60000011606 */
[----:B------:R-:W-:-:S04]  /*0bb0*/  IMAD.WIDE.U32 R14, R17, -0x7fffffff, R14 ;  /* 0x80000001110e7825 */ /* 0x000fc800078e000e */
[----:B------:R-:W-:Y:S02]  /*0bc0*/  IMAD R6, R6, -0x7fffffff, RZ ;  /* 0x8000000106067824 */ /* 0x000fe400078e02ff */
[----:B------:R-:W-:-:S03]  /*0bd0*/  IMAD.MOV.U32 R8, RZ, RZ, R14 ;  /* 0x000000ffff087224 */ /* 0x000fc600078e000e */
[----:B------:R-:W-:-:S07]  /*0be0*/  IADD3 R20, PT, PT, R15, -R17, R6 ;  /* 0x800000110f147210 */ /* 0x000fce0007ffe006 */
.L_x_241:
[----:B------:R-:W-:Y:S05]  /*0bf0*/  BSYNC.RECONVERGENT B2 ;  /* 0x0000000000027941 */ /* 0x000fea0003800200 */
.L_x_240:
[----:B------:R-:W-:Y:S02]  /*0c00*/  ISETP.GT.U32.AND.EX P0, PT, R0, RZ, PT, P0 ;  /* 0x000000ff0000720c */ /* 0x000fe40003f04100 */
[--C-:B------:R-:W-:Y:S02]  /*0c10*/  SHF.R.U64 R5, R5, 0x1, R0.reuse ;  /* 0x0000000105057819 */ /* 0x100fe40000001200 */
[----:B------:R-:W-:Y:S02]  /*0c20*/  SHF.R.U32.HI R0, RZ, 0x1, R0 ;  /* 0x00000001ff007819 */ /* 0x000fe40000011600 */
[----:B------:R-:W-:Y:S02]  /*0c30*/  IADD3 R6, PT, PT, R11, -R13, R22 ;  /* 0x8000000d0b067210 */ /* 0x000fe40007ffe016 */
[----:B------:R-:W-:-:S05]  /*0c40*/  MOV R21, R10 ;  /* 0x0000000a00157202 */ /* 0x000fca0000000f00 */
[----:B------:R-:W-:Y:S05]  /*0c50*/  @P0 BRA `(.L_x_242) ;  /* 0xfffffffc00340947 */ /* 0x000fea000383ffff */
[----:B------:R-:W-:Y:S05]  /*0c60*/  BSYNC.RECONVERGENT B1 ;  /* 0x0000000000017941 */ /* 0x000fea0003800200 */
.L_x_239:
[----:B------:R-:W-:-:S04]  /*0c70*/  IMAD.HI.U32 R5, R8, 0x3, RZ ;  /* 0x0000000308057827 */ /* 0x000fc800078e00ff */
[----:B------:R-:W-:-:S05]  /*0c80*/  IMAD.IADD R0, R8, 0x1, -R5 ;  /* 0x0000000108007824 */ /* 0x000fca00078e0a05 */
[----:B------:R-:W-:-:S04]  /*0c90*/  LEA.HI R0, R0, R5, RZ, 0x1f ;  /* 0x0000000500007211 */ /* 0x000fc800078ff8ff */
[----:B------:R-:W-:-:S05]  /*0ca0*/  SHF.R.U32.HI R5, RZ, 0x1e, R0 ;  /* 0x0000001eff057819 */ /* 0x000fca0000011600 */
[----:B------:R-:W-:-:S07]  /*0cb0*/  IMAD R8, R5, -0x7fffffff, R8 ;  /* 0x8000000105087824 */ /* 0x000fce00078e0208 */
.L_x_238:
[----:B------:R-:W-:Y:S05]  /*0cc0*/  BSYNC.RECONVERGENT B0 ;  /* 0x0000000000007941 */ /* 0x000fea0003800200 */
.L_x_237:
[----:B------:R-:W-:Y:S01]  /*0cd0*/  IMAD.HI.U32 R0, R8, -0x4370ec6f, RZ ;  /* 0xbc8f139108007827 */ /* 0x000fe200078e00ff */
[----:B------:R-:W0:Y:S01]  /*0ce0*/  LDCU UR6, c[0x0][0x388] ;  /* 0x00007100ff0677ac */ /* 0x000e220008000800 */
[----:B------:R-:W-:-:S03]  /*0cf0*/  IADD3 R4, PT, PT, R4, 0x1, RZ ;  /* 0x0000000104047810 */ /* 0x000fc60007ffe0ff */
[----:B------:R-:W-:-:S05]  /*0d00*/  SHF.R.U32.HI R5, RZ, 0xf, R0 ;  /* 0x0000000fff057819 */ /* 0x000fca0000011600 */
[C---:B------:R-:W-:Y:S02]  /*0d10*/  IMAD R8, R5.reuse, -0xadc8, R8 ;  /* 0xffff523805087824 */ /* 0x040fe400078e0208 */
[----:B------:R-:W-:Y:S02]  /*0d20*/  IMAD R5, R5, 0xd47, RZ ;  /* 0x00000d4705057824 */ /* 0x000fe400078e02ff */
[----:B------:R-:W-:-:S03]  /*0d30*/  IMAD R8, R8, 0xbc8f, RZ ;  /* 0x0000bc8f08087824 */ /* 0x000fc600078e02ff */
[----:B------:R-:W-:Y:S02]  /*0d40*/  LOP3.LUT R11, R5, 0x7fffffff, RZ, 0x3c, !PT ;  /* 0x7fffffff050b7812 */ /* 0x000fe400078e3cff */
[----:B------:R-:W-:-:S13]  /*0d50*/  ISETP.GE.U32.AND P0, PT, R8, R5, PT ;  /* 0x000000050800720c */ /* 0x000fda0003f06070 */
[----:B------:R-:W-:-:S05]  /*0d60*/  @P0 IADD3 R11, PT, PT, -R5, RZ, RZ ;  /* 0x000000ff050b0210 */ /* 0x000fca0007ffe1ff */
[----:B------:R-:W-:-:S04]  /*0d70*/  IMAD.IADD R11, R8, 0x1, R11 ;  /* 0x00000001080b7824 */ /* 0x000fc800078e020b */
        /* <DEDUP_REMOVED lines=9> */
[----:B------:R-:W-:Y:S02]  /*0e10*/  @P0 IADD3 R6, PT, PT, -R0, RZ, RZ ;  /* 0x000000ff00060210 */ /* 0x000fe40007ffe1ff */
[----:B0-----:R-:W-:-:S03]  /*0e20*/  ISETP.NE.AND P0, PT, R4, UR6, PT ;  /* 0x0000000604007c0c */ /* 0x001fc6000bf05270 */
[----:B------:R-:W-:-:S05]  /*0e30*/  IMAD.IADD R6, R5, 0x1, R6 ;  /* 0x0000000105067824 */ /* 0x000fca00078e0206 */
[----:B------:R-:W-:Y:S01]  /*0e40*/  I2FP.F32.U32 R0, R6 ;  /* 0x0000000600007245 */ /* 0x000fe20000201000 */
[----:B------:R-:W-:-:S04]  /*0e50*/  IMAD.WIDE R6, R7, 0x8, R2 ;  /* 0x0000000807067825 */ /* 0x000fc800078e0202 */
[----:B------:R-:W-:-:S05]  /*0e60*/  FMUL R11, R0, 4.6566128730773925781e-10 ;  /* 0x30000000000b7820 */ /* 0x000fca0000400000 */
[----:B------:R0:W-:Y:S01]  /*0e70*/  STG.E.64 desc[UR4][R6.64], R10 ;  /* 0x0000000a06007986 */ /* 0x0001e2000c101b04 */
[----:B------:R-:W-:Y:S05]  /*0e80*/  @!P0 EXIT ;  /* 0x000000000000894d */ /* 0x000fea0003800000 */
[----:B------:R-:W-:Y:S05]  /*0e90*/  BRA `(.L_x_243) ;  /* 0xfffffff800707947 */ /* 0x000fea000383ffff */
.L_x_244:
        /* <DEDUP_REMOVED lines=14> */
.L_x_272:


//--------------------- .text._ZN3cub18CUB_300001_SM_10006detail9transform16transform_kernelINS2_10policy_hubILb1EN4cuda3std3__45tupleIJN6thrust24THRUST_300001_SM_1000_NS17counting_iteratorIjNSA_11use_defaultESC_SC_EEEEEE10policy1000Ei11randomPointNSA_6detail15normal_iteratorINSA_10device_ptrI6float2EEEEJSD_EEEvT0_iT1_T2_DpNS2_10kernel_argIT3_EE --------------------------
	.section	.text._ZN3cub18CUB_300001_SM_10006detail9transform16transform_kernelINS2_10policy_hubILb1EN4cuda3std3__45tupleIJN6thrust24THRUST_300001_SM_1000_NS17counting_iteratorIjNSA_11use_defaultESC_SC_EEEEEE10policy1000Ei11randomPointNSA_6detail15normal_iteratorINSA_10device_ptrI6float2EEEEJSD_EEEvT0_iT1_T2_DpNS2_10kernel_argIT3_EE,"ax",@progbits
	.align	128
        .global         _ZN3cub18CUB_300001_SM_10006detail9transform16transform_kernelINS2_10policy_hubILb1EN4cuda3std3__45tupleIJN6thrust24THRUST_300001_SM_1000_NS17counting_iteratorIjNSA_11use_defaultESC_SC_EEEEEE10policy1000Ei11randomPointNSA_6detail15normal_iteratorINSA_10device_ptrI6float2EEEEJSD_EEEvT0_iT1_T2_DpNS2_10kernel_argIT3_EE
        .type           _ZN3cub18CUB_300001_SM_10006detail9transform16transform_kernelINS2_10policy_hubILb1EN4cuda3std3__45tupleIJN6thrust24THRUST_300001_SM_1000_NS17counting_iteratorIjNSA_11use_defaultESC_SC_EEEEEE10policy1000Ei11randomPointNSA_6detail15normal_iteratorINSA_10device_ptrI6float2EEEEJSD_EEEvT0_iT1_T2_DpNS2_10kernel_argIT3_EE,@function
        .size           _ZN3cub18CUB_300001_SM_10006detail9transform16transform_kernelINS2_10policy_hubILb1EN4cuda3std3__45tupleIJN6thrust24THRUST_300001_SM_1000_NS17counting_iteratorIjNSA_11use_defaultESC_SC_EEEEEE10policy1000Ei11randomPointNSA_6detail15normal_iteratorINSA_10device_ptrI6float2EEEEJSD_EEEvT0_iT1_T2_DpNS2_10kernel_argIT3_EE,(.L_x_273 - _ZN3cub18CUB_300001_SM_10006detail9transform16transform_kernelINS2_10policy_hubILb1EN4cuda3std3__45tupleIJN6thrust24THRUST_300001_SM_1000_NS17counting_iteratorIjNSA_11use_defaultESC_SC_EEEEEE10policy1000Ei11randomPointNSA_6detail15normal_iteratorINSA_10device_ptrI6float2EEEEJSD_EEEvT0_iT1_T2_DpNS2_10kernel_argIT3_EE)
        .other          _ZN3cub18CUB_300001_SM_10006detail9transform16transform_kernelINS2_10policy_hubILb1EN4cuda3std3__45tupleIJN6thrust24THRUST_300001_SM_1000_NS17counting_iteratorIjNSA_11use_defaultESC_SC_EEEEEE10policy1000Ei11randomPointNSA_6detail15normal_iteratorINSA_10device_ptrI6float2EEEEJSD_EEEvT0_iT1_T2_DpNS2_10kernel_argIT3_EE,@"STO_CUDA_ENTRY STV_DEFAULT"
_ZN3cub18CUB_300001_SM_10006detail9transform16transform_kernelINS2_10policy_hubILb1EN4cuda3std3__45tupleIJN6thrust24THRUST_300001_SM_1000_NS17counting_iteratorIjNSA_11use_defaultESC_SC_EEEEEE10policy1000Ei11randomPointNSA_6detail15normal_iteratorINSA_10device_ptrI6float2EEEEJSD_EEEvT0_iT1_T2_DpNS2_10kernel_argIT3_EE:
.text._ZN3cub18CUB_300001_SM_10006detail9transform16transform_kernelINS2_10policy_hubILb1EN4cuda3std3__45tupleIJN6thrust24THRUST_300001_SM_1000_NS17counting_iteratorIjNSA_11use_defaultESC_SC_EEEEEE10policy1000Ei11randomPointNSA_6detail15normal_iteratorINSA_10device_ptrI6float2EEEEJSD_EEEvT0_iT1_T2_DpNS2_10kernel_argIT3_EE:
[----:B------:R-:W-:Y:S08]  /*0000*/  LDC R1, c[0x0][0x37c] ;  /* 0x0000df00ff017b82 */ /* 0x000ff00000000800 */
[----:B------:R-:W0:Y:S01]  /*0010*/  LDC.64 R8, c[0x0][0x380] ;  /* 0x0000e000ff087b82 */ /* 0x000e220000000a00 */
[----:B------:R-:W1:Y:S07]  /*0020*/  LDCU UR6, c[0x0][0x398] ;  /* 0x00007300ff0677ac */ /* 0x000e6e0008000800 */
[----:B------:R-:W2:Y:S08]  /*0030*/  S2UR UR4, SR_CTAID.X ;  /* 0x00000000000479c3 */ /* 0x000eb00000002500 */
[----:B------:R-:W3:Y:S01]  /*0040*/  LDC.64 R2, c[0x0][0x390] ;  /* 0x0000e400ff027b82 */ /* 0x000ee20000000a00 */
[----:B0-----:R-:W-:-:S04]  /*0050*/  IMAD.SHL.U32 R0, R9, 0x80, RZ ;  /* 0x0000008009007824 */ /* 0x001fc800078e00ff */
[----:B--2---:R-:W-:Y:S01]  /*0060*/  IMAD R5, R0, UR4, RZ ;  /* 0x0000000400057c24 */ /* 0x004fe2000f8e02ff */
[----:B------:R-:W0:Y:S03]  /*0070*/  LDCU.64 UR4, c[0x0][0x358] ;  /* 0x00006b00ff0477ac */ /* 0x000e260008000a00 */
[----:B------:R-:W-:Y:S01]  /*0080*/  IMAD.IADD R7, R8, 0x1, -R5 ;  /* 0x0000000108077824 */ /* 0x000fe200078e0a05 */
[C---:B-1----:R-:W-:Y:S01]  /*0090*/  IADD3 R12, PT, PT, R5.reuse, UR6, RZ ;  /* 0x00000006050c7c10 */ /* 0x042fe2000fffe0ff */
[----:B---3--:R-:W-:-:S03]  /*00a0*/  IMAD.WIDE R2, R5, 0x8, R2 ;  /* 0x0000000805027825 */ /* 0x008fc600078e0202 */
[CC--:B------:R-:W-:Y:S02]  /*00b0*/  ISETP.GT.AND P0, PT, R0.reuse, R7.reuse, PT ;  /* 0x000000070000720c */ /* 0x0c0fe40003f04270 */
[----:B------:R-:W-:-:S11]  /*00c0*/  VIMNMX R0, PT, PT, R0, R7, PT ;  /* 0x0000000700007248 */ /* 0x000fd60003fe0100 */
[----:B0-----:R-:W-:Y:S05]  /*00d0*/  @P0 BRA `(.L_x_245) ;  /* 0x0000000400a00947 */ /* 0x001fea0003800000 */
[----:B------:R-:W-:-:S13]  /*00e0*/  ISETP.GE.AND P0, PT, R9, 0x1, PT ;  /* 0x000000010900780c */ /* 0x000fda0003f06270 */
[----:B------:R-:W-:Y:S05]  /*00f0*/  @!P0 EXIT ;  /* 0x000000000000894d */ /* 0x000fea0003800000 */
[----:B------:R-:W0:Y:S01]  /*0100*/  S2R R9, SR_TID.X ;  /* 0x0000000000097919 */ /* 0x000e220000002100 */
[----:B------:R-:W-:-:S07]  /*0110*/  IMAD.MOV.U32 R4, RZ, RZ, RZ ;  /* 0x000000ffff047224 */ /* 0x000fce00078e00ff */
.L_x_252:
        /* <DEDUP_REMOVED lines=13> */
.L_x_251:
        /* <DEDUP_REMOVED lines=44> */
.L_x_250:
[----:B------:R-:W-:Y:S05]  /*04b0*/  BSYNC.RECONVERGENT B2 ;  /* 0x0000000000027941 */ /* 0x000fea0003800200 */
.L_x_249:
[----:B------:R-:W-:Y:S02]  /*04c0*/  ISETP.GT.U32.AND.EX P0, PT, R0, RZ, PT, P0 ;  /* 0x000000ff0000720c */ /* 0x000fe40003f04100 */
[--C-:B------:R-:W-:Y:S02]  /*04d0*/  SHF.R.U64 R5, R5, 0x1, R0.reuse ;  /* 0x0000000105057819 */ /* 0x100fe40000001200 */
[----:B------:R-:W-:Y:S02]  /*04e0*/  SHF.R.U32.HI R0, RZ, 0x1, R0 ;  /* 0x00000001ff007819 */ /* 0x000fe40000011600 */
[----:B------:R-:W-:Y:S02]  /*04f0*/  IADD3 R6, PT, PT, R11, -R13, R22 ;  /* 0x8000000d0b067210 */ /* 0x000fe40007ffe016 */
[----:B------:R-:W-:-:S05]  /*0500*/  MOV R21, R10 ;  /* 0x0000000a00157202 */ /* 0x000fca0000000f00 */
[----:B------:R-:W-:Y:S05]  /*0510*/  @P0 BRA `(.L_x_251) ;  /* 0xfffffffc00340947 */ /* 0x000fea000383ffff */
[----:B------:R-:W-:Y:S05]  /*0520*/  BSYNC.RECONVERGENT B1 ;  /* 0x0000000000017941 */ /* 0x000fea0003800200 */
.L_x_248:
[----:B------:R-:W-:-:S04]  /*0530*/  IMAD.HI.U32 R5, R8, 0x3, RZ ;  /* 0x0000000308057827 */ /* 0x000fc800078e00ff */
[----:B------:R-:W-:-:S05]  /*0540*/  IMAD.IADD R0, R8, 0x1, -R5 ;  /* 0x0000000108007824 */ /* 0x000fca00078e0a05 */
[----:B------:R-:W-:-:S04]  /*0550*/  LEA.HI R0, R0, R5, RZ, 0x1f ;  /* 0x0000000500007211 */ /* 0x000fc800078ff8ff */
[----:B------:R-:W-:-:S05]  /*0560*/  SHF.R.U32.HI R5, RZ, 0x1e, R0 ;  /* 0x0000001eff057819 */ /* 0x000fca0000011600 */
[----:B------:R-:W-:-:S07]  /*0570*/  IMAD R8, R5, -0x7fffffff, R8 ;  /* 0x8000000105087824 */ /* 0x000fce00078e0208 */
.L_x_247:
[----:B------:R-:W-:Y:S05]  /*0580*/  BSYNC.RECONVERGENT B0 ;  /* 0x0000000000007941 */ /* 0x000fea0003800200 */
.L_x_246:
        /* <DEDUP_REMOVED lines=29> */
.L_x_245:
[----:B------:R-:W-:-:S13]  /*0760*/  ISETP.GE.AND P0, PT, R9, 0x1, PT ;  /* 0x000000010900780c */ /* 0x000fda0003f06270 */
[----:B------:R-:W-:Y:S05]  /*0770*/  @!P0 EXIT ;  /* 0x000000000000894d */ /* 0x000fea0003800000 */
[----:B------:R-:W0:Y:S01]  /*0780*/  S2R R13, SR_TID.X ;  /* 0x00000000000d7919 */ /* 0x000e220000002100 */
[----:B------:R-:W-:-:S07]  /*0790*/  IMAD.MOV.U32 R14, RZ, RZ, RZ ;  /* 0x000000ffff0e7224 */ /* 0x000fce00078e00ff */
.L_x_261:
[----:B------:R-:W1:Y:S01]  /*07a0*/  LDCU UR6, c[0x0][0x384] ;  /* 0x00007080ff0677ac */ /* 0x000e620008000800 */
[C---:B0-----:R-:W-:Y:S01]  /*07b0*/  LEA R15, R14.reuse, R13, 0x7 ;  /* 0x0000000d0e0f7211 */ /* 0x041fe200078e38ff */
[----:B------:R-:W-:Y:S01]  /*07c0*/  VIADD R14, R14, 0x1 ;  /* 0x000000010e0e7836 */ /* 0x000fe20000000000 */
[----:B------:R-:W-:Y:S02]  /*07d0*/  BSSY.RECONVERGENT B0, `(.L_x_253) ;  /* 0x0000062000007945 */ /* 0x000fe40003800200 */
[----:B------:R-:W-:Y:S02]  /*07e0*/  ISETP.GE.AND P0, PT, R15, R0, PT ;  /* 0x000000000f00720c */ /* 0x000fe40003f06270 */
[----:B-1----:R-:W-:-:S11]  /*07f0*/  ISETP.NE.AND P2, PT, R14, UR6, PT ;  /* 0x000000060e007c0c */ /* 0x002fd6000bf45270 */
[----:B------:R-:W-:Y:S05]  /*0800*/  @P0 BRA `(.L_x_254) ;  /* 0x0000000400780947 */ /* 0x000fea0003800000 */
[----:B------:R-:W-:Y:S01]  /*0810*/  IADD3 R4, PT, PT, R12, R15, RZ ;  /* 0x0000000f0c047210 */ /* 0x000fe20007ffe0ff */
[----:B------:R-:W-:Y:S01]  /*0820*/  BSSY.RECONVERGENT B1, `(.L_x_255) ;  /* 0x0000044000017945 */ /* 0x000fe20003800200 */
[----:B------:R-:W-:-:S03]  /*0830*/  HFMA2 R19, -RZ, RZ, 0, 5.9604644775390625e-08 ;  /* 0x00000001ff137431 */ /* 0x000fc600000001ff */
[----:B------:R-:W-:-:S05]  /*0840*/  IMAD.SHL.U32 R16, R4, 0x2, RZ ;  /* 0x0000000204107824 */ /* 0x000fca00078e00ff */
[----:B------:R-:W-:-:S13]  /*0850*/  ISETP.NE.AND P0, PT, R16, RZ, PT ;  /* 0x000000ff1000720c */ /* 0x000fda0003f05270 */
[----:B------:R-:W-:Y:S05]  /*0860*/  @!P0 BRA `(.L_x_256) ;  /* 0x0000000000fc8947 */ /* 0x000fea0003800000 */
[----:B------:R-:W-:Y:S01]  /*0870*/  BSSY.RECONVERGENT B2, `(.L_x_257) ;  /* 0x0000039000027945 */ /* 0x000fe20003800200 */
[----:B------:R-:W-:Y:S01]  /*0880*/  IMAD.MOV.U32 R17, RZ, RZ, RZ ;  /* 0x000000ffff117224 */ /* 0x000fe200078e00ff */
[----:B------:R-:W-:Y:S01]  /*0890*/  MOV R21, 0xbc8f ;  /* 0x0000bc8f00157802 */ /* 0x000fe20000000f00 */
[----:B------:R-:W-:Y:S01]  /*08a0*/  IMAD.MOV.U32 R18, RZ, RZ, RZ ;  /* 0x000000ffff127224 */ /* 0x000fe200078e00ff */
[----:B------:R-:W-:Y:S01]  /*08b0*/  MOV R19, 0x1 ;  /* 0x0000000100137802 */ /* 0x000fe20000000f00 */
[----:B------:R-:W-:-:S07]  /*08c0*/  IMAD.MOV.U32 R20, RZ, RZ, RZ ;  /* 0x000000ffff147224 */ /* 0x000fce00078e00ff */
.L_x_260:
        /* <DEDUP_REMOVED lines=12> */
[----:B------:R-:W-:Y:S02]  /*0990*/  IADD3 RZ, P0, PT, R9, R6, RZ ;  /* 0x0000000609ff7210 */ /* 0x000fe40007f1e0ff */
[----:B------:R-:W-:-:S05]  /*09a0*/  MOV R10, R7 ;  /* 0x00000007000a7202 */ /* 0x000fca0000000f00 */
        /* <DEDUP_REMOVED lines=9> */
[----:B------:R-:W-:-:S04]  /*0a40*/  IMAD R19, R18, R19, R20 ;  /* 0x0000001312137224 */ /* 0x000fc800078e0214 */
[----:B------:R-:W-:Y:S02]  /*0a50*/  IMAD.IADD R7, R7, 0x1, R19 ;  /* 0x0000000107077824 */ /* 0x000fe400078e0213 */
[----:B------:R-:W-:-:S04]  /*0a60*/  IMAD.WIDE.U32 R18, R6, 0x5, RZ ;  /* 0x0000000506127825 */ /* 0x000fc800078e00ff */
[----:B------:R-:W-:-:S04]  /*0a70*/  IMAD.WIDE.U32 R10, R7, 0x5, RZ ;  /* 0x00000005070a7825 */ /* 0x000fc800078e00ff */
[----:B------:R-:W-:-:S04]  /*0a80*/  IMAD.WIDE.U32 R10, P1, R6, 0x2, R10 ;  /* 0x00000002060a7825 */ /* 0x000fc8000782000a */
[----:B------:R-:W-:Y:S01]  /*0a90*/  IMAD.MOV.U32 R20, RZ, RZ, R11 ;  /* 0x000000ffff147224 */ /* 0x000fe200078e000b */
[----:B------:R-:W-:Y:S02]  /*0aa0*/  IADD3.X R21, PT, PT, RZ, RZ, RZ, P1, !PT ;  /* 0x000000ffff157210 */ /* 0x000fe40000ffe4ff */
[----:B------:R-:W-:-:S05]  /*0ab0*/  IADD3 RZ, P1, PT, R19, R10, RZ ;  /* 0x0000000a13ff7210 */ /* 0x000fca0007f3e0ff */
        /* <DEDUP_REMOVED lines=13> */
.L_x_259:
[----:B------:R-:W-:Y:S05]  /*0b90*/  BSYNC.RECONVERGENT B3 ;  /* 0x0000000000037941 */ /* 0x000fea0003800200 */
.L_x_258:
[----:B------:R-:W-:Y:S01]  /*0ba0*/  ISETP.GT.U32.AND.EX P0, PT, R17, RZ, PT, P0 ;  /* 0x000000ff1100720c */ /* 0x000fe20003f04100 */
[----:B------:R-:W-:Y:S01]  /*0bb0*/  IMAD.MOV.U32 R21, RZ, RZ, R4 ;  /* 0x000000ffff157224 */ /* 0x000fe200078e0004 */
[--C-:B------:R-:W-:Y:S02]  /*0bc0*/  SHF.R.U64 R16, R16, 0x1, R17.reuse ;  /* 0x0000000110107819 */ /* 0x100fe40000001211 */
[----:B------:R-:W-:Y:S02]  /*0bd0*/  SHF.R.U32.HI R17, RZ, 0x1, R17 ;  /* 0x00000001ff117819 */ /* 0x000fe40000011611 */
[----:B------:R-:W-:-:S07]  /*0be0*/  IADD3 R18, PT, PT, R5, -R9, R8 ;  /* 0x8000000905127210 */ /* 0x000fce0007ffe008 */
[----:B------:R-:W-:Y:S05]  /*0bf0*/  @P0 BRA `(.L_x_260) ;  /* 0xfffffffc00340947 */ /* 0x000fea000383ffff */
[----:B------:R-:W-:Y:S05]  /*0c00*/  BSYNC.RECONVERGENT B2 ;  /* 0x0000000000027941 */ /* 0x000fea0003800200 */
.L_x_257:
[----:B------:R-:W-:-:S05]  /*0c10*/  IMAD.HI.U32 R4, R19, 0x3, RZ ;  /* 0x0000000313047827 */ /* 0x000fca00078e00ff */
[----:B------:R-:W-:-:S04]  /*0c20*/  IADD3 R5, PT, PT, -R4, R19, RZ ;  /* 0x0000001304057210 */ /* 0x000fc80007ffe1ff */
[----:B------:R-:W-:-:S04]  /*0c30*/  LEA.HI R5, R5, R4, RZ, 0x1f ;  /* 0x0000000405057211 */ /* 0x000fc800078ff8ff */
[----:B------:R-:W-:-:S05]  /*0c40*/  SHF.R.U32.HI R4, RZ, 0x1e, R5 ;  /* 0x0000001eff047819 */ /* 0x000fca0000011605 */
[----:B------:R-:W-:-:S07]  /*0c50*/  IMAD R19, R4, -0x7fffffff, R19 ;  /* 0x8000000104137824 */ /* 0x000fce00078e0213 */
.L_x_256:
[----:B------:R-:W-:Y:S05]  /*0c60*/  BSYNC.RECONVERGENT B1 ;  /* 0x0000000000017941 */ /* 0x000fea0003800200 */
.L_x_255:
        /* <DEDUP_REMOVED lines=24> */
.L_x_254:
[----:B------:R-:W-:Y:S05]  /*0df0*/  BSYNC.RECONVERGENT B0 ;  /* 0x0000000000007941 */ /* 0x000fea0003800200 */
.L_x_253:
[----:B------:R-:W-:Y:S05]  /*0e00*/  @P2 BRA `(.L_x_261) ;  /* 0xfffffff800642947 */ /* 0x000fea000383ffff */
[----:B------:R-:W-:Y:S05]  /*0e10*/  EXIT ;  /* 0x000000000000794d */ /* 0x000fea0003800000 */
.L_x_262:
        /* <DEDUP_REMOVED lines=14> */
.L_x_273:


//--------------------- .text._ZN3cub18CUB_300001_SM_10006detail8for_each13static_kernelINS2_12policy_hub_t12policy_500_tEmN6thrust24THRUST_300001_SM_1000_NS8cuda_cub20__uninitialized_fill7functorINS7_10device_ptrI6float2EESC_EEEEvT0_T1_ --------------------------
	.section	.text._ZN3cub18CUB_300001_SM_10006detail8for_each13static_kernelINS2_12policy_hub_t12policy_500_tEmN6thrust24THRUST_300001_SM_1000_NS8cuda_cub20__uninitialized_fill7functorINS7_10device_ptrI6float2EESC_EEEEvT0_T1_,"ax",@progbits
	.align	128
        .global         _ZN3cub18CUB_300001_SM_10006detail8for_each13static_kernelINS2_12policy_hub_t12policy_500_tEmN6thrust24THRUST_300001_SM_1000_NS8cuda_cub20__uninitialized_fill7functorINS7_10device_ptrI6float2EESC_EEEEvT0_T1_
        .type           _ZN3cub18CUB_300001_SM_10006detail8for_each13static_kernelINS2_12policy_hub_t12policy_500_tEmN6thrust24THRUST_300001_SM_1000_NS8cuda_cub20__uninitialized_fill7functorINS7_10device_ptrI6float2EESC_EEEEvT0_T1_,@function
        .size           _ZN3cub18CUB_300001_SM_10006detail8for_each13static_kernelINS2_12policy_hub_t12policy_500_tEmN6thrust24THRUST_300001_SM_1000_NS8cuda_cub20__uninitialized_fill7functorINS7_10device_ptrI6float2EESC_EEEEvT0_T1_,(.L_x_274 - _ZN3cub18CUB_300001_SM_10006detail8for_each13static_kernelINS2_12policy_hub_t12policy_500_tEmN6thrust24THRUST_300001_SM_1000_NS8cuda_cub20__uninitialized_fill7functorINS7_10device_ptrI6float2EESC_EEEEvT0_T1_)
        .other          _ZN3cub18CUB_300001_SM_10006detail8for_each13static_kernelINS2_12policy_hub_t12policy_500_tEmN6thrust24THRUST_300001_SM_1000_NS8cuda_cub20__uninitialized_fill7functorINS7_10device_ptrI6float2EESC_EEEEvT0_T1_,@"STO_CUDA_ENTRY STV_DEFAULT"
_ZN3cub18CUB_300001_SM_10006detail8for_each13static_kernelINS2_12policy_hub_t12policy_500_tEmN6thrust24THRUST_300001_SM_1000_NS8cuda_cub20__uninitialized_fill7functorINS7_10device_ptrI6float2EESC_EEEEvT0_T1_:
.text._ZN3cub18CUB_300001_SM_10006detail8for_each13static_kernelINS2_12policy_hub_t12policy_500_tEmN6thrust24THRUST_300001_SM_1000_NS8cuda_cub20__uninitialized_fill7functorINS7_10device_ptrI6float2EESC_EEEEvT0_T1_:
[----:B------:R-:W-:Y:S08]  /*0000*/  LDC R1, c[0x0][0x37c] ;  /* 0x0000df00ff017b82 */ /* 0x000ff00000000800 */
[----:B------:R-:W0:Y:S01]  /*0010*/  S2UR UR4, SR_CTAID.X ;  /* 0x00000000000479c3 */ /* 0x000e220000002500 */
[----:B------:R-:W1:Y:S01]  /*0020*/  LDCU.64 UR6, c[0x0][0x380] ;  /* 0x00007000ff0677ac */ /* 0x000e620008000a00 */
[----:B------:R-:W2:Y:S01]  /*0030*/  LDCU.64 UR8, c[0x0][0x358] ;  /* 0x00006b00ff0877ac */ /* 0x000ea20008000a00 */
[----:B0-----:R-:W-:-:S04]  /*0040*/  UIMAD.WIDE.U32 UR4, UR4, 0x200, URZ ;  /* 0x00000200040478a5 */ /* 0x001fc8000f8e00ff */
[----:B-1----:R-:W-:-:S04]  /*0050*/  UIADD3 UR6, UP0, UPT, -UR4, UR6, URZ ;  /* 0x0000000604067290 */ /* 0x002fc8000ff1e1ff */
[----:B------:R-:W-:Y:S02]  /*0060*/  UIADD3.X UR7, UPT, UPT, ~UR5, UR7, URZ, UP0, !UPT ;  /* 0x0000000705077290 */ /* 0x000fe400087fe5ff */
[----:B------:R-:W-:-:S04]  /*0070*/  UISETP.GE.U32.AND UP0, UPT, UR6, 0x200, UPT ;  /* 0x000002000600788c */ /* 0x000fc8000bf06070 */
[----:B------:R-:W-:-:S09]  /*0080*/  UISETP.GE.U32.AND.EX UP0, UPT, UR7, URZ, UPT, UP0 ;  /* 0x000000ff0700728c */ /* 0x000fd2000bf06100 */
[----:B--2---:R-:W-:Y:S05]  /*0090*/  BRA.U !UP0, `(.L_x_263) ;  /* 0x0000000108287547 */ /* 0x004fea000b800000 */
[----:B------:R-:W0:Y:S01]  /*00a0*/  S2R R0, SR_TID.X ;  /* 0x0000000000007919 */ /* 0x000e220000002100 */
[----:B------:R-:W1:Y:S01]  /*00b0*/  LDCU.64 UR6, c[0x0][0x388] ;  /* 0x00007100ff0677ac */ /* 0x000e620008000a00 */
[----:B------:R-:W2:Y:S01]  /*00c0*/  LDC.64 R4, c[0x0][0x390] ;  /* 0x0000e400ff047b82 */ /* 0x000ea20000000a00 */
[----:B0-----:R-:W-:-:S05]  /*00d0*/  IADD3 R0, P0, PT, R0, UR4, RZ ;  /* 0x0000000400007c10 */ /* 0x001fca000ff1e0ff */
[----:B------:R-:W-:Y:S01]  /*00e0*/  IMAD.X R3, RZ, RZ, UR5, P0 ;  /* 0x00000005ff037e24 */ /* 0x000fe200080e06ff */
[----:B-1----:R-:W-:-:S04]  /*00f0*/  LEA R2, P0, R0, UR6, 0x3 ;  /* 0x0000000600027c11 */ /* 0x002fc8000f8018ff */
[----:B------:R-:W-:-:S05]  /*0100*/  LEA.HI.X R3, R0, UR7, R3, 0x3, P0 ;  /* 0x0000000700037c11 */ /* 0x000fca00080f1c03 */
[----:B--2---:R-:W-:Y:S04]  /*0110*/  STG.E.64 desc[UR8][R2.64], R4 ;  /* 0x0000000402007986 */ /* 0x004fe8000c101b08 */
[----:B------:R-:W-:Y:S01]  /*0120*/  STG.E.64 desc[UR8][R2.64+0x800], R4 ;  /* 0x0008000402007986 */ /* 0x000fe2000c101b08 */
[----:B------:R-:W-:Y:S05]  /*0130*/  EXIT ;  /* 0x000000000000794d */ /* 0x000fea0003800000 */
.L_x_263:
[----:B------:R-:W0:Y:S01]  /*0140*/  S2R R0, SR_TID.X ;  /* 0x0000000000007919 */ /* 0x000e220000002100 */
[----:B------:R-:W-:Y:S01]  /*0150*/  IMAD.U32 R2, RZ, RZ, UR7 ;  /* 0x00000007ff027e24 */ /* 0x000fe2000f8e00ff */
[----:B------:R-:W1:Y:S01]  /*0160*/  LDCU.64 UR10, c[0x0][0x388] ;  /* 0x00007100ff0a77ac */ /* 0x000e620008000a00 */
[----:B------:R-:W-:Y:S01]  /*0170*/  IMAD.U32 R6, RZ, RZ, UR7 ;  /* 0x00000007ff067e24 */ /* 0x000fe2000f8e00ff */
[----:B0-----:R-:W-:-:S04]  /*0180*/  ISETP.LT.U32.AND P0, PT, R0, UR6, PT ;  /* 0x0000000600007c0c */ /* 0x001fc8000bf01070 */
[----:B------:R-:W-:Y:S01]  /*0190*/  ISETP.GT.U32.AND.EX P0, PT, R2, RZ, PT, P0 ;  /* 0x000000ff0200720c */ /* 0x000fe20003f04100 */
[C---:B------:R-:W-:Y:S01]  /*01a0*/  VIADD R2, R0.reuse, 0x100 ;  /* 0x0000010000027836 */ /* 0x040fe20000000000 */
[----:B------:R-:W-:-:S04]  /*01b0*/  IADD3 R0, P2, PT, R0, UR4, RZ ;  /* 0x0000000400007c10 */ /* 0x000fc8000ff5e0ff */
[----:B------:R-:W-:Y:S01]  /*01c0*/  ISETP.LT.U32.AND P1, PT, R2, UR6, PT ;  /* 0x0000000602007c0c */ /* 0x000fe2000bf21070 */
[----:B------:R-:W-:Y:S01]  /*01d0*/  IMAD.X R3, RZ, RZ, UR5, P2 ;  /* 0x00000005ff037e24 */ /* 0x000fe200090e06ff */
[----:B-1----:R-:W-:Y:S02]  /*01e0*/  LEA R2, P2, R0, UR10, 0x3 ;  /* 0x0000000a00027c11 */ /* 0x002fe4000f8418ff */
[----:B------:R-:W-:Y:S02]  /*01f0*/  ISETP.GT.U32.AND.EX P1, PT, R6, RZ, PT, P1 ;  /* 0x000000ff0600720c */ /* 0x000fe40003f24110 */
[----:B------:R-:W-:Y:S01]  /*0200*/  LEA.HI.X R3, R0, UR11, R3, 0x3, P2 ;  /* 0x0000000b00037c11 */ /* 0x000fe200090f1c03 */
[----:B------:R-:W0:Y:S04]  /*0210*/  @P0 LDC.64 R4, c[0x0][0x390] ;  /* 0x0000e400ff040b82 */ /* 0x000e280000000a00 */
[----:B0-----:R0:W-:Y:S06]  /*0220*/  @P0 STG.E.64 desc[UR8][R2.64], R4 ;  /* 0x0000000402000986 */ /* 0x0011ec000c101b08 */
[----:B------:R-:W-:Y:S05]  /*0230*/  @!P1 EXIT ;  /* 0x000000000000994d */ /* 0x000fea0003800000 */
[----:B0-----:R-:W0:Y:S02]  /*0240*/  LDC.64 R4, c[0x0][0x390] ;  /* 0x0000e400ff047b82 */ /* 0x001e240000000a00 */
[----:B0-----:R-:W-:Y:S01]  /*0250*/  STG.E.64 desc[UR8][R2.64+0x800], R4 ;  /* 0x0008000402007986 */ /* 0x001fe2000c101b08 */
[----:B------:R-:W-:Y:S05]  /*0260*/  EXIT ;  /* 0x000000000000794d */ /* 0x000fea0003800000 */
.L_x_264:
        /* <DEDUP_REMOVED lines=9> */
.L_x_274:


//--------------------- .text._ZN3cub18CUB_300001_SM_10006detail11EmptyKernelIvEEvv --------------------------
	.section	.text._ZN3cub18CUB_300001_SM_10006detail11EmptyKernelIvEEvv,"ax",@progbits
	.align	128
        .global         _ZN3cub18CUB_300001_SM_10006detail11EmptyKernelIvEEvv
        .type           _ZN3cub18CUB_300001_SM_10006detail11EmptyKernelIvEEvv,@function
        .size           _ZN3cub18CUB_300001_SM_10006detail11EmptyKernelIvEEvv,(.L_x_275 - _ZN3cub18CUB_300001_SM_10006detail11EmptyKernelIvEEvv)
        .other          _ZN3cub18CUB_300001_SM_10006detail11EmptyKernelIvEEvv,@"STO_CUDA_ENTRY STV_DEFAULT"
_ZN3cub18CUB_300001_SM_10006detail11EmptyKernelIvEEvv:
.text._ZN3cub18CUB_300001_SM_10006detail11EmptyKernelIvEEvv:
[----:B------:R-:W-:Y:S01]  /*0000*/  LDC R1, c[0x0][0x37c] ;  /* 0x0000df00ff017b82 */ /* 0x000fe20000000800 */
[----:B------:R-:W-:Y:S05]  /*0010*/  EXIT ;  /* 0x000000000000794d */ /* 0x000fea0003800000 */
.L_x_265:
        /* <DEDUP_REMOVED lines=14> */
.L_x_275:


//--------------------- .nv.shared._ZN3cub18CUB_300001_SM_10006detail6reduce28DeviceReduceSingleTileKernelINS2_10policy_hubIiyN4cuda3std3__44plusIiEEE10Policy1000EPiSC_iS9_iiNS7_10__identityEEEvT0_T1_T2_T3_T4_T6_ --------------------------
	.section	.nv.shared._ZN3cub18CUB_300001_SM_10006detail6reduce28DeviceReduceSingleTileKernelINS2_10policy_hubIiyN4cuda3std3__44plusIiEEE10Policy1000EPiSC_iS9_iiNS7_10__identityEEEvT0_T1_T2_T3_T4_T6_,"aw",@nobits
	.sectionflags	@""
	.align	4
.nv.shared._ZN3cub18CUB_300001_SM_10006detail6reduce28DeviceReduceSingleTileKernelINS2_10policy_hubIiyN4cuda3std3__44plusIiEEE10Policy1000EPiSC_iS9_iiNS7_10__identityEEEvT0_T1_T2_T3_T4_T6_:
	.zero		1068


//--------------------- .nv.shared.reserved.0     --------------------------
	.section	.nv.shared.reserved.0,"aw",@nobits
	.weak		__nv_reservedSMEM_offset_0_alias
	.size		__nv_reservedSMEM_offset_0_alias, 0, 64
	.other		__nv_reservedSMEM_offset_0_alias,@"STO_CUDA_RESERVED_SHARED STV_DEFAULT"
__nv_reservedSMEM_offset_0_alias:
	.zero		0
	.zero		64


//--------------------- .nv.global                --------------------------
	.section	.nv.global,"aw",@nobits
.nv.global:
	.type		_ZN30_INTERNAL_05dd2fd7_4_k_cu_main6thrust24THRUST_300001_SM_1000_NS3seqE,@object
	.size		_ZN30_INTERNAL_05dd2fd7_4_k_cu_main6thrust24THRUST_300001_SM_1000_NS3seqE,(_ZN30_INTERNAL_05dd2fd7_4_k_cu_main4cuda3std3__48in_placeE - _ZN30_INTERNAL_05dd2fd7_4_k_cu_main6thrust24THRUST_300001_SM_1000_NS3seqE)
_ZN30_INTERNAL_05dd2fd7_4_k_cu_main6thrust24THRUST_300001_SM_1000_NS3seqE:
	.zero		1
	.type		_ZN30_INTERNAL_05dd2fd7_4_k_cu_main4cuda3std3__48in_placeE,@object
	.size		_ZN30_INTERNAL_05dd2fd7_4_k_cu_main4cuda3std3__48in_placeE,(_ZN30_INTERNAL_05dd2fd7_4_k_cu_main4cuda3std6ranges3__45__cpo4sizeE - _ZN30_INTERNAL_05dd2fd7_4_k_cu_main4cuda3std3__48in_placeE)
_ZN30_INTERNAL_05dd2fd7_4_k_cu_main4cuda3std3__48in_placeE:
	.zero		1
	.type		_ZN30_INTERNAL_05dd2fd7_4_k_cu_main4cuda3std6ranges3__45__cpo4sizeE,@object
	.size		_ZN30_INTERNAL_05dd2fd7_4_k_cu_main4cuda3std6ranges3__45__cpo4sizeE,(_ZN30_INTERNAL_05dd2fd7_4_k_cu_main6thrust24THRUST_300001_SM_1000_NS12placeholders2_3E - _ZN30_INTERNAL_05dd2fd7_4_k_cu_main4cuda3std6ranges3__45__cpo4sizeE)
_ZN30_INTERNAL_05dd2fd7_4_k_cu_main4cuda3std6ranges3__45__cpo4sizeE:
	.zero		1
	.type		_ZN30_INTERNAL_05dd2fd7_4_k_cu_main6thrust24THRUST_300001_SM_1000_NS12placeholders2_3E,@object
	.size		_ZN30_INTERNAL_05dd2fd7_4_k_cu_main6thrust24THRUST_300001_SM_1000_NS12placeholders2_3E,(_ZN30_INTERNAL_05dd2fd7_4_k_cu_main4cuda3std3__45__cpo6cbeginE - _ZN30_INTERNAL_05dd2fd7_4_k_cu_main6thrust24THRUST_300001_SM_1000_NS12placeholders2_3E)
_ZN30_INTERNAL_05dd2fd7_4_k_cu_main6thrust24THRUST_300001_SM_1000_NS12placeholders2_3E:
	.zero		1
	.type		_ZN30_INTERNAL_05dd2fd7_4_k_cu_main4cuda3std3__45__cpo6cbeginE,@object
	.size		_ZN30_INTERNAL_05dd2fd7_4_k_cu_main4cuda3std3__45__cpo6cbeginE,(_ZN30_INTERNAL_05dd2fd7_4_k_cu_main4cuda3std6ranges3__45__cpo6cbeginE - _ZN30_INTERNAL_05dd2fd7_4_k_cu_main4cuda3std3__45__cpo6cbeginE)
_ZN30_INTERNAL_05dd2fd7_4_k_cu_main4cuda3std3__45__cpo6cbeginE:
	.zero		1
	.type		_ZN30_INTERNAL_05dd2fd7_4_k_cu_main4cuda3std6ranges3__45__cpo6cbeginE,@object
	.size		_ZN30_INTERNAL_05dd2fd7_4_k_cu_main4cuda3std6ranges3__45__cpo6cbeginE,(_ZN30_INTERNAL_05dd2fd7_4_k_cu_main6thrust24THRUST_300001_SM_1000_NS12placeholders2_7E - _ZN30_INTERNAL_05dd2fd7_4_k_cu_main4cuda3std6ranges3__45__cpo6cbeginE)
_ZN30_INTERNAL_05dd2fd7_4_k_cu_main4cuda3std6ranges3__45__cpo6cbeginE:
	.zero		1
	.type		_ZN30_INTERNAL_05dd2fd7_4_k_cu_main6thrust24THRUST_300001_SM_1000_NS12placeholders2_7E,@object
	.size		_ZN30_INTERNAL_05dd2fd7_4_k_cu_main6thrust24THRUST_300001_SM_1000_NS12placeholders2_7E,(_ZN30_INTERNAL_05dd2fd7_4_k_cu_main4cuda3std3__45__cpo7crbeginE - _ZN30_INTERNAL_05dd2fd7_4_k_cu_main6thrust24THRUST_300001_SM_1000_NS12placeholders2_7E)
_ZN30_INTERNAL_05dd2fd7_4_k_cu_main6thrust24THRUST_300001_SM_1000_NS12placeholders2_7E:
	.zero		1
	.type		_ZN30_INTERNAL_05dd2fd7_4_k_cu_main4cuda3std3__45__cpo7crbeginE,@object
	.size		_ZN30_INTERNAL_05dd2fd7_4_k_cu_main4cuda3std3__45__cpo7crbeginE,(_ZN30_INTERNAL_05dd2fd7_4_k_cu_main4cuda3std6ranges3__45__cpo4nextE - _ZN30_INTERNAL_05dd2fd7_4_k_cu_main4cuda3std3__45__cpo7crbeginE)
_ZN30_INTERNAL_05dd2fd7_4_k_cu_main4cuda3std3__45__cpo7crbeginE:
	.zero		1
	.type		_ZN30_INTERNAL_05dd2fd7_4_k_cu_main4cuda3std6ranges3__45__cpo4nextE,@object
	.size		_ZN30_INTERNAL_05dd2fd7_4_k_cu_main4cuda3std6ranges3__45__cpo4nextE,(_ZN30_INTERNAL_05dd2fd7_4_k_cu_main4cuda3std6ranges3__45__cpo4swapE - _ZN30_INTERNAL_05dd2fd7_4_k_cu_main4cuda3std6ranges3__45__cpo4nextE)
_ZN30_INTERNAL_05dd2fd7_4_k_cu_main4cuda3std6ranges3__45__cpo4nextE:
	.zero		1
	.type		_ZN30_INTERNAL_05dd2fd7_4_k_cu_main4cuda3std6ranges3__45__cpo4swapE,@object
	.size		_ZN30_INTERNAL_05dd2fd7_4_k_cu_main4cuda3std6ranges3__45__cpo4swapE,(_ZN30_INTERNAL_05dd2fd7_4_k_cu_main6thrust24THRUST_300001_SM_1000_NS8cuda_cub10par_nosyncE - _ZN30_INTERNAL_05dd2fd7_4_k_cu_main4cuda3std6ranges3__45__cpo4swapE)
_ZN30_INTERNAL_05dd2fd7_4_k_cu_main4cuda3std6ranges3__45__cpo4swapE:
	.zero		1
	.type		_ZN30_INTERNAL_05dd2fd7_4_k_cu_main6thrust24THRUST_300001_SM_1000_NS8cuda_cub10par_nosyncE,@object
	.size		_ZN30_INTERNAL_05dd2fd7_4_k_cu_main6thrust24THRUST_300001_SM_1000_NS8cuda_cub10par_nosyncE,(_ZN30_INTERNAL_05dd2fd7_4_k_cu_main6thrust24THRUST_300001_SM_1000_NS12placeholders2_9E - _ZN30_INTERNAL_05dd2fd7_4_k_cu_main6thrust24THRUST_300001_SM_1000_NS8cuda_cub10par_nosyncE)
_ZN30_INTERNAL_05dd2fd7_4_k_cu_main6thrust24THRUST_300001_SM_1000_NS8cuda_cub10par_nosyncE:
	.zero		1
	.type		_ZN30_INTERNAL_05dd2fd7_4_k_cu_main6thrust24THRUST_300001_SM_1000_NS12placeholders2_9E,@object
	.size		_ZN30_INTERNAL_05dd2fd7_4_k_cu_main6thrust24THRUST_300001_SM_1000_NS12placeholders2_9E,(_ZN30_INTERNAL_05dd2fd7_4_k_cu_main4cuda3std3__432_GLOBAL__N__05dd2fd7_4_k_cu_main6ignoreE - _ZN30_INTERNAL_05dd2fd7_4_k_cu_main6thrust24THRUST_300001_SM_1000_NS12placeholders2_9E)
_ZN30_INTERNAL_05dd2fd7_4_k_cu_main6thrust24THRUST_300001_SM_1000_NS12placeholders2_9E:
	.zero		1
	.type		_ZN30_INTERNAL_05dd2fd7_4_k_cu_main4cuda3std3__432_GLOBAL__N__05dd2fd7_4_k_cu_main6ignoreE,@object
	.size		_ZN30_INTERNAL_05dd2fd7_4_k_cu_main4cuda3std3__432_GLOBAL__N__05dd2fd7_4_k_cu_main6ignoreE,(_ZN30_INTERNAL_05dd2fd7_4_k_cu_main4cuda3std6ranges3__45__cpo4dataE - _ZN30_INTERNAL_05dd2fd7_4_k_cu_main4cuda3std3__432_GLOBAL__N__05dd2fd7_4_k_cu_main6ignoreE)
_ZN30_INTERNAL_05dd2fd7_4_k_cu_main4cuda3std3__432_GLOBAL__N__05dd2fd7_4_k_cu_main6ignoreE:
	.zero		1
	.type		_ZN30_INTERNAL_05dd2fd7_4_k_cu_main4cuda3std6ranges3__45__cpo4dataE,@object
	.size		_ZN30_INTERNAL_05dd2fd7_4_k_cu_main4cuda3std6ranges3__45__cpo4dataE,(_ZN30_INTERNAL_05dd2fd7_4_k_cu_main6thrust24THRUST_300001_SM_1000_NS12placeholders2_1E - _ZN30_INTERNAL_05dd2fd7_4_k_cu_main4cuda3std6ranges3__45__cpo4dataE)
_ZN30_INTERNAL_05dd2fd7_4_k_cu_main4cuda3std6ranges3__45__cpo4dataE:
	.zero		1
	.type		_ZN30_INTERNAL_05dd2fd7_4_k_cu_main6thrust24THRUST_300001_SM_1000_NS12placeholders2_1E,@object
	.size		_ZN30_INTERNAL_05dd2fd7_4_k_cu_main6thrust24THRUST_300001_SM_1000_NS12placeholders2_1E,(_ZN30_INTERNAL_05dd2fd7_4_k_cu_main4cuda3std3__45__cpo5beginE - _ZN30_INTERNAL_05dd2fd7_4_k_cu_main6thrust24THRUST_300001_SM_1000_NS12placeholders2_1E)
_ZN30_INTERNAL_05dd2fd7_4_k_cu_main6thrust24THRUST_300001_SM_1000_NS12placeholders2_1E:
	.zero		1
	.type		_ZN30_INTERNAL_05dd2fd7_4_k_cu_main4cuda3std3__45__cpo5beginE,@object
	.size		_ZN30_INTERNAL_05dd2fd7_4_k_cu_main4cuda3std3__45__cpo5beginE,(_ZN30_INTERNAL_05dd2fd7_4_k_cu_main4cuda3std6ranges3__45__cpo5beginE - _ZN30_INTERNAL_05dd2fd7_4_k_cu_main4cuda3std3__45__cpo5beginE)
_ZN30_INTERNAL_05dd2fd7_4_k_cu_main4cuda3std3__45__cpo5beginE:
	.zero		1
	.type		_ZN30_INTERNAL_05dd2fd7_4_k_cu_main4cuda3std6ranges3__45__cpo5beginE,@object
	.size		_ZN30_INTERNAL_05dd2fd7_4_k_cu_main4cuda3std6ranges3__45__cpo5beginE,(_ZN30_INTERNAL_05dd2fd7_4_k_cu_main6thrust24THRUST_300001_SM_1000_NS12placeholders2_5E - _ZN30_INTERNAL_05dd2fd7_4_k_cu_main4cuda3std6ranges3__45__cpo5beginE)
_ZN30_INTERNAL_05dd2fd7_4_k_cu_main4cuda3std6ranges3__45__cpo5beginE:
	.zero		1
	.type		_ZN30_INTERNAL_05dd2fd7_4_k_cu_main6thrust24THRUST_300001_SM_1000_NS12placeholders2_5E,@object
	.size		_ZN30_INTERNAL_05dd2fd7_4_k_cu_main6thrust24THRUST_300001_SM_1000_NS12placeholders2_5E,(_ZN30_INTERNAL_05dd2fd7_4_k_cu_main4cuda3std3__45__cpo6rbeginE - _ZN30_INTERNAL_05dd2fd7_4_k_cu_main6thrust24THRUST_300001_SM_1000_NS12placeholders2_5E)
_ZN30_INTERNAL_05dd2fd7_4_k_cu_main6thrust24THRUST_300001_SM_1000_NS12placeholders2_5E:
	.zero		1
	.type		_ZN30_INTERNAL_05dd2fd7_4_k_cu_main4cuda3std3__45__cpo6rbeginE,@object
	.size		_ZN30_INTERNAL_05dd2fd7_4_k_cu_main4cuda3std3__45__cpo6rbeginE,(_ZN30_INTERNAL_05dd2fd7_4_k_cu_main4cuda3std6ranges3__45__cpo7advanceE - _ZN30_INTERNAL_05dd2fd7_4_k_cu_main4cuda3std3__45__cpo6rbeginE)
_ZN30_INTERNAL_05dd2fd7_4_k_cu_main4cuda3std3__45__cpo6rbeginE:
	.zero		1
	.type		_ZN30_INTERNAL_05dd2fd7_4_k_cu_main4cuda3std6ranges3__45__cpo7advanceE,@object
	.size		_ZN30_INTERNAL_05dd2fd7_4_k_cu_main4cuda3std6ranges3__45__cpo7advanceE,(_ZN30_INTERNAL_05dd2fd7_4_k_cu_main4cuda3std3__47nulloptE - _ZN30_INTERNAL_05dd2fd7_4_k_cu_main4cuda3std6ranges3__45__cpo7advanceE)
_ZN30_INTERNAL_05dd2fd7_4_k_cu_main4cuda3std6ranges3__45__cpo7advanceE:
	.zero		1
	.type		_ZN30_INTERNAL_05dd2fd7_4_k_cu_main4cuda3std3__47nulloptE,@object
	.size		_ZN30_INTERNAL_05dd2fd7_4_k_cu_main4cuda3std3__47nulloptE,(_ZN30_INTERNAL_05dd2fd7_4_k_cu_main4cuda3std6ranges3__45__cpo8distanceE - _ZN30_INTERNAL_05dd2fd7_4_k_cu_main4cuda3std3__47nulloptE)
_ZN30_INTERNAL_05dd2fd7_4_k_cu_main4cuda3std3__47nulloptE:
	.zero		1
	.type		_ZN30_INTERNAL_05dd2fd7_4_k_cu_main4cuda3std6ranges3__45__cpo8distanceE,@object
	.size		_ZN30_INTERNAL_05dd2fd7_4_k_cu_main4cuda3std6ranges3__45__cpo8distanceE,(_ZN30_INTERNAL_05dd2fd7_4_k_cu_main6thrust24THRUST_300001_SM_1000_NS12placeholders3_10E - _ZN30_INTERNAL_05dd2fd7_4_k_cu_main4cuda3std6ranges3__45__cpo8distanceE)
_ZN30_INTERNAL_05dd2fd7_4_k_cu_main4cuda3std6ranges3__45__cpo8distanceE:
	.zero		1
	.type		_ZN30_INTERNAL_05dd2fd7_4_k_cu_main6thrust24THRUST_300001_SM_1000_NS12placeholders3_10E,@object
	.size		_ZN30_INTERNAL_05dd2fd7_4_k_cu_main6thrust24THRUST_300001_SM_1000_NS12placeholders3_10E,(_ZN30_INTERNAL_05dd2fd7_4_k_cu_main4cuda3std3__419piecewise_constructE - _ZN30_INTERNAL_05dd2fd7_4_k_cu_main6thrust24THRUST_300001_SM_1000_NS12placeholders3_10E)
_ZN30_INTERNAL_05dd2fd7_4_k_cu_main6thrust24THRUST_300001_SM_1000_NS12placeholders3_10E:
	.zero		1
	.type		_ZN30_INTERNAL_05dd2fd7_4_k_cu_main4cuda3std3__419piecewise_constructE,@object
	.size		_ZN30_INTERNAL_05dd2fd7_4_k_cu_main4cuda3std3__419piecewise_constructE,(_ZN30_INTERNAL_05dd2fd7_4_k_cu_main4cuda3std6ranges3__45__cpo5cdataE - _ZN30_INTERNAL_05dd2fd7_4_k_cu_main4cuda3std3__419piecewise_constructE)
_ZN30_INTERNAL_05dd2fd7_4_k_cu_main4cuda3std3__419piecewise_constructE:
	.zero		1
	.type		_ZN30_INTERNAL_05dd2fd7_4_k_cu_main4cuda3std6ranges3__45__cpo5cdataE,@object
	.size		_ZN30_INTERNAL_05dd2fd7_4_k_cu_main4cuda3std6ranges3__45__cpo5cdataE,(_ZN30_INTERNAL_05dd2fd7_4_k_cu_main6thrust24THRUST_300001_SM_1000_NS12placeholders2_2E - _ZN30_INTERNAL_05dd2fd7_4_k_cu_main4cuda3std6ranges3__45__cpo5cdataE)
_ZN30_INTERNAL_05dd2fd7_4_k_cu_main4cuda3std6ranges3__45__cpo5cdataE:
	.zero		1
	.type		_ZN30_INTERNAL_05dd2fd7_4_k_cu_main6thrust24THRUST_300001_SM_1000_NS12placeholders2_2E,@object
	.size		_ZN30_INTERNAL_05dd2fd7_4_k_cu_main6thrust24THRUST_300001_SM_1000_NS12placeholders2_2E,(_ZN30_INTERNAL_05dd2fd7_4_k_cu_main4cuda3std3__45__cpo3endE - _ZN30_INTERNAL_05dd2fd7_4_k_cu_main6thrust24THRUST_300001_SM_1000_NS12placeholders2_2E)
_ZN30_INTERNAL_05dd2fd7_4_k_cu_main6thrust24THRUST_300001_SM_1000_NS12placeholders2_2E:
	.zero		1
	.type		_ZN30_INTERNAL_05dd2fd7_4_k_cu_main4cuda3std3__45__cpo3endE,@object
	.size		_ZN30_INTERNAL_05dd2fd7_4_k_cu_main4cuda3std3__45__cpo3endE,(_ZN30_INTERNAL_05dd2fd7_4_k_cu_main4cuda3std6ranges3__45__cpo3endE - _ZN30_INTERNAL_05dd2fd7_4_k_cu_main4cuda3std3__45__cpo3endE)
_ZN30_INTERNAL_05dd2fd7_4_k_cu_main4cuda3std3__45__cpo3endE:
	.zero		1
	.type		_ZN30_INTERNAL_05dd2fd7_4_k_cu_main4cuda3std6ranges3__45__cpo3endE,@object
	.size		_ZN30_INTERNAL_05dd2fd7_4_k_cu_main4cuda3std6ranges3__45__cpo3endE,(_ZN30_INTERNAL_05dd2fd7_4_k_cu_main6thrust24THRUST_300001_SM_1000_NS12placeholders2_6E - _ZN30_INTERNAL_05dd2fd7_4_k_cu_main4cuda3std6ranges3__45__cpo3endE)
_ZN30_INTERNAL_05dd2fd7_4_k_cu_main4cuda3std6ranges3__45__cpo3endE:
	.zero		1
	.type		_ZN30_INTERNAL_05dd2fd7_4_k_cu_main6thrust24THRUST_300001_SM_1000_NS12placeholders2_6E,@object
	.size		_ZN30_INTERNAL_05dd2fd7_4_k_cu_main6thrust24THRUST_300001_SM_1000_NS12placeholders2_6E,(_ZN30_INTERNAL_05dd2fd7_4_k_cu_main4cuda3std3__45__cpo4rendE - _ZN30_INTERNAL_05dd2fd7_4_k_cu_main6thrust24THRUST_300001_SM_1000_NS12placeholders2_6E)
_ZN30_INTERNAL_05dd2fd7_4_k_cu_main6thrust24THRUST_300001_SM_1000_NS12placeholders2_6E:
	.zero		1
	.type		_ZN30_INTERNAL_05dd2fd7_4_k_cu_main4cuda3std3__45__cpo4rendE,@object
	.size		_ZN30_INTERNAL_05dd2fd7_4_k_cu_main4cuda3std3__45__cpo4rendE,(_ZN30_INTERNAL_05dd2fd7_4_k_cu_main4cuda3std6ranges3__45__cpo9iter_swapE - _ZN30_INTERNAL_05dd2fd7_4_k_cu_main4cuda3std3__45__cpo4rendE)
_ZN30_INTERNAL_05dd2fd7_4_k_cu_main4cuda3std3__45__cpo4rendE:
	.zero		1
	.type		_ZN30_INTERNAL_05dd2fd7_4_k_cu_main4cuda3std6ranges3__45__cpo9iter_swapE,@object
	.size		_ZN30_INTERNAL_05dd2fd7_4_k_cu_main4cuda3std6ranges3__45__cpo9iter_swapE,(_ZN30_INTERNAL_05dd2fd7_4_k_cu_main4cuda3std3__48unexpectE - _ZN30_INTERNAL_05dd2fd7_4_k_cu_main4cuda3std6ranges3__45__cpo9iter_swapE)
_ZN30_INTERNAL_05dd2fd7_4_k_cu_main4cuda3std6ranges3__45__cpo9iter_swapE:
	.zero		1
	.type		_ZN30_INTERNAL_05dd2fd7_4_k_cu_main4cuda3std3__48unexpectE,@object
	.size		_ZN30_INTERNAL_05dd2fd7_4_k_cu_main4cuda3std3__48unexpectE,(_ZN30_INTERNAL_05dd2fd7_4_k_cu_main6thrust24THRUST_300001_SM_1000_NS8cuda_cub3parE - _ZN30_INTERNAL_05dd2fd7_4_k_cu_main4cuda3std3__48unexpectE)
_ZN30_INTERNAL_05dd2fd7_4_k_cu_main4cuda3std3__48unexpectE:
	.zero		1
	.type		_ZN30_INTERNAL_05dd2fd7_4_k_cu_main6thrust24THRUST_300001_SM_1000_NS8cuda_cub3parE,@object
	.size		_ZN30_INTERNAL_05dd2fd7_4_k_cu_main6thrust24THRUST_300001_SM_1000_NS8cuda_cub3parE,(_ZN30_INTERNAL_05dd2fd7_4_k_cu_main6thrust24THRUST_300001_SM_1000_NS12placeholders2_4E - _ZN30_INTERNAL_05dd2fd7_4_k_cu_main6thrust24THRUST_300001_SM_1000_NS8cuda_cub3parE)
_ZN30_INTERNAL_05dd2fd7_4_k_cu_main6thrust24THRUST_300001_SM_1000_NS8cuda_cub3parE:
	.zero		1
	.type		_ZN30_INTERNAL_05dd2fd7_4_k_cu_main6thrust24THRUST_300001_SM_1000_NS12placeholders2_4E,@object
	.size		_ZN30_INTERNAL_05dd2fd7_4_k_cu_main6thrust24THRUST_300001_SM_1000_NS12placeholders2_4E,(_ZN30_INTERNAL_05dd2fd7_4_k_cu_main4cuda3std3__45__cpo4cendE - _ZN30_INTERNAL_05dd2fd7_4_k_cu_main6thrust24THRUST_300001_SM_1000_NS12placeholders2_4E)
_ZN30_INTERNAL_05dd2fd7_4_k_cu_main6thrust24THRUST_300001_SM_1000_NS12placeholders2_4E:
	.zero		1
	.type		_ZN30_INTERNAL_05dd2fd7_4_k_cu_main4cuda3std3__45__cpo4cendE,@object
	.size		_ZN30_INTERNAL_05dd2fd7_4_k_cu_main4cuda3std3__45__cpo4cendE,(_ZN30_INTERNAL_05dd2fd7_4_k_cu_main4cuda3std6ranges3__45__cpo4cendE - _ZN30_INTERNAL_05dd2fd7_4_k_cu_main4cuda3std3__45__cpo4cendE)
_ZN30_INTERNAL_05dd2fd7_4_k_cu_main4cuda3std3__45__cpo4cendE:
	.zero		1
	.type		_ZN30_INTERNAL_05dd2fd7_4_k_cu_main4cuda3std6ranges3__45__cpo4cendE,@object
	.size		_ZN30_INTERNAL_05dd2fd7_4_k_cu_main4cuda3std6ranges3__45__cpo4cendE,(_ZN30_INTERNAL_05dd2fd7_4_k_cu_main4cuda3std3__420unreachable_sentinelE - _ZN30_INTERNAL_05dd2fd7_4_k_cu_main4cuda3std6ranges3__45__cpo4cendE)
_ZN30_INTERNAL_05dd2fd7_4_k_cu_main4cuda3std6ranges3__45__cpo4cendE:
	.zero		1
	.type		_ZN30_INTERNAL_05dd2fd7_4_k_cu_main4cuda3std3__420unreachable_sentinelE,@object
	.size		_ZN30_INTERNAL_05dd2fd7_4_k_cu_main4cuda3std3__420unreachable_sentinelE,(_ZN30_INTERNAL_05dd2fd7_4_k_cu_main4cuda3std6ranges3__45__cpo5ssizeE - _ZN30_INTERNAL_05dd2fd7_4_k_cu_main4cuda3std3__420unreachable_sentinelE)
_ZN30_INTERNAL_05dd2fd7_4_k_cu_main4cuda3std3__420unreachable_sentinelE:
	.zero		1
	.type		_ZN30_INTERNAL_05dd2fd7_4_k_cu_main4cuda3std6ranges3__45__cpo5ssizeE,@object
	.size		_ZN30_INTERNAL_05dd2fd7_4_k_cu_main4cuda3std6ranges3__45__cpo5ssizeE,(_ZN30_INTERNAL_05dd2fd7_4_k_cu_main6thrust24THRUST_300001_SM_1000_NS12placeholders2_8E - _ZN30_INTERNAL_05dd2fd7_4_k_cu_main4cuda3std6ranges3__45__cpo5ssizeE)
_ZN30_INTERNAL_05dd2fd7_4_k_cu_main4cuda3std6ranges3__45__cpo5ssizeE:
	.zero		1
	.type		_ZN30_INTERNAL_05dd2fd7_4_k_cu_main6thrust24THRUST_300001_SM_1000_NS12placeholders2_8E,@object
	.size		_ZN30_INTERNAL_05dd2fd7_4_k_cu_main6thrust24THRUST_300001_SM_1000_NS12placeholders2_8E,(_ZN30_INTERNAL_05dd2fd7_4_k_cu_main4cuda3std3__45__cpo5crendE - _ZN30_INTERNAL_05dd2fd7_4_k_cu_main6thrust24THRUST_300001_SM_1000_NS12placeholders2_8E)
_ZN30_INTERNAL_05dd2fd7_4_k_cu_main6thrust24THRUST_300001_SM_1000_NS12placeholders2_8E:
	.zero		1
	.type		_ZN30_INTERNAL_05dd2fd7_4_k_cu_main4cuda3std3__45__cpo5crendE,@object
	.size		_ZN30_INTERNAL_05dd2fd7_4_k_cu_main4cuda3std3__45__cpo5crendE,(_ZN30_INTERNAL_05dd2fd7_4_k_cu_main4cuda3std6ranges3__45__cpo4prevE - _ZN30_INTERNAL_05dd2fd7_4_k_cu_main4cuda3std3__45__cpo5crendE)
_ZN30_INTERNAL_05dd2fd7_4_k_cu_main4cuda3std3__45__cpo5crendE:
	.zero		1
	.type		_ZN30_INTERNAL_05dd2fd7_4_k_cu_main4cuda3std6ranges3__45__cpo4prevE,@object
	.size		_ZN30_INTERNAL_05dd2fd7_4_k_cu_main4cuda3std6ranges3__45__cpo4prevE,(_ZN30_INTERNAL_05dd2fd7_4_k_cu_main4cuda3std6ranges3__45__cpo9iter_moveE - _ZN30_INTERNAL_05dd2fd7_4_k_cu_main4cuda3std6ranges3__45__cpo4prevE)
_ZN30_INTERNAL_05dd2fd7_4_k_cu_main4cuda3std6ranges3__45__cpo4prevE:
	.zero		1
	.type		_ZN30_INTERNAL_05dd2fd7_4_k_cu_main4cuda3std6ranges3__45__cpo9iter_moveE,@object
	.size		_ZN30_INTERNAL_05dd2fd7_4_k_cu_main4cuda3std6ranges3__45__cpo9iter_moveE,(_ZN30_INTERNAL_05dd2fd7_4_k_cu_main6thrust24THRUST_300001_SM_1000_NS6system6detail10sequential3seqE - _ZN30_INTERNAL_05dd2fd7_4_k_cu_main4cuda3std6ranges3__45__cpo9iter_moveE)
_ZN30_INTERNAL_05dd2fd7_4_k_cu_main4cuda3std6ranges3__45__cpo9iter_moveE:
	.zero		1
	.type		_ZN30_INTERNAL_05dd2fd7_4_k_cu_main6thrust24THRUST_300001_SM_1000_NS6system6detail10sequential3seqE,@object
	.size		_ZN30_INTERNAL_05dd2fd7_4_k_cu_main6thrust24THRUST_300001_SM_1000_NS6system6detail10sequential3seqE,(.L_31 - _ZN30_INTERNAL_05dd2fd7_4_k_cu_main6thrust24THRUST_300001_SM_1000_NS6system6detail10sequential3seqE)
_ZN30_INTERNAL_05dd2fd7_4_k_cu_main6thrust24THRUST_300001_SM_1000_NS6system6detail10sequential3seqE:
	.zero		1
.L_31:


//--------------------- .nv.shared._ZN3cub18CUB_300001_SM_10006detail6reduce18DeviceReduceKernelINS2_10policy_hubIiyN4cuda3std3__44plusIiEEE10Policy1000EN6thrust24THRUST_300001_SM_1000_NS6detail15normal_iteratorINSD_10device_ptrI6float2EEEEyS9_i13inside_circleEEvT0_PT3_T1_NS0_13GridEvenShareISO_EET2_T4_ --------------------------
	.section	.nv.shared._ZN3cub18CUB_300001_SM_10006detail6reduce18DeviceReduceKernelINS2_10policy_hubIiyN4cuda3std3__44plusIiEEE10Policy1000EN6thrust24THRUST_300001_SM_1000_NS6detail15normal_iteratorINSD_10device_ptrI6float2EEEEyS9_i13inside_circleEEvT0_PT3_T1_NS0_13GridEvenShareISO_EET2_T4_,"aw",@nobits
	.sectionflags	@""
	.align	4
.nv.shared._ZN3cub18CUB_300001_SM_10006detail6reduce18DeviceReduceKernelINS2_10policy_hubIiyN4cuda3std3__44plusIiEEE10Policy1000EN6thrust24THRUST_300001_SM_1000_NS6detail15normal_iteratorINSD_10device_ptrI6float2EEEEyS9_i13inside_circleEEvT0_PT3_T1_NS0_13GridEvenShareISO_EET2_T4_:
	.zero		1068


//--------------------- .nv.shared._ZN3cub18CUB_300001_SM_10006detail6reduce28DeviceReduceSingleTileKernelINS2_10policy_hubIiyN4cuda3std3__44plusIiEEE10Policy1000EN6thrust24THRUST_300001_SM_1000_NS6detail15normal_iteratorINSD_10device_ptrI6float2EEEEPiyS9_ii13inside_circleEEvT0_T1_T2_T3_T4_T6_ --------------------------
	.section	.nv.shared._ZN3cub18CUB_300001_SM_10006detail6reduce28DeviceReduceSingleTileKernelINS2_10policy_hubIiyN4cuda3std3__44plusIiEEE10Policy1000EN6thrust24THRUST_300001_SM_1000_NS6detail15normal_iteratorINSD_10device_ptrI6float2EEEEPiyS9_ii13inside_circleEEvT0_T1_T2_T3_T4_T6_,"aw",@nobits
	.sectionflags	@""
	.align	4
.nv.shared._ZN3cub18CUB_300001_SM_10006detail6reduce28DeviceReduceSingleTileKernelINS2_10policy_hubIiyN4cuda3std3__44plusIiEEE10Policy1000EN6thrust24THRUST_300001_SM_1000_NS6detail15normal_iteratorINSD_10device_ptrI6float2EEEEPiyS9_ii13inside_circleEEvT0_T1_T2_T3_T4_T6_:
	.zero		1068


//--------------------- .nv.shared._ZN3cub18CUB_300001_SM_10006detail6reduce28DeviceReduceSingleTileKernelINS2_10policy_hubIijN4cuda3std3__44plusIiEEE10Policy1000EPiSC_iS9_iiNS7_10__identityEEEvT0_T1_T2_T3_T4_T6_ --------------------------
	.section	.nv.shared._ZN3cub18CUB_300001_SM_10006detail6reduce28DeviceReduceSingleTileKernelINS2_10policy_hubIijN4cuda3std3__44plusIiEEE10Policy1000EPiSC_iS9_iiNS7_10__identityEEEvT0_T1_T2_T3_T4_T6_,"aw",@nobits
	.sectionflags	@""
	.align	4
.nv.shared._ZN3cub18CUB_300001_SM_10006detail6reduce28DeviceReduceSingleTileKernelINS2_10policy_hubIijN4cuda3std3__44plusIiEEE10Policy1000EPiSC_iS9_iiNS7_10__identityEEEvT0_T1_T2_T3_T4_T6_:
	.zero		1068


//--------------------- .nv.shared._ZN3cub18CUB_300001_SM_10006detail6reduce18DeviceReduceKernelINS2_10policy_hubIijN4cuda3std3__44plusIiEEE10Policy1000EN6thrust24THRUST_300001_SM_1000_NS6detail15normal_iteratorINSD_10device_ptrI6float2EEEEjS9_i13inside_circleEEvT0_PT3_T1_NS0_13GridEvenShareISO_EET2_T4_ --------------------------
	.section	.nv.shared._ZN3cub18CUB_300001_SM_10006detail6reduce18DeviceReduceKernelINS2_10policy_hubIijN4cuda3std3__44plusIiEEE10Policy1000EN6thrust24THRUST_300001_SM_1000_NS6detail15normal_iteratorINSD_10device_ptrI6float2EEEEjS9_i13inside_circleEEvT0_PT3_T1_NS0_13GridEvenShareISO_EET2_T4_,"aw",@nobits
	.sectionflags	@""
	.align	4
.nv.shared._ZN3cub18CUB_300001_SM_10006detail6reduce18DeviceReduceKernelINS2_10policy_hubIijN4cuda3std3__44plusIiEEE10Policy1000EN6thrust24THRUST_300001_SM_1000_NS6detail15normal_iteratorINSD_10device_ptrI6float2EEEEjS9_i13inside_circleEEvT0_PT3_T1_NS0_13GridEvenShareISO_EET2_T4_:
	.zero		1068


//--------------------- .nv.shared._ZN3cub18CUB_300001_SM_10006detail6reduce28DeviceReduceSingleTileKernelINS2_10policy_hubIijN4cuda3std3__44plusIiEEE10Policy1000EN6thrust24THRUST_300001_SM_1000_NS6detail15normal_iteratorINSD_10device_ptrI6float2EEEEPijS9_ii13inside_circleEEvT0_T1_T2_T3_T4_T6_ --------------------------
	.section	.nv.shared._ZN3cub18CUB_300001_SM_10006detail6reduce28DeviceReduceSingleTileKernelINS2_10policy_hubIijN4cuda3std3__44plusIiEEE10Policy1000EN6thrust24THRUST_300001_SM_1000_NS6detail15normal_iteratorINSD_10device_ptrI6float2EEEEPijS9_ii13inside_circleEEvT0_T1_T2_T3_T4_T6_,"aw",@nobits
	.sectionflags	@""
	.align	4
.nv.shared._ZN3cub18CUB_300001_SM_10006detail6reduce28DeviceReduceSingleTileKernelINS2_10policy_hubIijN4cuda3std3__44plusIiEEE10Policy1000EN6thrust24THRUST_300001_SM_1000_NS6detail15normal_iteratorINSD_10device_ptrI6float2EEEEPijS9_ii13inside_circleEEvT0_T1_T2_T3_T4_T6_:
	.zero		1068


//--------------------- .nv.constant0._ZN3cub18CUB_300001_SM_10006detail6reduce28DeviceReduceSingleTileKernelINS2_10policy_hubIiyN4cuda3std3__44plusIiEEE10Policy1000EPiSC_iS9_iiNS7_10__identityEEEvT0_T1_T2_T3_T4_T6_ --------------------------
	.section	.nv.constant0._ZN3cub18CUB_300001_SM_10006detail6reduce28DeviceReduceSingleTileKernelINS2_10policy_hubIiyN4cuda3std3__44plusIiEEE10Policy1000EPiSC_iS9_iiNS7_10__identityEEEvT0_T1_T2_T3_T4_T6_,"a",@progbits
	.sectionflags	@""
	.align	4
.nv.constant0._ZN3cub18CUB_300001_SM_10006detail6reduce28DeviceReduceSingleTileKernelINS2_10policy_hubIiyN4cuda3std3__44plusIiEEE10Policy1000EPiSC_iS9_iiNS7_10__identityEEEvT0_T1_T2_T3_T4_T6_:
	.zero		925


//--------------------- .nv.constant0._ZN3cub18CUB_300001_SM_10006detail6reduce18DeviceReduceKernelINS2_10policy_hubIiyN4cuda3std3__44plusIiEEE10Policy1000EN6thrust24THRUST_300001_SM_1000_NS6detail15normal_iteratorINSD_10device_ptrI6float2EEEEyS9_i13inside_circleEEvT0_PT3_T1_NS0_13GridEvenShareISO_EET2_T4_ --------------------------
	.section	.nv.constant0._ZN3cub18CUB_300001_SM_10006detail6reduce18DeviceReduceKernelINS2_10policy_hubIiyN4cuda3std3__44plusIiEEE10Policy1000EN6thrust24THRUST_300001_SM_1000_NS6detail15normal_iteratorINSD_10device_ptrI6float2EEEEyS9_i13inside_circleEEvT0_PT3_T1_NS0_13GridEvenShareISO_EET2_T4_,"a",@progbits
	.sectionflags	@""
	.align	4
.nv.constant0._ZN3cub18CUB_300001_SM_10006detail6reduce18DeviceReduceKernelINS2_10policy_hubIiyN4cuda3std3__44plusIiEEE10Policy1000EN6thrust24THRUST_300001_SM_1000_NS6detail15normal_iteratorINSD_10device_ptrI6float2EEEEyS9_i13inside_circleEEvT0_PT3_T1_NS0_13GridEvenShareISO_EET2_T4_:
	.zero		994


//--------------------- .nv.constant0._ZN3cub18CUB_300001_SM_10006detail6reduce28DeviceReduceSingleTileKernelINS2_10policy_hubIiyN4cuda3std3__44plusIiEEE10Policy1000EN6thrust24THRUST_300001_SM_1000_NS6detail15normal_iteratorINSD_10device_ptrI6float2EEEEPiyS9_ii13inside_circleEEvT0_T1_T2_T3_T4_T6_ --------------------------
	.section	.nv.constant0._ZN3cub18CUB_300001_SM_10006detail6reduce28DeviceReduceSingleTileKernelINS2_10policy_hubIiyN4cuda3std3__44plusIiEEE10Policy1000EN6thrust24THRUST_300001_SM_1000_NS6detail15normal_iteratorINSD_10device_ptrI6float2EEEEPiyS9_ii13inside_circleEEvT0_T1_T2_T3_T4_T6_,"a",@progbits
	.sectionflags	@""
	.align	4
.nv.constant0._ZN3cub18CUB_300001_SM_10006detail6reduce28DeviceReduceSingleTileKernelINS2_10policy_hubIiyN4cuda3std3__44plusIiEEE10Policy1000EN6thrust24THRUST_300001_SM_1000_NS6detail15normal_iteratorINSD_10device_ptrI6float2EEEEPiyS9_ii13inside_circleEEvT0_T1_T2_T3_T4_T6_:
	.zero		929


//--------------------- .nv.constant0._ZN3cub18CUB_300001_SM_10006detail6reduce28DeviceReduceSingleTileKernelINS2_10policy_hubIijN4cuda3std3__44plusIiEEE10Policy1000EPiSC_iS9_iiNS7_10__identityEEEvT0_T1_T2_T3_T4_T6_ --------------------------
	.section	.nv.constant0._ZN3cub18CUB_300001_SM_10006detail6reduce28DeviceReduceSingleTileKernelINS2_10policy_hubIijN4cuda3std3__44plusIiEEE10Policy1000EPiSC_iS9_iiNS7_10__identityEEEvT0_T1_T2_T3_T4_T6_,"a",@progbits
	.sectionflags	@""
	.align	4
.nv.constant0._ZN3cub18CUB_300001_SM_10006detail6reduce28DeviceReduceSingleTileKernelINS2_10policy_hubIijN4cuda3std3__44plusIiEEE10Policy1000EPiSC_iS9_iiNS7_10__identityEEEvT0_T1_T2_T3_T4_T6_:
	.zero		925


//--------------------- .nv.constant0._ZN3cub18CUB_300001_SM_10006detail6reduce18DeviceReduceKernelINS2_10policy_hubIijN4cuda3std3__44plusIiEEE10Policy1000EN6thrust24THRUST_300001_SM_1000_NS6detail15normal_iteratorINSD_10device_ptrI6float2EEEEjS9_i13inside_circleEEvT0_PT3_T1_NS0_13GridEvenShareISO_EET2_T4_ --------------------------
	.section	.nv.constant0._ZN3cub18CUB_300001_SM_10006detail6reduce18DeviceReduceKernelINS2_10policy_hubIijN4cuda3std3__44plusIiEEE10Policy1000EN6thrust24THRUST_300001_SM_1000_NS6detail15normal_iteratorINSD_10device_ptrI6float2EEEEjS9_i13inside_circleEEvT0_PT3_T1_NS0_13GridEvenShareISO_EET2_T4_,"a",@progbits
	.sectionflags	@""
	.align	4
.nv.constant0._ZN3cub18CUB_300001_SM_10006detail6reduce18DeviceReduceKernelINS2_10policy_hubIijN4cuda3std3__44plusIiEEE10Policy1000EN6thrust24THRUST_300001_SM_1000_NS6detail15normal_iteratorINSD_10device_ptrI6float2EEEEjS9_i13inside_circleEEvT0_PT3_T1_NS0_13GridEvenShareISO_EET2_T4_:
	.zero		958


//--------------------- .nv.constant0._ZN3cub18CUB_300001_SM_10006detail6reduce28DeviceReduceSingleTileKernelINS2_10policy_hubIijN4cuda3std3__44plusIiEEE10Policy1000EN6thrust24THRUST_300001_SM_1000_NS6detail15normal_iteratorINSD_10device_ptrI6float2EEEEPijS9_ii13inside_circleEEvT0_T1_T2_T3_T4_T6_ --------------------------
	.section	.nv.constant0._ZN3cub18CUB_300001_SM_10006detail6reduce28DeviceReduceSingleTileKernelINS2_10policy_hubIijN4cuda3std3__44plusIiEEE10Policy1000EN6thrust24THRUST_300001_SM_1000_NS6detail15normal_iteratorINSD_10device_ptrI6float2EEEEPijS9_ii13inside_circleEEvT0_T1_T2_T3_T4_T6_,"a",@progbits
	.sectionflags	@""
	.align	4
.nv.constant0._ZN3cub18CUB_300001_SM_10006detail6reduce28DeviceReduceSingleTileKernelINS2_10policy_hubIijN4cuda3std3__44plusIiEEE10Policy1000EN6thrust24THRUST_300001_SM_1000_NS6detail15normal_iteratorINSD_10device_ptrI6float2EEEEPijS9_ii13inside_circleEEvT0_T1_T2_T3_T4_T6_:
	.zero		925


//--------------------- .nv.constant0._ZN3cub18CUB_300001_SM_10006detail9transform16transform_kernelINS2_10policy_hubILb1EN4cuda3std3__45tupleIJN6thrust24THRUST_300001_SM_1000_NS17counting_iteratorIjNSA_11use_defaultESC_SC_EEEEEE10policy1000El11randomPointNSA_6detail15normal_iteratorINSA_10device_ptrI6float2EEEEJSD_EEEvT0_iT1_T2_DpNS2_10kernel_argIT3_EE --------------------------
	.section	.nv.constant0._ZN3cub18CUB_300001_SM_10006detail9transform16transform_kernelINS2_10policy_hubILb1EN4cuda3std3__45tupleIJN6thrust24THRUST_300001_SM_1000_NS17counting_iteratorIjNSA_11use_defaultESC_SC_EEEEEE10policy1000El11randomPointNSA_6detail15normal_iteratorINSA_10device_ptrI6float2EEEEJSD_EEEvT0_iT1_T2_DpNS2_10kernel_argIT3_EE,"a",@progbits
	.sectionflags	@""
	.align	4
.nv.constant0._ZN3cub18CUB_300001_SM_10006detail9transform16transform_kernelINS2_10policy_hubILb1EN4cuda3std3__45tupleIJN6thrust24THRUST_300001_SM_1000_NS17counting_iteratorIjNSA_11use_defaultESC_SC_EEEEEE10policy1000El11randomPointNSA_6detail15normal_iteratorINSA_10device_ptrI6float2EEEEJSD_EEEvT0_iT1_T2_DpNS2_10kernel_argIT3_EE:
	.zero		936


//--------------------- .nv.constant0._ZN3cub18CUB_300001_SM_10006detail9transform16transform_kernelINS2_10policy_hubILb1EN4cuda3std3__45tupleIJN6thrust24THRUST_300001_SM_1000_NS17counting_iteratorIjNSA_11use_defaultESC_SC_EEEEEE10policy1000Ei11randomPointNSA_6detail15normal_iteratorINSA_10device_ptrI6float2EEEEJSD_EEEvT0_iT1_T2_DpNS2_10kernel_argIT3_EE --------------------------
	.section	.nv.constant0._ZN3cub18CUB_300001_SM_10006detail9transform16transform_kernelINS2_10policy_hubILb1EN4cuda3std3__45tupleIJN6thrust24THRUST_300001_SM_1000_NS17counting_iteratorIjNSA_11use_defaultESC_SC_EEEEEE10policy1000Ei11randomPointNSA_6detail15normal_iteratorINSA_10device_ptrI6float2EEEEJSD_EEEvT0_iT1_T2_DpNS2_10kernel_argIT3_EE,"a",@progbits
	.sectionflags	@""
	.align	4
.nv.constant0._ZN3cub18CUB_300001_SM_10006detail9transform16transform_kernelINS2_10policy_hubILb1EN4cuda3std3__45tupleIJN6thrust24THRUST_300001_SM_1000_NS17counting_iteratorIjNSA_11use_defaultESC_SC_EEEEEE10policy1000Ei11randomPointNSA_6detail15normal_iteratorINSA_10device_ptrI6float2EEEEJSD_EEEvT0_iT1_T2_DpNS2_10kernel_argIT3_EE:
	.zero		936


//--------------------- .nv.constant0._ZN3cub18CUB_300001_SM_10006detail8for_each13static_kernelINS2_12policy_hub_t12policy_500_tEmN6thrust24THRUST_300001_SM_1000_NS8cuda_cub20__uninitialized_fill7functorINS7_10device_ptrI6float2EESC_EEEEvT0_T1_ --------------------------
	.section	.nv.constant0._ZN3cub18CUB_300001_SM_10006detail8for_each13static_kernelINS2_12policy_hub_t12policy_500_tEmN6thrust24THRUST_300001_SM_1000_NS8cuda_cub20__uninitialized_fill7functorINS7_10device_ptrI6float2EESC_EEEEvT0_T1_,"a",@progbits
	.sectionflags	@""
	.align	4
.nv.constant0._ZN3cub18CUB_300001_SM_10006detail8for_each13static_kernelINS2_12policy_hub_t12policy_500_tEmN6thrust24THRUST_300001_SM_1000_NS8cuda_cub20__uninitialized_fill7functorINS7_10device_ptrI6float2EESC_EEEEvT0_T1_:
	.zero		920


//--------------------- .nv.constant0._ZN3cub18CUB_300001_SM_10006detail11EmptyKernelIvEEvv --------------------------
	.section	.nv.constant0._ZN3cub18CUB_300001_SM_10006detail11EmptyKernelIvEEvv,"a",@progbits
	.sectionflags	@""
	.align	4
.nv.constant0._ZN3cub18CUB_300001_SM_10006detail11EmptyKernelIvEEvv:
	.zero		896


//--------------------- SYMBOLS --------------------------

	.type		.nv.reservedSmem.offset0,@object
	.size		.nv.reservedSmem.offset0,0x4
	.type		.nv.reservedSmem.cap,@object
	.size		.nv.reservedSmem.cap,0x4
